	.target	sm_90a

	.elftype	@"ET_EXEC"


//--------------------- .note.nv.tkinfo           --------------------------
	.section	.note.nv.tkinfo,"",@"SHT_NOTE"
	.sectionflags	@"SHF_NOTE_NV_TKINFO"
	.tkinfo
        /*0018*/ 	.word	0x00000002
        /*0030*/ 	.string	""
        /*0030*/ 	.string	"ptxas"
        /*0030*/ 	.string	"Cuda compilation tools, release 13.0, V13.0.88"
        /*0030*/ 	.string	"Build cuda_13.0.r13.0/compiler.36424714_0"
        /*0030*/ 	.string	"-v  -suppress-debug-info  -lineinfo  -arch sm_90a "



//--------------------- .note.nv.cuinfo           --------------------------
	.section	.note.nv.cuinfo,"",@"SHT_NOTE"
	.sectionflags	@"SHF_NOTE_NV_CUINFO"
        /*0018*/ 	.short	0x0002
        /*001a*/ 	.short	0x005a
        /*001c*/ 	.short	0x0082
	.zero		2


//--------------------- .nv.info                  --------------------------
	.section	.nv.info,"",@"SHT_CUDA_INFO"
	.align	4


	//----- nvinfo : EIATTR_REGCOUNT
	.align		4
        /*0000*/ 	.byte	0x04, 0x2f
        /*0002*/ 	.short	(.L_1 - .L_0)
	.align		4
.L_0:
        /*0004*/ 	.word	index@(matmul_kernel)
        /*0008*/ 	.word	0x000000ff


	//----- nvinfo : EIATTR_FRAME_SIZE
	.align		4
.L_1:
        /*000c*/ 	.byte	0x04, 0x11
        /*000e*/ 	.short	(.L_3 - .L_2)
	.align		4
.L_2:
        /*0010*/ 	.word	index@(matmul_kernel)
        /*0014*/ 	.word	0x00000a98


	//----- nvinfo : EIATTR_MIN_STACK_SIZE
	.align		4
.L_3:
        /*0018*/ 	.byte	0x04, 0x12
        /*001a*/ 	.short	(.L_5 - .L_4)
	.align		4
.L_4:
        /*001c*/ 	.word	index@(matmul_kernel)
        /*0020*/ 	.word	0x00000a98
.L_5:


//--------------------- .nv.compat                --------------------------
	.section	.nv.compat,"",@"SHT_CUDA_COMPAT_INFO"
	.align	4
        /*0000*/ 	.byte	0x02, 0x09, 0x01, 0x00, 0x02, 0x02, 0x04, 0x00, 0x02, 0x05, 0x05, 0x00, 0x03, 0x07, 0x01, 0x01
        /*0010*/ 	.byte	0x02, 0x03, 0x00, 0x00, 0x02, 0x06, 0x01, 0x00, 0x04, 0x0b, 0x08, 0x00, 0x00, 0x00, 0x00, 0x00
        /*0020*/ 	.byte	0x00, 0x00, 0x00, 0x00


//--------------------- .nv.info.matmul_kernel    --------------------------
	.section	.nv.info.matmul_kernel,"",@"SHT_CUDA_INFO"
	.sectionflags	@""
	.align	4


	//----- nvinfo : EIATTR_CUDA_API_VERSION
	.align		4
        /*0000*/ 	.byte	0x04, 0x37
        /*0002*/ 	.short	(.L_7 - .L_6)
.L_6:
        /*0004*/ 	.word	0x00000082


	//----- nvinfo : EIATTR_KPARAM_INFO
	.align		4
.L_7:
        /*0008*/ 	.byte	0x04, 0x17
        /*000a*/ 	.short	(.L_9 - .L_8)
.L_8:
        /*000c*/ 	.word	0x00000000
        /*0010*/ 	.short	0x000d
        /*0012*/ 	.short	0x0048
        /*0014*/ 	.byte	0x00, 0xf4, 0x21, 0x00


	//----- nvinfo : EIATTR_KPARAM_INFO
	.align		4
.L_9:
        /*0018*/ 	.byte	0x04, 0x17
        /*001a*/ 	.short	(.L_11 - .L_10)
.L_10:
        /*001c*/ 	.word	0x00000000
        /*0020*/ 	.short	0x000c
        /*0022*/ 	.short	0x0040
        /*0024*/ 	.byte	0x00, 0xf4, 0x21, 0x00


	//----- nvinfo : EIATTR_KPARAM_INFO
	.align		4
.L_11:
        /*0028*/ 	.byte	0x04, 0x17
        /*002a*/ 	.short	(.L_13 - .L_12)
.L_12:
        /*002c*/ 	.word	0x00000000
        /*0030*/ 	.short	0x000b
        /*0032*/ 	.short	0x0038
        /*0034*/ 	.byte	0x00, 0xf0, 0x11, 0x00


	//----- nvinfo : EIATTR_KPARAM_INFO
	.align		4
.L_13:
        /*0038*/ 	.byte	0x04, 0x17
        /*003a*/ 	.short	(.L_15 - .L_14)
.L_14:
        /*003c*/ 	.word	0x00000000
        /*0040*/ 	.short	0x000a
        /*0042*/ 	.short	0x0034
        /*0044*/ 	.byte	0x00, 0xf0, 0x11, 0x00


	//----- nvinfo : EIATTR_KPARAM_INFO
	.align		4
.L_15:
        /*0048*/ 	.byte	0x04, 0x17
        /*004a*/ 	.short	(.L_17 - .L_16)
.L_16:
        /*004c*/ 	.word	0x00000000
        /*0050*/ 	.short	0x0009
        /*0052*/ 	.short	0x0030
        /*0054*/ 	.byte	0x00, 0xf0, 0x11, 0x00


	//----- nvinfo : EIATTR_KPARAM_INFO
	.align		4
.L_17:
        /*0058*/ 	.byte	0x04, 0x17
        /*005a*/ 	.short	(.L_19 - .L_18)
.L_18:
        /*005c*/ 	.word	0x00000000
        /*0060*/ 	.short	0x0008
        /*0062*/ 	.short	0x002c
        /*0064*/ 	.byte	0x00, 0xf0, 0x11, 0x00


	//----- nvinfo : EIATTR_KPARAM_INFO
	.align		4
.L_19:
        /*0068*/ 	.byte	0x04, 0x17
        /*006a*/ 	.short	(.L_21 - .L_20)
.L_20:
        /*006c*/ 	.word	0x00000000
        /*0070*/ 	.short	0x0007
        /*0072*/ 	.short	0x0028
        /*0074*/ 	.byte	0x00, 0xf0, 0x11, 0x00


	//----- nvinfo : EIATTR_KPARAM_INFO
	.align		4
.L_21:
        /*0078*/ 	.byte	0x04, 0x17
        /*007a*/ 	.short	(.L_23 - .L_22)
.L_22:
        /*007c*/ 	.word	0x00000000
        /*0080*/ 	.short	0x0006
        /*0082*/ 	.short	0x0024
        /*0084*/ 	.byte	0x00, 0xf0, 0x11, 0x00


	//----- nvinfo : EIATTR_KPARAM_INFO
	.align		4
.L_23:
        /*0088*/ 	.byte	0x04, 0x17
        /*008a*/ 	.short	(.L_25 - .L_24)
.L_24:
        /*008c*/ 	.word	0x00000000
        /*0090*/ 	.short	0x0005
        /*0092*/ 	.short	0x0020
        /*0094*/ 	.byte	0x00, 0xf0, 0x11, 0x00


	//----- nvinfo : EIATTR_KPARAM_INFO
	.align		4
.L_25:
        /*0098*/ 	.byte	0x04, 0x17
        /*009a*/ 	.short	(.L_27 - .L_26)
.L_26:
        /*009c*/ 	.word	0x00000000
        /*00a0*/ 	.short	0x0004
        /*00a2*/ 	.short	0x001c
        /*00a4*/ 	.byte	0x00, 0xf0, 0x11, 0x00


	//----- nvinfo : EIATTR_KPARAM_INFO
	.align		4
.L_27:
        /*00a8*/ 	.byte	0x04, 0x17
        /*00aa*/ 	.short	(.L_29 - .L_28)
.L_28:
        /*00ac*/ 	.word	0x00000000
        /*00b0*/ 	.short	0x0003
        /*00b2*/ 	.short	0x0018
        /*00b4*/ 	.byte	0x00, 0xf0, 0x11, 0x00


	//----- nvinfo : EIATTR_KPARAM_INFO
	.align		4
.L_29:
        /*00b8*/ 	.byte	0x04, 0x17
        /*00ba*/ 	.short	(.L_31 - .L_30)
.L_30:
        /*00bc*/ 	.word	0x00000000
        /*00c0*/ 	.short	0x0002
        /*00c2*/ 	.short	0x0010
        /*00c4*/ 	.byte	0x00, 0xf4, 0x21, 0x00


	//----- nvinfo : EIATTR_KPARAM_INFO
	.align		4
.L_31:
        /*00c8*/ 	.byte	0x04, 0x17
        /*00ca*/ 	.short	(.L_33 - .L_32)
.L_32:
        /*00cc*/ 	.word	0x00000000
        /*00d0*/ 	.short	0x0001
        /*00d2*/ 	.short	0x0008
        /*00d4*/ 	.byte	0x00, 0xf4, 0x21, 0x00


	//----- nvinfo : EIATTR_KPARAM_INFO
	.align		4
.L_33:
        /*00d8*/ 	.byte	0x04, 0x17
        /*00da*/ 	.short	(.L_35 - .L_34)
.L_34:
        /*00dc*/ 	.word	0x00000000
        /*00e0*/ 	.short	0x0000
        /*00e2*/ 	.short	0x0000
        /*00e4*/ 	.byte	0x00, 0xf4, 0x21, 0x00


	//----- nvinfo : EIATTR_SPARSE_MMA_MASK
	.align		4
.L_35:
        /*00e8*/ 	.byte	0x03, 0x50
        /*00ea*/ 	.short	0x0000


	//----- nvinfo : EIATTR_MAXREG_COUNT
	.align		4
        /*00ec*/ 	.byte	0x03, 0x1b
        /*00ee*/ 	.short	0x00ff


	//----- nvinfo : EIATTR_NUM_BARRIERS
	.align		4
        /*00f0*/ 	.byte	0x02, 0x4c
        /*00f2*/ 	.byte	0x01
	.zero		1


	//----- nvinfo : EIATTR_ANNOTATIONS
	.align		4
        /*00f4*/ 	.byte	0x04, 0x55
        /*00f6*/ 	.short	(.L_37 - .L_36)


	//   ....[0]....
.L_36:
        /*00f8*/ 	.word	0x00000001
        /*00fc*/ 	.byte	0x50, 0x05, 0x00, 0x00, 0x01, 0x00, 0x00, 0x00, 0x90, 0x05, 0x00, 0x00, 0x01, 0x00, 0x00, 0x00
        /* <DEDUP_REMOVED lines=1031> */
        /*417c*/ 	.byte	0x60, 0x59, 0x01, 0x00


	//----- nvinfo : EIATTR_MERCURY_ISA_VERSION
	.align		4
.L_37:
        /*4180*/ 	.byte	0x03, 0x5f
        /*4182*/ 	.short	0x0101


	//----- nvinfo : EIATTR_EXIT_INSTR_OFFSETS
	.align		4
        /*4184*/ 	.byte	0x04, 0x1c
        /*4186*/ 	.short	(.L_39 - .L_38)


	//   ....[0]....
.L_38:
        /*4188*/ 	.word	0x000211c0


	//   ....[1]....
        /*418c*/ 	.word	0x000211e0


	//----- nvinfo : EIATTR_REQNTID
	.align		4
.L_39:
        /*4190*/ 	.byte	0x04, 0x10
        /*4192*/ 	.short	(.L_41 - .L_40)
.L_40:
        /*4194*/ 	.word	0x00000080
        /*4198*/ 	.word	0x00000001
        /*419c*/ 	.word	0x00000001


	//----- nvinfo : EIATTR_CBANK_PARAM_SIZE
	.align		4
.L_41:
        /*41a0*/ 	.byte	0x03, 0x19
        /*41a2*/ 	.short	0x0050


	//----- nvinfo : EIATTR_PARAM_CBANK
	.align		4
        /*41a4*/ 	.byte	0x04, 0x0a
        /*41a6*/ 	.short	(.L_43 - .L_42)
	.align		4
.L_42:
        /*41a8*/ 	.word	index@(.nv.constant0.matmul_kernel)
        /*41ac*/ 	.short	0x0210
        /*41ae*/ 	.short	0x0050


	//----- nvinfo : EIATTR_SW_WAR
	.align		4
.L_43:
        /*41b0*/ 	.byte	0x04, 0x36
        /*41b2*/ 	.short	(.L_45 - .L_44)
.L_44:
        /*41b4*/ 	.word	0x00000008
.L_45:


//--------------------- .nv.callgraph             --------------------------
	.section	.nv.callgraph,"",@"SHT_CUDA_CALLGRAPH"
	.align	4
	.sectionentsize	8
	.align		4
        /*0000*/ 	.word	0x00000000
	.align		4
        /*0004*/ 	.word	0xffffffff
	.align		4
        /*0008*/ 	.word	0x00000000
	.align		4
        /*000c*/ 	.word	0xfffffffe
	.align		4
        /*0010*/ 	.word	0x00000000
	.align		4
        /*0014*/ 	.word	0xfffffffd
	.align		4
        /*0018*/ 	.word	0x00000000
	.align		4
        /*001c*/ 	.word	0xfffffffc


//--------------------- .text.matmul_kernel       --------------------------
	.section	.text.matmul_kernel,"ax",@progbits
	.align	128
        .global         matmul_kernel
        .type           matmul_kernel,@function
        .size           matmul_kernel,(.L_x_4 - matmul_kernel)
        .other          matmul_kernel,@"STO_CUDA_ENTRY STV_DEFAULT"
matmul_kernel:
.text.matmul_kernel:
[----:B------:R-:W0:Y:S08]  /*0000*/  LDC R1, c[0x0][0x28] ;  /* 0x00000a00ff017b82 */ /* 0x000e300000000800 */
[----:B------:R-:W1:Y:S01]  /*0010*/  LDC.64 R4, c[0x0][0x228] ;  /* 0x00008a00ff047b82 */ /* 0x000e620000000a00 */
[----:B------:R-:W2:Y:S01]  /*0020*/  S2R R7, SR_CTAID.X ;  /* 0x0000000000077919 */ /* 0x000ea20000002500 */
[----:B------:R-:W-:Y:S01]  /*0030*/  UMOV UR7, 0x400 ;  /* 0x0000040000077882 */ /* 0x000fe20000000000 */
[----:B------:R-:W-:Y:S01]  /*0040*/  ULDC.64 UR44, c[0x0][0x208] ;  /* 0x00008200002c7ab9 */ /* 0x000fe20000000a00 */
[----:B0-----:R-:W-:-:S04]  /*0050*/  VIADD R1, R1, 0xfffff568 ;  /* 0xfffff56801017836 */ /* 0x001fc80000000000 */
[----:B------:R-:W0:Y:S01]  /*0060*/  S2UR UR4, SR_CgaCtaId ;  /* 0x00000000000479c3 */ /* 0x000e220000008800 */
[----:B-1----:R-:W-:-:S05]  /*0070*/  VIADD R0, R5, 0x7f ;  /* 0x0000007f05007836 */ /* 0x002fca0000000000 */
[----:B------:R-:W-:Y:S01]  /*0080*/  SHF.R.S32.HI R3, RZ, 0x1f, R0 ;  /* 0x0000001fff037819 */ /* 0x000fe20000011400 */
[----:B0-----:R-:W-:-:S03]  /*0090*/  ULEA UR7, UR4, UR7, 0x18 ;  /* 0x0000000704077291 */ /* 0x001fc6000f8ec03f */
[----:B------:R-:W-:Y:S02]  /*00a0*/  LEA.HI R3, R3, R0, RZ, 0x7 ;  /* 0x0000000003037211 */ /* 0x000fe400078f38ff */
[----:B--2---:R-:W-:Y:S02]  /*00b0*/  IABS R10, R7 ;  /* 0x00000007000a7213 */ /* 0x004fe40000000000 */
[----:B------:R-:W-:-:S05]  /*00c0*/  SHF.R.S32.HI R3, RZ, 0x7, R3 ;  /* 0x00000007ff037819 */ /* 0x000fca0000011403 */
[----:B------:R-:W-:-:S05]  /*00d0*/  IMAD.SHL.U32 R6, R3, 0x8, RZ ;  /* 0x0000000803067824 */ /* 0x000fca00078e00ff */
[-C--:B------:R-:W-:Y:S02]  /*00e0*/  IABS R9, R6.reuse ;  /* 0x0000000600097213 */ /* 0x080fe40000000000 */
[----:B------:R-:W-:Y:S02]  /*00f0*/  IABS R12, R6 ;  /* 0x00000006000c7213 */ /* 0x000fe40000000000 */
[----:B------:R-:W0:Y:S08]  /*0100*/  I2F.RP R0, R9 ;  /* 0x0000000900007306 */ /* 0x000e300000209400 */
[----:B0-----:R-:W0:Y:S02]  /*0110*/  MUFU.RCP R0, R0 ;  /* 0x0000000000007308 */ /* 0x001e240000001000 */
[----:B0-----:R-:W-:-:S02]  /*0120*/  VIADD R2, R0, 0xffffffe ;  /* 0x0ffffffe00027836 */ /* 0x001fc40000000000 */
[----:B------:R-:W-:-:S04]  /*0130*/  IMAD.MOV R0, RZ, RZ, -R12 ;  /* 0x000000ffff007224 */ /* 0x000fc800078e0a0c */
[----:B------:R0:W1:Y:S01]  /*0140*/  F2I.FTZ.U32.TRUNC.NTZ R3, R2 ;  /* 0x0000000200037305 */ /* 0x000062000021f000 */
[----:B------:R-:W2:Y:S01]  /*0150*/  LDC R12, c[0x0][0x230] ;  /* 0x00008c00ff0c7b82 */ /* 0x000ea20000000800 */
[----:B0-----:R-:W-:Y:S02]  /*0160*/  IMAD.MOV.U32 R2, RZ, RZ, RZ ;  /* 0x000000ffff027224 */ /* 0x001fe400078e00ff */
[----:B-1----:R-:W-:-:S04]  /*0170*/  IMAD.MOV R8, RZ, RZ, -R3 ;  /* 0x000000ffff087224 */ /* 0x002fc800078e0a03 */
[----:B------:R-:W-:Y:S02]  /*0180*/  IMAD R11, R8, R9, RZ ;  /* 0x00000009080b7224 */ /* 0x000fe400078e02ff */
[----:B------:R-:W-:Y:S02]  /*0190*/  IMAD.MOV.U32 R8, RZ, RZ, R10 ;  /* 0x000000ffff087224 */ /* 0x000fe400078e000a */
[----:B------:R-:W-:-:S04]  /*01a0*/  IMAD.HI.U32 R3, R3, R11, R2 ;  /* 0x0000000b03037227 */ /* 0x000fc800078e0002 */
[----:B--2---:R-:W-:Y:S02]  /*01b0*/  VIADD R12, R12, 0x3f ;  /* 0x0000003f0c0c7836 */ /* 0x004fe40000000000 */
[----:B------:R-:W-:-:S04]  /*01c0*/  IMAD.HI.U32 R3, R3, R8, RZ ;  /* 0x0000000803037227 */ /* 0x000fc800078e00ff */
[----:B------:R-:W-:-:S05]  /*01d0*/  IMAD R0, R3, R0, R8 ;  /* 0x0000000003007224 */ /* 0x000fca00078e0208 */
[----:B------:R-:W-:-:S13]  /*01e0*/  ISETP.GT.U32.AND P1, PT, R9, R0, PT ;  /* 0x000000000900720c */ /* 0x000fda0003f24070 */
[----:B------:R-:W-:Y:S02]  /*01f0*/  @!P1 IMAD.IADD R0, R0, 0x1, -R9 ;  /* 0x0000000100009824 */ /* 0x000fe400078e0a09 */
[----:B------:R-:W-:Y:S01]  /*0200*/  @!P1 VIADD R3, R3, 0x1 ;  /* 0x0000000103039836 */ /* 0x000fe20000000000 */
[----:B------:R-:W-:Y:S02]  /*0210*/  ISETP.NE.AND P1, PT, R6, RZ, PT ;  /* 0x000000ff0600720c */ /* 0x000fe40003f25270 */
[----:B------:R-:W-:Y:S02]  /*0220*/  ISETP.GE.U32.AND P0, PT, R0, R9, PT ;  /* 0x000000090000720c */ /* 0x000fe40003f06070 */
[----:B------:R-:W-:-:S04]  /*0230*/  LOP3.LUT R0, R7, R6, RZ, 0x3c, !PT ;  /* 0x0000000607007212 */ /* 0x000fc800078e3cff */
[----:B------:R-:W-:Y:S01]  /*0240*/  ISETP.GE.AND P2, PT, R0, RZ, PT ;  /* 0x000000ff0000720c */ /* 0x000fe20003f46270 */
[----:B------:R-:W-:-:S06]  /*0250*/  VIADD R0, R4, 0xff ;  /* 0x000000ff04007836 */ /* 0x000fcc0000000000 */
[----:B------:R-:W-:-:S04]  /*0260*/  @P0 VIADD R3, R3, 0x1 ;  /* 0x0000000103030836 */ /* 0x000fc80000000000 */
[----:B------:R-:W-:Y:S01]  /*0270*/  IMAD.MOV.U32 R2, RZ, RZ, R3 ;  /* 0x000000ffff027224 */ /* 0x000fe200078e0003 */
[----:B------:R-:W-:-:S03]  /*0280*/  SHF.R.S32.HI R3, RZ, 0x1f, R0 ;  /* 0x0000001fff037819 */ /* 0x000fc60000011400 */
[----:B------:R-:W-:Y:S01]  /*0290*/  @!P2 IMAD.MOV R2, RZ, RZ, -R2 ;  /* 0x000000ffff02a224 */ /* 0x000fe200078e0a02 */
[----:B------:R-:W-:Y:S02]  /*02a0*/  @!P1 LOP3.LUT R2, RZ, R6, RZ, 0x33, !PT ;  /* 0x00000006ff029212 */ /* 0x000fe400078e33ff */
[----:B------:R-:W-:-:S03]  /*02b0*/  LEA.HI R3, R3, R0, RZ, 0x8 ;  /* 0x0000000003037211 */ /* 0x000fc600078f40ff */
[----:B------:R-:W-:Y:S02]  /*02c0*/  IMAD.SHL.U32 R8, R2, 0x8, RZ ;  /* 0x0000000802087824 */ /* 0x000fe400078e00ff */
[----:B------:R-:W-:-:S03]  /*02d0*/  IMAD.MOV R2, RZ, RZ, -R2 ;  /* 0x000000ffff027224 */ /* 0x000fc600078e0a02 */
[----:B------:R-:W-:Y:S01]  /*02e0*/  LEA.HI.SX32 R3, R3, -R8, 0x18 ;  /* 0x8000000803037211 */ /* 0x000fe200078fc2ff */
[----:B------:R-:W-:-:S03]  /*02f0*/  IMAD R6, R6, R2, R7 ;  /* 0x0000000206067224 */ /* 0x000fc600078e0207 */
[----:B------:R-:W-:Y:S02]  /*0300*/  VIMNMX R13, R3, 0x8, PT ;  /* 0x00000008030d7848 */ /* 0x000fe40003fe0100 */
[----:B------:R-:W-:Y:S02]  /*0310*/  IABS R11, R6 ;  /* 0x00000006000b7213 */ /* 0x000fe40000000000 */
[----:B------:R-:W-:-:S04]  /*0320*/  IABS R9, R13 ;  /* 0x0000000d00097213 */ /* 0x000fc80000000000 */
[----:B------:R-:W0:Y:S08]  /*0330*/  I2F.RP R0, R9 ;  /* 0x0000000900007306 */ /* 0x000e300000209400 */
[----:B0-----:R-:W0:Y:S02]  /*0340*/  MUFU.RCP R0, R0 ;  /* 0x0000000000007308 */ /* 0x001e240000001000 */
[----:B0-----:R-:W-:-:S06]  /*0350*/  VIADD R3, R0, 0xffffffe ;  /* 0x0ffffffe00037836 */ /* 0x001fcc0000000000 */
[----:B------:R-:W0:Y:S02]  /*0360*/  F2I.FTZ.U32.TRUNC.NTZ R3, R3 ;  /* 0x0000000300037305 */ /* 0x000e24000021f000 */
[----:B0-----:R-:W-:-:S04]  /*0370*/  IMAD.MOV R10, RZ, RZ, -R3 ;  /* 0x000000ffff0a7224 */ /* 0x001fc800078e0a03 */
[----:B------:R-:W-:Y:S01]  /*0380*/  IMAD.MOV.U32 R2, RZ, RZ, R10 ;  /* 0x000000ffff027224 */ /* 0x000fe200078e000a */
[----:B------:R-:W-:-:S03]  /*0390*/  IABS R10, R13 ;  /* 0x0000000d000a7213 */ /* 0x000fc60000000000 */
[----:B------:R-:W-:Y:S02]  /*03a0*/  IMAD R7, R2, R9, RZ ;  /* 0x0000000902077224 */ /* 0x000fe400078e02ff */
[----:B------:R-:W-:Y:S02]  /*03b0*/  IMAD.MOV.U32 R2, RZ, RZ, RZ ;  /* 0x000000ffff027224 */ /* 0x000fe400078e00ff */
[----:B------:R-:W-:Y:S02]  /*03c0*/  IMAD.MOV R0, RZ, RZ, -R10 ;  /* 0x000000ffff007224 */ /* 0x000fe400078e0a0a */
[----:B------:R-:W-:Y:S02]  /*03d0*/  IMAD.HI.U32 R2, R3, R7, R2 ;  /* 0x0000000703027227 */ /* 0x000fe400078e0002 */
[----:B------:R-:W0:Y:S04]  /*03e0*/  S2R R3, SR_TID.X ;  /* 0x0000000000037919 */ /* 0x000e280000002100 */
[----:B------:R-:W-:-:S04]  /*03f0*/  IMAD.HI.U32 R2, R2, R11, RZ ;  /* 0x0000000b02027227 */ /* 0x000fc800078e00ff */
[----:B------:R-:W-:-:S05]  /*0400*/  IMAD R0, R2, R0, R11 ;  /* 0x0000000002007224 */ /* 0x000fca00078e020b */
[----:B------:R-:W-:-:S13]  /*0410*/  ISETP.GT.U32.AND P1, PT, R9, R0, PT ;  /* 0x000000000900720c */ /* 0x000fda0003f24070 */
[----:B------:R-:W-:Y:S02]  /*0420*/  @!P1 IMAD.IADD R0, R0, 0x1, -R9 ;  /* 0x0000000100009824 */ /* 0x000fe400078e0a09 */
[----:B------:R-:W-:Y:S01]  /*0430*/  @!P1 VIADD R2, R2, 0x1 ;  /* 0x0000000102029836 */ /* 0x000fe20000000000 */
[----:B------:R-:W-:Y:S02]  /*0440*/  ISETP.NE.AND P1, PT, R13, RZ, PT ;  /* 0x000000ff0d00720c */ /* 0x000fe40003f25270 */
[----:B------:R-:W-:Y:S02]  /*0450*/  ISETP.GE.U32.AND P0, PT, R0, R9, PT ;  /* 0x000000090000720c */ /* 0x000fe40003f06070 */
[----:B------:R-:W-:Y:S02]  /*0460*/  LOP3.LUT R0, R6, R13, RZ, 0x3c, !PT ;  /* 0x0000000d06007212 */ /* 0x000fe400078e3cff */
[----:B0-----:R-:W-:Y:S02]  /*0470*/  LOP3.LUT R218, R3, 0x7f, RZ, 0xc0, !PT ;  /* 0x0000007f03da7812 */ /* 0x001fe400078ec0ff */
[----:B------:R-:W-:-:S07]  /*0480*/  ISETP.GE.AND P2, PT, R0, RZ, PT ;  /* 0x000000ff0000720c */ /* 0x000fce0003f46270 */
[----:B------:R-:W-:Y:S01]  /*0490*/  @P0 VIADD R2, R2, 0x1 ;  /* 0x0000000102020836 */ /* 0x000fe20000000000 */
[----:B------:R-:W-:-:S05]  /*04a0*/  ISETP.GT.AND P0, PT, R12, 0x3f, PT ;  /* 0x0000003f0c00780c */ /* 0x000fca0003f04270 */
[----:B------:R-:W-:Y:S01]  /*04b0*/  @!P2 IMAD.MOV R2, RZ, RZ, -R2 ;  /* 0x000000ffff02a224 */ /* 0x000fe200078e0a02 */
[----:B------:R-:W-:-:S05]  /*04c0*/  @!P1 LOP3.LUT R2, RZ, R13, RZ, 0x33, !PT ;  /* 0x0000000dff029212 */ /* 0x000fca00078e33ff */
[----:B------:R-:W-:Y:S02]  /*04d0*/  IMAD.MOV R0, RZ, RZ, -R2 ;  /* 0x000000ffff007224 */ /* 0x000fe400078e0a02 */
[----:B------:R-:W-:Y:S02]  /*04e0*/  IMAD.SHL.U32 R16, R2, 0x80, RZ ;  /* 0x0000008002107824 */ /* 0x000fe400078e00ff */
[----:B------:R-:W-:-:S04]  /*04f0*/  IMAD R0, R13, R0, R6 ;  /* 0x000000000d007224 */ /* 0x000fc800078e0206 */
[----:B------:R-:W-:-:S04]  /*0500*/  IMAD.IADD R0, R8, 0x1, R0 ;  /* 0x0000000108007824 */ /* 0x000fc800078e0200 */
[----:B------:R-:W-:-:S04]  /*0510*/  IMAD R17, R0, 0x100, R218 ;  /* 0x0000010000117824 */ /* 0x000fc800078e02da */
[----:B------:R-:W-:Y:S01]  /*0520*/  VIADD R18, R17, 0x80 ;  /* 0x0000008011127836 */ /* 0x000fe20000000000 */
[----:B------:R-:W-:Y:S06]  /*0530*/  @P0 BRA `(.L_x_0) ;  /* 0x00000008008c0947 */ /* 0x000fec0003800000 */
[----:B------:R-:W-:Y:S01]  /*0540*/  IMAD.SHL.U32 R0, R3, 0x8, RZ ;  /* 0x0000000803007824 */ /* 0x000fe200078e00ff */
[----:B------:R0:W-:Y:S01]  /*0550*/  STL [R1], RZ ;  /* 0x000000ff01007387 */ /* 0x0001e20000100800 */
[----:B------:R-:W-:Y:S02]  /*0560*/  CS2R R152, SRZ ;  /* 0x0000000000987805 */ /* 0x000fe4000001ff00 */
[----:B------:R-:W-:Y:S02]  /*0570*/  CS2R R154, SRZ ;  /* 0x00000000009a7805 */ /* 0x000fe4000001ff00 */
[----:B------:R-:W-:Y:S01]  /*0580*/  CS2R R156, SRZ ;  /* 0x00000000009c7805 */ /* 0x000fe2000001ff00 */
[----:B------:R0:W-:Y:S01]  /*0590*/  STL [R1+0x71c], R0 ;  /* 0x00071c0001007387 */ /* 0x0001e20000100800 */
[----:B------:R-:W-:Y:S02]  /*05a0*/  CS2R R158, SRZ ;  /* 0x00000000009e7805 */ /* 0x000fe4000001ff00 */
[----:B------:R-:W-:-:S02]  /*05b0*/  CS2R R160, SRZ ;  /* 0x0000000000a07805 */ /* 0x000fc4000001ff00 */
[----:B------:R-:W-:Y:S01]  /*05c0*/  CS2R R162, SRZ ;  /* 0x0000000000a27805 */ /* 0x000fe2000001ff00 */
[----:B------:R0:W-:Y:S01]  /*05d0*/  STL [R1+0x4], RZ ;  /* 0x000004ff01007387 */ /* 0x0001e20000100800 */
[----:B------:R-:W-:Y:S02]  /*05e0*/  CS2R R164, SRZ ;  /* 0x0000000000a47805 */ /* 0x000fe4000001ff00 */
[----:B------:R-:W-:Y:S02]  /*05f0*/  CS2R R166, SRZ ;  /* 0x0000000000a67805 */ /* 0x000fe4000001ff00 */
[----:B------:R-:W-:Y:S01]  /*0600*/  CS2R R168, SRZ ;  /* 0x0000000000a87805 */ /* 0x000fe2000001ff00 */
[----:B------:R0:W-:Y:S01]  /*0610*/  STL [R1+0x8], RZ ;  /* 0x000008ff01007387 */ /* 0x0001e20000100800 */
        /* <DEDUP_REMOVED lines=115> */
[----:B------:R0:W-:Y:S04]  /*0d50*/  STL [R1+0x7c], RZ ;  /* 0x00007cff01007387 */ /* 0x0001e80000100800 */
        /* <DEDUP_REMOVED lines=31> */
[----:B------:R0:W-:Y:S01]  /*0f50*/  STL [R1+0xfc], RZ ;  /* 0x0000fcff01007387 */ /* 0x0001e20000100800 */
[----:B------:R-:W-:Y:S05]  /*0f60*/  BRA `(.L_x_1) ;  /* 0x0000013c003c7947 */ /* 0x000fea0003800000 */
.L_x_0:
[----:B------:R-:W-:Y:S01]  /*0f70*/  IABS R23, R4 ;  /* 0x0000000400177213 */ /* 0x000fe20000000000 */
[----:B------:R-:W-:Y:S01]  /*0f80*/  ULDC UR8, c[0x0][0x23c] ;  /* 0x00008f0000087ab9 */ /* 0x000fe20000000800 */
[----:B------:R-:W-:Y:S01]  /*0f90*/  IABS R2, R5 ;  /* 0x0000000500027213 */ /* 0x000fe20000000000 */
[----:B------:R-:W-:Y:S01]  /*0fa0*/  ULDC.64 UR4, c[0x0][0x218] ;  /* 0x0000860000047ab9 */ /* 0x000fe20000000a00 */
[----:B------:R-:W0:Y:S01]  /*0fb0*/  I2F.RP R0, R23 ;  /* 0x0000001700007306 */ /* 0x000e220000209400 */
[----:B------:R-:W-:Y:S01]  /*0fc0*/  SHF.R.U32.HI R7, RZ, 0x6, R3 ;  /* 0x00000006ff077819 */ /* 0x000fe20000011603 */
[----:B------:R-:W-:Y:S01]  /*0fd0*/  ULDC.64 UR10, c[0x0][0x210] ;  /* 0x00008400000a7ab9 */ /* 0x000fe20000000a00 */
[----:B------:R-:W-:Y:S01]  /*0fe0*/  ISETP.GE.AND P6, PT, R17, RZ, PT ;  /* 0x000000ff1100720c */ /* 0x000fe20003fc6270 */
[----:B------:R-:W-:Y:S01]  /*0ff0*/  UMOV UR38, 0xfffffffe ;  /* 0xfffffffe00267882 */ /* 0x000fe20000000000 */
[----:B------:R-:W-:Y:S01]  /*1000*/  SGXT.U32 R7, R7, 0x1 ;  /* 0x000000010707781a */ /* 0x000fe20000000000 */
[----:B------:R-:W-:Y:S01]  /*1010*/  UMOV UR39, 0x7fffffdf ;  /* 0x7fffffdf00277882 */ /* 0x000fe20000000000 */
[----:B------:R-:W-:Y:S01]  /*1020*/  LOP3.LUT R76, R3, 0x3f, RZ, 0xc0, !PT ;  /* 0x0000003f034c7812 */ /* 0x000fe200078ec0ff */
[----:B------:R-:W1:Y:S01]  /*1030*/  I2F.RP R13, R2 ;  /* 0x00000002000d7306 */ /* 0x000e620000209400 */
[----:B------:R-:W-:-:S02]  /*1040*/  LOP3.LUT R6, R16, R7, RZ, 0xfc, !PT ;  /* 0x0000000710067212 */ /* 0x000fc400078efcff */
[----:B------:R-:W-:Y:S02]  /*1050*/  CS2R R152, SRZ ;  /* 0x0000000000987805 */ /* 0x000fe4000001ff00 */
[----:B------:R-:W-:Y:S02]  /*1060*/  CS2R R154, SRZ ;  /* 0x00000000009a7805 */ /* 0x000fe4000001ff00 */
[----:B------:R-:W-:Y:S02]  /*1070*/  CS2R R156, SRZ ;  /* 0x00000000009c7805 */ /* 0x000fe4000001ff00 */
[C---:B------:R-:W-:Y:S02]  /*1080*/  LOP3.LUT R29, R6.reuse, 0x76, RZ, 0xfc, !PT ;  /* 0x00000076061d7812 */ /* 0x040fe400078efcff */
[----:B------:R-:W-:Y:S02]  /*1090*/  CS2R R158, SRZ ;  /* 0x00000000009e7805 */ /* 0x000fe4000001ff00 */
[----:B------:R-:W-:Y:S01]  /*10a0*/  LOP3.LUT R28, R6, 0x78, RZ, 0xfc, !PT ;  /* 0x00000078061c7812 */ /* 0x000fe200078efcff */
[----:B0-----:R-:W0:Y:S01]  /*10b0*/  MUFU.RCP R0, R0 ;  /* 0x0000000000007308 */ /* 0x001e220000001000 */
[----:B------:R-:W-:-:S02]  /*10c0*/  IABS R22, R29 ;  /* 0x0000001d00167213 */ /* 0x000fc40000000000 */
[----:B------:R-:W-:Y:S02]  /*10d0*/  CS2R R160, SRZ ;  /* 0x0000000000a07805 */ /* 0x000fe4000001ff00 */
[C---:B------:R-:W-:Y:S02]  /*10e0*/  LOP3.LUT R31, R6.reuse, 0x72, RZ, 0xfc, !PT ;  /* 0x00000072061f7812 */ /* 0x040fe400078efcff */
[----:B------:R-:W-:Y:S02]  /*10f0*/  CS2R R162, SRZ ;  /* 0x0000000000a27805 */ /* 0x000fe4000001ff00 */
[----:B------:R-:W-:Y:S02]  /*1100*/  LOP3.LUT R30, R6, 0x74, RZ, 0xfc, !PT ;  /* 0x00000074061e7812 */ /* 0x000fe400078efcff */
[----:B------:R-:W-:Y:S02]  /*1110*/  CS2R R164, SRZ ;  /* 0x0000000000a47805 */ /* 0x000fe4000001ff00 */
[----:B------:R-:W-:Y:S01]  /*1120*/  IABS R26, R31 ;  /* 0x0000001f001a7213 */ /* 0x000fe20000000000 */
[----:B-1----:R-:W1:Y:S01]  /*1130*/  MUFU.RCP R13, R13 ;  /* 0x0000000d000d7308 */ /* 0x002e620000001000 */
[----:B------:R-:W-:-:S02]  /*1140*/  IABS R24, R30 ;  /* 0x0000001e00187213 */ /* 0x000fc40000000000 */
[----:B------:R-:W-:Y:S02]  /*1150*/  CS2R R166, SRZ ;  /* 0x0000000000a67805 */ /* 0x000fe4000001ff00 */
[C---:B------:R-:W-:Y:S02]  /*1160*/  LOP3.LUT R32, R6.reuse, 0x5a, RZ, 0xfc, !PT ;  /* 0x0000005a06207812 */ /* 0x040fe400078efcff */
[----:B------:R-:W-:Y:S02]  /*1170*/  CS2R R168, SRZ ;  /* 0x0000000000a87805 */ /* 0x000fe4000001ff00 */
[C---:B------:R-:W-:Y:S02]  /*1180*/  LOP3.LUT R33, R6.reuse, 0x58, RZ, 0xfc, !PT ;  /* 0x0000005806217812 */ /* 0x040fe400078efcff */
[----:B------:R-:W-:Y:S02]  /*1190*/  CS2R R170, SRZ ;  /* 0x0000000000aa7805 */ /* 0x000fe4000001ff00 */
[----:B------:R-:W-:-:S02]  /*11a0*/  LOP3.LUT R37, R6, 0x50, RZ, 0xfc, !PT ;  /* 0x0000005006257812 */ /* 0x000fc400078efcff */
[----:B------:R-:W-:Y:S01]  /*11b0*/  CS2R R172, SRZ ;  /* 0x0000000000ac7805 */ /* 0x000fe2000001ff00 */
[----:B0-----:R-:W-:Y:S01]  /*11c0*/  VIADD R8, R0, 0xffffffe ;  /* 0x0ffffffe00087836 */ /* 0x001fe20000000000 */
[----:B------:R-:W-:Y:S02]  /*11d0*/  IABS R0, R17 ;  /* 0x0000001100007213 */ /* 0x000fe40000000000 */
[----:B------:R-:W-:Y:S02]  /*11e0*/  CS2R R174, SRZ ;  /* 0x0000000000ae7805 */ /* 0x000fe4000001ff00 */
[----:B------:R-:W-:Y:S01]  /*11f0*/  LOP3.LUT R38, R6, 0x4c, RZ, 0xfc, !PT ;  /* 0x0000004c06267812 */ /* 0x000fe200078efcff */
[----:B------:R0:W2:Y:S01]  /*1200*/  F2I.FTZ.U32.TRUNC.NTZ R9, R8 ;  /* 0x0000000800097305 */ /* 0x0000a2000021f000 */
[----:B------:R-:W-:Y:S02]  /*1210*/  IABS R34, R37 ;  /* 0x0000002500227213 */ /* 0x000fe40000000000 */
[----:B------:R-:W-:-:S02]  /*1220*/  CS2R R176, SRZ ;  /* 0x0000000000b07805 */ /* 0x000fc4000001ff00 */
[C---:B------:R-:W-:Y:S01]  /*1230*/  LOP3.LUT R36, R6.reuse, 0x52, RZ, 0xfc, !PT ;  /* 0x0000005206247812 */ /* 0x040fe200078efcff */
[----:B-1----:R-:W-:Y:S01]  /*1240*/  VIADD R10, R13, 0xffffffe ;  /* 0x0ffffffe0d0a7836 */ /* 0x002fe20000000000 */
[----:B------:R-:W-:Y:S02]  /*1250*/  LOP3.LUT R13, R6, 0x7c, RZ, 0xfc, !PT ;  /* 0x0000007c060d7812 */ /* 0x000fe400078efcff */
[----:B------:R-:W-:Y:S02]  /*1260*/  CS2R R178, SRZ ;  /* 0x0000000000b27805 */ /* 0x000fe4000001ff00 */
[----:B------:R-:W-:Y:S01]  /*1270*/  IABS R35, R38 ;  /* 0x0000002600237213 */ /* 0x000fe20000000000 */
[----:B------:R1:W3:Y:S01]  /*1280*/  F2I.FTZ.U32.TRUNC.NTZ R11, R10 ;  /* 0x0000000a000b7305 */ /* 0x0002e2000021f000 */
[----:B0-----:R-:W-:Y:S01]  /*1290*/  IMAD.MOV.U32 R8, RZ, RZ, RZ ;  /* 0x000000ffff087224 */ /* 0x001fe200078e00ff */
[----:B------:R-:W-:Y:S02]  /*12a0*/  IABS R19, R13 ;  /* 0x0000000d00137213 */ /* 0x000fe40000000000 */
[----:B------:R-:W-:-:S02]  /*12b0*/  CS2R R180, SRZ ;  /* 0x0000000000b47805 */ /* 0x000fc4000001ff00 */
[----:B------:R-:W-:Y:S02]  /*12c0*/  ISETP.GE.AND P4, PT, R13, RZ, PT ;  /* 0x000000ff0d00720c */ /* 0x000fe40003f86270 */
[----:B------:R-:W-:Y:S02]  /*12d0*/  CS2R R182, SRZ ;  /* 0x0000000000b67805 */ /* 0x000fe4000001ff00 */
[C---:B------:R-:W-:Y:S01]  /*12e0*/  LOP3.LUT R39, R6.reuse, 0x4a, RZ, 0xfc, !PT ;  /* 0x0000004a06277812 */ /* 0x040fe200078efcff */
[----:B--2---:R-:W-:Y:S01]  /*12f0*/  IMAD.MOV R14, RZ, RZ, -R9 ;  /* 0x000000ffff0e7224 */ /* 0x004fe200078e0a09 */
[C---:B------:R-:W-:Y:S01]  /*1300*/  LOP3.LUT R41, R6.reuse, 0x48, RZ, 0xfc, !PT ;  /* 0x0000004806297812 */ /* 0x040fe200078efcff */
[----:B-1----:R-:W-:Y:S01]  /*1310*/  IMAD.MOV.U32 R10, RZ, RZ, RZ ;  /* 0x000000ffff0a7224 */ /* 0x002fe200078e00ff */
[----:B------:R-:W-:Y:S01]  /*1320*/  LOP3.LUT R42, R6, 0x46, RZ, 0xfc, !PT ;  /* 0x00000046062a7812 */ /* 0x000fe200078efcff */
[----:B------:R-:W-:Y:S01]  /*1330*/  IMAD R7, R14, R23, RZ ;  /* 0x000000170e077224 */ /* 0x000fe200078e02ff */
[----:B------:R-:W-:-:S02]  /*1340*/  LOP3.LUT R43, R6, 0x44, RZ, 0xfc, !PT ;  /* 0x00000044062b7812 */ /* 0x000fc400078efcff */
[----:B------:R-:W-:Y:S02]  /*1350*/  CS2R R184, SRZ ;  /* 0x0000000000b87805 */ /* 0x000fe4000001ff00 */
[C---:B------:R-:W-:Y:S01]  /*1360*/  LOP3.LUT R44, R6.reuse, 0x42, RZ, 0xfc, !PT ;  /* 0x00000042062c7812 */ /* 0x040fe200078efcff */
[----:B---3--:R-:W-:Y:S01]  /*1370*/  IMAD.MOV R15, RZ, RZ, -R11 ;  /* 0x000000ffff0f7224 */ /* 0x008fe200078e0a0b */
[C---:B------:R-:W-:Y:S01]  /*1380*/  LOP3.LUT R45, R6.reuse, 0x38, RZ, 0xfc, !PT ;  /* 0x00000038062d7812 */ /* 0x040fe200078efcff */
[----:B------:R-:W-:Y:S01]  /*1390*/  IMAD.HI.U32 R8, R9, R7, R8 ;  /* 0x0000000709087227 */ /* 0x000fe200078e0008 */
[----:B------:R-:W-:Y:S02]  /*13a0*/  IABS R40, R44 ;  /* 0x0000002c00287213 */ /* 0x000fe40000000000 */
[----:B------:R-:W-:Y:S02]  /*13b0*/  CS2R R186, SRZ ;  /* 0x0000000000ba7805 */ /* 0x000fe4000001ff00 */
[----:B------:R-:W-:Y:S01]  /*13c0*/  LOP3.LUT R48, R6, 0x36, RZ, 0xfc, !PT ;  /* 0x0000003606307812 */ /* 0x000fe200078efcff */
[----:B------:R-:W-:Y:S01]  /*13d0*/  IMAD R7, R15, R2, RZ ;  /* 0x000000020f077224 */ /* 0x000fe200078e02ff */
[----:B------:R-:W-:-:S02]  /*13e0*/  IABS R15, R18 ;  /* 0x00000012000f7213 */ /* 0x000fc40000000000 */
[----:B------:R-:W-:Y:S02]  /*13f0*/  CS2R R188, SRZ ;  /* 0x0000000000bc7805 */ /* 0x000fe4000001ff00 */
[C---:B------:R-:W-:Y:S01]  /*1400*/  LOP3.LUT R49, R6.reuse, 0x34, RZ, 0xfc, !PT ;  /* 0x0000003406317812 */ /* 0x040fe200078efcff */
[----:B------:R-:W-:Y:S01]  /*1410*/  IMAD.HI.U32 R7, R11, R7, R10 ;  /* 0x000000070b077227 */ /* 0x000fe200078e000a */
[----:B------:R-:W-:Y:S02]  /*1420*/  SHF.R.S32.HI R11, RZ, 0x1f, R12 ;  /* 0x0000001fff0b7819 */ /* 0x000fe4000001140c */
[----:B------:R-:W-:Y:S02]  /*1430*/  CS2R R190, SRZ ;  /* 0x0000000000be7805 */ /* 0x000fe4000001ff00 */
[----:B------:R-:W-:Y:S01]  /*1440*/  IABS R46, R49 ;  /* 0x00000031002e7213 */ /* 0x000fe20000000000 */
[----:B------:R-:W-:Y:S01]  /*1450*/  IMAD.MOV.U32 R10, RZ, RZ, R0 ;  /* 0x000000ffff0a7224 */ /* 0x000fe200078e0000 */
[C---:B------:R-:W-:Y:S01]  /*1460*/  LOP3.LUT R50, R6.reuse, 0x32, RZ, 0xfc, !PT ;  /* 0x0000003206327812 */ /* 0x040fe200078efcff */
[----:B------:R-:W-:Y:S01]  /*1470*/  IMAD.HI.U32 R9, R7, R19, RZ ;  /* 0x0000001307097227 */ /* 0x000fe200078e00ff */
[----:B------:R-:W-:-:S02]  /*1480*/  LOP3.LUT R51, R6, 0x2c, RZ, 0xfc, !PT ;  /* 0x0000002c06337812 */ /* 0x000fc400078efcff */
[----:B------:R-:W-:Y:S02]  /*1490*/  CS2R R192, SRZ ;  /* 0x0000000000c07805 */ /* 0x000fe4000001ff00 */
[----:B------:R-:W-:Y:S01]  /*14a0*/  IABS R47, R50 ;  /* 0x00000032002f7213 */ /* 0x000fe20000000000 */
[----:B------:R-:W-:Y:S01]  /*14b0*/  IMAD.HI.U32 R0, R8, R10, RZ ;  /* 0x0000000a08007227 */ /* 0x000fe200078e00ff */
[C---:B------:R-:W-:Y:S02]  /*14c0*/  LOP3.LUT R53, R6.reuse, 0x2a, RZ, 0xfc, !PT ;  /* 0x0000002a06357812 */ /* 0x040fe400078efcff */
[----:B------:R-:W-:Y:S02]  /*14d0*/  CS2R R194, SRZ ;  /* 0x0000000000c27805 */ /* 0x000fe4000001ff00 */
[----:B------:R-:W-:Y:S01]  /*14e0*/  LOP3.LUT R54, R6, 0x28, RZ, 0xfc, !PT ;  /* 0x0000002806367812 */ /* 0x000fe200078efcff */
[----:B------:R-:W-:Y:S01]  /*14f0*/  IMAD.HI.U32 R8, R8, R15, RZ ;  /* 0x0000000f08087227 */ /* 0x000fe200078e00ff */
[----:B------:R-:W-:-:S02]  /*1500*/  LOP3.LUT R55, R6, 0x26, RZ, 0xfc, !PT ;  /* 0x0000002606377812 */ /* 0x000fc400078efcff */
[----:B------:R-:W-:Y:S02]  /*1510*/  CS2R R196, SRZ ;  /* 0x0000000000c47805 */ /* 0x000fe4000001ff00 */
[C---:B------:R-:W-:Y:S01]  /*1520*/  LOP3.LUT R58, R6.reuse, 0x1a, RZ, 0xfc, !PT ;  /* 0x0000001a063a7812 */ /* 0x040fe200078efcff */
[----:B------:R-:W-:Y:S01]  /*1530*/  IMAD.MOV R14, RZ, RZ, -R0 ;  /* 0x000000ffff0e7224 */ /* 0x000fe200078e0a00 */
[----:B------:R-:W-:Y:S01]  /*1540*/  LEA.HI R0, R11, R12, RZ, 0x6 ;  /* 0x0000000c0b007211 */ /* 0x000fe200078f30ff */
[----:B------:R-:W-:Y:S01]  /*1550*/  IMAD.MOV R20, RZ, RZ, -R8 ;  /* 0x000000ffff147224 */ /* 0x000fe200078e0a08 */
[----:B------:R-:W-:Y:S01]  /*1560*/  IABS R52, R55 ;  /* 0x0000003700347213 */ /* 0x000fe20000000000 */
[C---:B------:R-:W-:Y:S01]  /*1570*/  IMAD R8, R23.reuse, R14, R10 ;  /* 0x0000000e17087224 */ /* 0x040fe200078e020a */
[----:B------:R-:W-:Y:S01]  /*1580*/  LOP3.LUT R56, R6, 0x1c, RZ, 0xfc, !PT ;  /* 0x0000001c06387812 */ /* 0x000fe200078efcff */
[C---:B------:R-:W-:Y:S01]  /*1590*/  IMAD R10, R23.reuse, R20, R15 ;  /* 0x00000014170a7224 */ /* 0x040fe200078e020f */
[----:B------:R-:W-:Y:S01]  /*15a0*/  IABS R20, R28 ;  /* 0x0000001c00147213 */ /* 0x000fe20000000000 */
[----:B------:R-:W-:Y:S01]  /*15b0*/  IMAD.MOV R9, RZ, RZ, -R9 ;  /* 0x000000ffff097224 */ /* 0x000fe200078e0a09 */
[----:B------:R-:W-:Y:S01]  /*15c0*/  ISETP.GT.U32.AND P0, PT, R23, R8, PT ;  /* 0x000000081700720c */ /* 0x000fe20003f04070 */
[----:B------:R-:W-:Y:S01]  /*15d0*/  IMAD.HI.U32 R13, R7, R22, RZ ;  /* 0x00000016070d7227 */ /* 0x000fe200078e00ff */
[----:B------:R-:W-:-:S02]  /*15e0*/  ISETP.GT.U32.AND P1, PT, R23, R10, PT ;  /* 0x0000000a1700720c */ /* 0x000fc40003f24070 */
[----:B------:R-:W-:Y:S02]  /*15f0*/  CS2R R198, SRZ ;  /* 0x0000000000c67805 */ /* 0x000fe4000001ff00 */
[----:B------:R-:W-:Y:S01]  /*1600*/  LOP3.LUT R60, R6, 0x18, RZ, 0xfc, !PT ;  /* 0x00000018063c7812 */ /* 0x000fe200078efcff */
[----:B------:R-:W-:Y:S01]  /*1610*/  IMAD R11, R2, R9, R19 ;  /* 0x00000009020b7224 */ /* 0x000fe200078e0213 */
[----:B------:R-:W-:Y:S01]  /*1620*/  LOP3.LUT R9, R6, 0x7a, RZ, 0xfc, !PT ;  /* 0x0000007a06097812 */ /* 0x000fe200078efcff */
[----:B------:R-:W-:Y:S01]  /*1630*/  IMAD.HI.U32 R12, R7, R20, RZ ;  /* 0x00000014070c7227 */ /* 0x000fe200078e00ff */
[----:B------:R-:W-:Y:S02]  /*1640*/  IABS R59, R56 ;  /* 0x00000038003b7213 */ /* 0x000fe40000000000 */
[----:B------:R-:W-:Y:S02]  /*1650*/  CS2R R200, SRZ ;  /* 0x0000000000c87805 */ /* 0x000fe4000001ff00 */
[----:B------:R-:W-:Y:S01]  /*1660*/  IABS R19, R9 ;  /* 0x0000000900137213 */ /* 0x000fe20000000000 */
[----:B------:R-:W-:Y:S01]  /*1670*/  IMAD.MOV R25, RZ, RZ, -R13 ;  /* 0x000000ffff197224 */ /* 0x000fe200078e0a0d */
[----:B------:R-:W-:Y:S01]  /*1680*/  ISETP.GE.AND P3, PT, R9, RZ, PT ;  /* 0x000000ff0900720c */ /* 0x000fe20003f66270 */
[----:B------:R-:W-:Y:S01]  /*1690*/  IMAD.HI.U32 R15, R7, R26, RZ ;  /* 0x0000001a070f7227 */ /* 0x000fe200078e00ff */
[----:B------:R-:W-:-:S02]  /*16a0*/  ISETP.GT.U32.AND P2, PT, R2, R11, PT ;  /* 0x0000000b0200720c */ /* 0x000fc40003f44070 */
[----:B------:R-:W-:Y:S02]  /*16b0*/  CS2R R202, SRZ ;  /* 0x0000000000ca7805 */ /* 0x000fe4000001ff00 */
[----:B------:R-:W-:Y:S01]  /*16c0*/  LOP3.LUT R72, R6, 0x4, RZ, 0xfc, !PT ;  /* 0x0000000406487812 */ /* 0x000fe200078efcff */
[----:B------:R-:W-:Y:S01]  /*16d0*/  @!P1 IMAD.IADD R10, R10, 0x1, -R23 ;  /* 0x000000010a0a9824 */ /* 0x000fe200078e0a17 */
[----:B------:R-:W-:Y:S01]  /*16e0*/  LOP3.LUT R74, R6, 0x2, RZ, 0xfc, !PT ;  /* 0x00000002064a7812 */ /* 0x000fe200078efcff */
[----:B------:R-:W-:Y:S01]  /*16f0*/  IMAD.HI.U32 R9, R7, R19, RZ ;  /* 0x0000001307097227 */ /* 0x000fe200078e00ff */
[----:B------:R-:W-:Y:S02]  /*1700*/  IABS R103, R72 ;  /* 0x0000004800677213 */ /* 0x000fe40000000000 */
[----:B------:R-:W-:Y:S02]  /*1710*/  CS2R R204, SRZ ;  /* 0x0000000000cc7805 */ /* 0x000fe4000001ff00 */
[C---:B------:R-:W-:Y:S01]  /*1720*/  ISETP.GT.U32.AND P1, PT, R23.reuse, R10, PT ;  /* 0x0000000a1700720c */ /* 0x040fe20003f24070 */
[----:B------:R-:W-:Y:S01]  /*1730*/  IMAD.MOV R9, RZ, RZ, -R9 ;  /* 0x000000ffff097224 */ /* 0x000fe200078e0a09 */
[----:B------:R-:W-:Y:S01]  /*1740*/  IABS R105, R74 ;  /* 0x0000004a00697213 */ /* 0x000fe20000000000 */
[----:B------:R-:W-:Y:S01]  /*1750*/  @!P0 IMAD.IADD R8, R8, 0x1, -R23 ;  /* 0x0000000108088824 */ /* 0x000fe200078e0a17 */
[----:B------:R-:W-:Y:S01]  /*1760*/  IABS R107, R6 ;  /* 0x00000006006b7213 */ /* 0x000fe20000000000 */
[C---:B------:R-:W-:Y:S01]  /*1770*/  IMAD R13, R2.reuse, R9, R19 ;  /* 0x00000009020d7224 */ /* 0x040fe200078e0213 */
[----:B------:R-:W-:Y:S01]  /*1780*/  CS2R R206, SRZ ;  /* 0x0000000000ce7805 */ /* 0x000fe2000001ff00 */
[----:B------:R-:W-:Y:S01]  /*1790*/  IMAD.MOV R21, RZ, RZ, -R12 ;  /* 0x000000ffff157224 */ /* 0x000fe200078e0a0c */
[----:B------:R-:W-:Y:S01]  /*17a0*/  ISETP.GT.U32.AND P0, PT, R23, R8, PT ;  /* 0x000000081700720c */ /* 0x000fe20003f04070 */
[----:B------:R-:W-:Y:S01]  /*17b0*/  IMAD.MOV R9, RZ, RZ, -R15 ;  /* 0x000000ffff097224 */ /* 0x000fe200078e0a0f */
[C---:B------:R-:W-:Y:S01]  /*17c0*/  ISETP.GT.U32.AND P5, PT, R2.reuse, R13, PT ;  /* 0x0000000d0200720c */ /* 0x040fe20003fa4070 */
[----:B------:R-:W-:Y:S01]  /*17d0*/  IMAD R15, R2, R21, R20 ;  /* 0x00000015020f7224 */ /* 0x000fe200078e0214 */
[----:B------:R-:W-:Y:S01]  /*17e0*/  CS2R R208, SRZ ;  /* 0x0000000000d07805 */ /* 0x000fe2000001ff00 */
[----:B------:R-:W-:Y:S01]  /*17f0*/  @!P1 IMAD.IADD R10, R10, 0x1, -R23 ;  /* 0x000000010a0a9824 */ /* 0x000fe200078e0a17 */
[----:B------:R-:W-:Y:S01]  /*1800*/  ISETP.GE.AND P1, PT, R18, RZ, PT ;  /* 0x000000ff1200720c */ /* 0x000fe20003f26270 */
[----:B------:R-:W-:Y:S01]  /*1810*/  @!P2 IMAD.IADD R11, R11, 0x1, -R2 ;  /* 0x000000010b0ba824 */ /* 0x000fe200078e0a02 */
[----:B------:R-:W-:Y:S01]  /*1820*/  ISETP.GT.U32.AND P2, PT, R2, R15, PT ;  /* 0x0000000f0200720c */ /* 0x000fe20003f44070 */
[----:B------:R-:W-:Y:S01]  /*1830*/  IMAD.HI.U32 R14, R7, R24, RZ ;  /* 0x00000018070e7227 */ /* 0x000fe200078e00ff */
[----:B------:R-:W-:-:S02]  /*1840*/  CS2R R210, SRZ ;  /* 0x0000000000d27805 */ /* 0x000fc4000001ff00 */
[----:B------:R-:W-:Y:S02]  /*1850*/  CS2R R212, SRZ ;  /* 0x0000000000d47805 */ /* 0x000fe4000001ff00 */
[----:B------:R-:W-:Y:S01]  /*1860*/  CS2R R214, SRZ ;  /* 0x0000000000d67805 */ /* 0x000fe2000001ff00 */
[----:B------:R-:W-:Y:S01]  /*1870*/  IMAD R19, R2, R25, R22 ;  /* 0x0000001902137224 */ /* 0x000fe200078e0216 */
[----:B------:R-:W-:Y:S01]  /*1880*/  LOP3.LUT R25, R6, 0x6c, RZ, 0xfc, !PT ;  /* 0x0000006c06197812 */ /* 0x000fe200078efcff */
[----:B------:R-:W-:Y:S01]  /*1890*/  IMAD.MOV R27, RZ, RZ, -R14 ;  /* 0x000000ffff1b7224 */ /* 0x000fe200078e0a0e */
[----:B------:R-:W-:Y:S01]  /*18a0*/  CS2R R134, SRZ ;  /* 0x0000000000867805 */ /* 0x000fe2000001ff00 */
[----:B------:R-:W-:Y:S01]  /*18b0*/  @!P0 IMAD.IADD R8, R8, 0x1, -R23 ;  /* 0x0000000108088824 */ /* 0x000fe200078e0a17 */
[----:B------:R-:W-:Y:S01]  /*18c0*/  ISETP.NE.AND P0, PT, R4, RZ, PT ;  /* 0x000000ff0400720c */ /* 0x000fe20003f05270 */
[----:B------:R-:W-:Y:S01]  /*18d0*/  @!P5 IMAD.IADD R13, R13, 0x1, -R2 ;  /* 0x000000010d0dd824 */ /* 0x000fe200078e0a02 */
[C---:B------:R-:W-:Y:S01]  /*18e0*/  ISETP.GT.U32.AND P5, PT, R2.reuse, R11, PT ;  /* 0x0000000b0200720c */ /* 0x040fe20003fa4070 */
[C---:B------:R-:W-:Y:S01]  /*18f0*/  IMAD R12, R2.reuse, R9, R26 ;  /* 0x00000009020c7224 */ /* 0x040fe200078e021a */
[----:B------:R-:W-:Y:S01]  /*1900*/  LOP3.LUT R9, RZ, R4, RZ, 0x33, !PT ;  /* 0x00000004ff097212 */ /* 0x000fe200078e33ff */
[----:B------:R-:W-:Y:S01]  /*1910*/  @!P1 IMAD.MOV R10, RZ, RZ, -R10 ;  /* 0x000000ffff0a9224 */ /* 0x000fe200078e0a0a */
[C---:B------:R-:W-:Y:S01]  /*1920*/  ISETP.GT.U32.AND P1, PT, R2.reuse, R19, PT ;  /* 0x000000130200720c */ /* 0x040fe20003f24070 */
[----:B------:R-:W-:Y:S01]  /*1930*/  IMAD R21, R2, R27, R24 ;  /* 0x0000001b02157224 */ /* 0x000fe200078e0218 */
[----:B------:R-:W-:Y:S01]  /*1940*/  LOP3.LUT R24, R6, 0x70, RZ, 0xfc, !PT ;  /* 0x0000007006187812 */ /* 0x000fe200078efcff */
[----:B------:R-:W-:Y:S01]  /*1950*/  @!P6 IMAD.MOV R8, RZ, RZ, -R8 ;  /* 0x000000ffff08e224 */ /* 0x000fe200078e0a08 */
[C---:B------:R-:W-:Y:S01]  /*1960*/  ISETP.GT.U32.AND P6, PT, R2.reuse, R13, PT ;  /* 0x0000000d0200720c */ /* 0x040fe20003fc4070 */
[----:B------:R-:W-:Y:S01]  /*1970*/  @!P2 IMAD.IADD R15, R15, 0x1, -R2 ;  /* 0x000000010f0fa824 */ /* 0x000fe200078e0a02 */
[----:B------:R-:W-:-:S02]  /*1980*/  ISETP.GT.U32.AND P2, PT, R2, R12, PT ;  /* 0x0000000c0200720c */ /* 0x000fc40003f44070 */
[----:B------:R-:W-:Y:S02]  /*1990*/  CS2R R136, SRZ ;  /* 0x0000000000887805 */ /* 0x000fe4000001ff00 */
[----:B------:R-:W-:Y:S01]  /*19a0*/  IABS R14, R24 ;  /* 0x00000018000e7213 */ /* 0x000fe20000000000 */
[----:B------:R-:W-:Y:S01]  /*19b0*/  @!P5 IMAD.IADD R11, R11, 0x1, -R2 ;  /* 0x000000010b0bd824 */ /* 0x000fe200078e0a02 */
[C---:B------:R-:W-:Y:S02]  /*19c0*/  SEL R22, R9.reuse, R8, !P0 ;  /* 0x0000000809167207 */ /* 0x040fe40004000000 */
[----:B------:R-:W-:Y:S02]  /*19d0*/  CS2R R138, SRZ ;  /* 0x00000000008a7805 */ /* 0x000fe4000001ff00 */
[----:B------:R-:W-:Y:S01]  /*19e0*/  SEL R216, R9, R10, !P0 ;  /* 0x0000000a09d87207 */ /* 0x000fe20004000000 */
[----:B------:R-:W-:Y:S01]  /*19f0*/  IMAD.HI.U32 R4, R7, R14, RZ ;  /* 0x0000000e07047227 */ /* 0x000fe200078e00ff */
[----:B------:R-:W-:-:S02]  /*1a00*/  ISETP.GT.U32.AND P0, PT, R2, R21, PT ;  /* 0x000000150200720c */ /* 0x000fc40003f04070 */
[----:B------:R-:W-:Y:S02]  /*1a10*/  CS2R R140, SRZ ;  /* 0x00000000008c7805 */ /* 0x000fe4000001ff00 */
[----:B------:R-:W-:Y:S01]  /*1a20*/  IABS R23, R25 ;  /* 0x0000001900177213 */ /* 0x000fe20000000000 */
[--C-:B------:R-:W-:Y:S01]  /*1a30*/  @!P1 IMAD.IADD R19, R19, 0x1, -R2.reuse ;  /* 0x0000000113139824 */ /* 0x100fe200078e0a02 */
[----:B------:R-:W-:Y:S01]  /*1a40*/  ISETP.GT.U32.AND P5, PT, R2, R15, PT ;  /* 0x0000000f0200720c */ /* 0x000fe20003fa4070 */
[----:B------:R-:W-:Y:S01]  /*1a50*/  @!P6 IMAD.IADD R13, R13, 0x1, -R2 ;  /* 0x000000010d0de824 */ /* 0x000fe200078e0a02 */
[----:B------:R-:W-:Y:S01]  /*1a60*/  ISETP.GE.AND P6, PT, R28, RZ, PT ;  /* 0x000000ff1c00720c */ /* 0x000fe20003fc6270 */
[----:B------:R-:W-:Y:S01]  /*1a70*/  IMAD.MOV R9, RZ, RZ, -R4 ;  /* 0x000000ffff097224 */ /* 0x000fe200078e0a04 */
[----:B------:R-:W-:Y:S01]  /*1a80*/  LOP3.LUT R4, R6, 0x6a, RZ, 0xfc, !PT ;  /* 0x0000006a06047812 */ /* 0x000fe200078efcff */
[----:B------:R-:W-:Y:S01]  /*1a90*/  @!P2 IMAD.IADD R12, R12, 0x1, -R2 ;  /* 0x000000010c0ca824 */ /* 0x000fe200078e0a02 */
[----:B------:R-:W-:Y:S01]  /*1aa0*/  ISETP.GT.U32.AND P2, PT, R2, R19, PT ;  /* 0x000000130200720c */ /* 0x000fe20003f44070 */
[----:B------:R-:W-:Y:S01]  /*1ab0*/  IMAD.HI.U32 R8, R7, R23, RZ ;  /* 0x0000001707087227 */ /* 0x000fe200078e00ff */
[----:B------:R-:W-:-:S02]  /*1ac0*/  LOP3.LUT R26, R6, 0x68, RZ, 0xfc, !PT ;  /* 0x00000068061a7812 */ /* 0x000fc400078efcff */
[----:B------:R-:W-:Y:S02]  /*1ad0*/  CS2R R142, SRZ ;  /* 0x00000000008e7805 */ /* 0x000fe4000001ff00 */
[----:B------:R-:W-:Y:S01]  /*1ae0*/  ISETP.GE.AND P1, PT, R29, RZ, PT ;  /* 0x000000ff1d00720c */ /* 0x000fe20003f26270 */
[----:B------:R-:W-:Y:S01]  /*1af0*/  IMAD R14, R2, R9, R14 ;  /* 0x00000009020e7224 */ /* 0x000fe200078e020e */
[----:B------:R-:W-:Y:S01]  /*1b00*/  IABS R20, R26 ;  /* 0x0000001a00147213 */ /* 0x000fe20000000000 */
[----:B------:R-:W-:Y:S01]  /*1b10*/  IMAD.MOV.U32 R10, RZ, RZ, R13 ;  /* 0x000000ffff0a7224 */ /* 0x000fe200078e000d */
[----:B------:R-:W-:Y:S01]  /*1b20*/  LOP3.LUT R28, R6, 0x62, RZ, 0xfc, !PT ;  /* 0x00000062061c7812 */ /* 0x000fe200078efcff */
[----:B------:R-:W-:Y:S01]  /*1b30*/  IMAD.MOV R8, RZ, RZ, -R8 ;  /* 0x000000ffff087224 */ /* 0x000fe200078e0a08 */
[----:B------:R-:W-:Y:S01]  /*1b40*/  IABS R29, R32 ;  /* 0x00000020001d7213 */ /* 0x000fe20000000000 */
[----:B------:R-:W-:Y:S01]  /*1b50*/  @!P0 IMAD.IADD R21, R21, 0x1, -R2 ;  /* 0x0000000115158824 */ /* 0x000fe200078e0a02 */
[----:B------:R-:W-:Y:S01]  /*1b60*/  ISETP.GE.AND P0, PT, R30, RZ, PT ;  /* 0x000000ff1e00720c */ /* 0x000fe20003f06270 */
[----:B------:R-:W-:Y:S01]  /*1b70*/  IMAD.MOV.U32 R9, RZ, RZ, R11 ;  /* 0x000000ffff097224 */ /* 0x000fe200078e000b */
[----:B------:R-:W-:Y:S01]  /*1b80*/  IABS R27, R28 ;  /* 0x0000001c001b7213 */ /* 0x000fe20000000000 */
[----:B------:R-:W-:Y:S01]  /*1b90*/  @!P3 IMAD.MOV R10, RZ, RZ, -R10 ;  /* 0x000000ffff0ab224 */ /* 0x000fe200078e0a0a */
[C---:B------:R-:W-:Y:S01]  /*1ba0*/  ISETP.GT.U32.AND P3, PT, R2.reuse, R14, PT ;  /* 0x0000000e0200720c */ /* 0x040fe20003f64070 */
[C---:B------:R-:W-:Y:S01]  /*1bb0*/  IMAD R23, R2.reuse, R8, R23 ;  /* 0x0000000802177224 */ /* 0x040fe200078e0217 */
[----:B------:R-:W-:Y:S01]  /*1bc0*/  IABS R30, R33 ;  /* 0x00000021001e7213 */ /* 0x000fe20000000000 */
[--C-:B------:R-:W-:Y:S01]  /*1bd0*/  @!P5 IMAD.IADD R15, R15, 0x1, -R2.reuse ;  /* 0x000000010f0fd824 */ /* 0x100fe200078e0a02 */
[C---:B------:R-:W-:Y:S01]  /*1be0*/  ISETP.GT.U32.AND P5, PT, R2.reuse, R12, PT ;  /* 0x0000000c0200720c */ /* 0x040fe20003fa4070 */
[----:B------:R-:W-:Y:S01]  /*1bf0*/  @!P4 IMAD.MOV R9, RZ, RZ, -R9 ;  /* 0x000000ffff09c224 */ /* 0x000fe200078e0a09 */
[C---:B------:R-:W-:Y:S01]  /*1c00*/  ISETP.GT.U32.AND P4, PT, R2.reuse, R21, PT ;  /* 0x000000150200720c */ /* 0x040fe20003f84070 */
[----:B------:R-:W-:Y:S01]  /*1c10*/  IMAD.MOV.U32 R8, RZ, RZ, R15 ;  /* 0x000000ffff087224 */ /* 0x000fe200078e000f */
[----:B------:R-:W-:Y:S01]  /*1c20*/  IABS R15, R4 ;  /* 0x00000004000f7213 */ /* 0x000fe20000000000 */
[----:B------:R-:W-:Y:S01]  /*1c30*/  @!P2 IMAD.IADD R19, R19, 0x1, -R2 ;  /* 0x000000011313a824 */ /* 0x000fe200078e0a02 */
[----:B------:R-:W-:Y:S01]  /*1c40*/  ISETP.GT.U32.AND P2, PT, R2, R23, PT ;  /* 0x000000170200720c */ /* 0x000fe20003f44070 */
[----:B------:R-:W-:Y:S01]  /*1c50*/  @!P6 IMAD.MOV R8, RZ, RZ, -R8 ;  /* 0x000000ffff08e224 */ /* 0x000fe200078e0a08 */
[----:B------:R-:W-:Y:S01]  /*1c60*/  ISETP.GE.AND P6, PT, R31, RZ, PT ;  /* 0x000000ff1f00720c */ /* 0x000fe20003fc6270 */
[----:B------:R-:W-:Y:S01]  /*1c70*/  IMAD.HI.U32 R11, R7, R15, RZ ;  /* 0x0000000f070b7227 */ /* 0x000fe200078e00ff */
[----:B------:R-:W-:-:S02]  /*1c80*/  LOP3.LUT R31, R6, 0x5c, RZ, 0xfc, !PT ;  /* 0x0000005c061f7812 */ /* 0x000fc400078efcff */
[----:B------:R-:W-:Y:S02]  /*1c90*/  CS2R R144, SRZ ;  /* 0x0000000000907805 */ /* 0x000fe4000001ff00 */
[----:B------:R-:W-:Y:S01]  /*1ca0*/  CS2R R146, SRZ ;  /* 0x0000000000927805 */ /* 0x000fe2000001ff00 */
[--C-:B------:R-:W-:Y:S01]  /*1cb0*/  @!P3 IMAD.IADD R14, R14, 0x1, -R2.reuse ;  /* 0x000000010e0eb824 */ /* 0x100fe200078e0a02 */
[----:B------:R-:W-:Y:S01]  /*1cc0*/  ISETP.GE.AND P3, PT, R4, RZ, PT ;  /* 0x000000ff0400720c */ /* 0x000fe20003f66270 */
[----:B------:R-:W-:Y:S01]  /*1cd0*/  IMAD.MOV.U32 R4, RZ, RZ, R19 ;  /* 0x000000ffff047224 */ /* 0x000fe200078e0013 */
[----:B------:R-:W-:Y:S01]  /*1ce0*/  CS2R R148, SRZ ;  /* 0x0000000000947805 */ /* 0x000fe2000001ff00 */
[--C-:B------:R-:W-:Y:S01]  /*1cf0*/  @!P4 IMAD.IADD R21, R21, 0x1, -R2.reuse ;  /* 0x000000011515c824 */ /* 0x100fe200078e0a02 */
[----:B------:R-:W-:Y:S01]  /*1d00*/  ISETP.GE.AND P4, PT, R24, RZ, PT ;  /* 0x000000ff1800720c */ /* 0x000fe20003f86270 */
[----:B------:R-:W-:Y:S01]  /*1d10*/  IMAD.MOV R19, RZ, RZ, -R11 ;  /* 0x000000ffff137224 */ /* 0x000fe200078e0a0b */
[----:B------:R-:W-:Y:S01]  /*1d20*/  CS2R R150, SRZ ;  /* 0x0000000000967805 */ /* 0x000fe2000001ff00 */
[--C-:B------:R-:W-:Y:S01]  /*1d30*/  @!P5 IMAD.IADD R12, R12, 0x1, -R2.reuse ;  /* 0x000000010c0cd824 */ /* 0x100fe200078e0a02 */
[----:B------:R-:W-:Y:S01]  /*1d40*/  ISETP.GE.AND P5, PT, R25, RZ, PT ;  /* 0x000000ff1900720c */ /* 0x000fe20003fa6270 */
[----:B------:R-:W-:Y:S01]  /*1d50*/  @!P2 IMAD.IADD R23, R23, 0x1, -R2 ;  /* 0x000000011717a824 */ /* 0x000fe200078e0a02 */
[----:B------:R-:W-:Y:S01]  /*1d60*/  ISETP.GT.U32.AND P2, PT, R2, R14, PT ;  /* 0x0000000e0200720c */ /* 0x000fe20003f44070 */
[----:B------:R-:W-:-:S02]  /*1d70*/  IMAD.MOV.U32 R11, RZ, RZ, R21 ;  /* 0x000000ffff0b7224 */ /* 0x000fc400078e0015 */
[C---:B------:R-:W-:Y:S02]  /*1d80*/  IMAD R15, R2.reuse, R19, R15 ;  /* 0x00000013020f7224 */ /* 0x040fe400078e020f */
[----:B------:R-:W-:Y:S01]  /*1d90*/  @!P0 IMAD.MOV R11, RZ, RZ, -R11 ;  /* 0x000000ffff0b8224 */ /* 0x000fe200078e0a0b */
[C---:B------:R-:W-:Y:S01]  /*1da0*/  ISETP.GT.U32.AND P0, PT, R2.reuse, R23, PT ;  /* 0x000000170200720c */ /* 0x040fe20003f04070 */
[----:B------:R-:W-:Y:S01]  /*1db0*/  @!P6 IMAD.MOV R12, RZ, RZ, -R12 ;  /* 0x000000ffff0ce224 */ /* 0x000fe200078e0a0c */
[----:B------:R-:W-:Y:S01]  /*1dc0*/  ISETP.GT.U32.AND P6, PT, R2, R15, PT ;  /* 0x0000000f0200720c */ /* 0x000fe20003fc4070 */
[----:B------:R-:W-:-:S04]  /*1dd0*/  IMAD.HI.U32 R13, R7, R20, RZ ;  /* 0x00000014070d7227 */ /* 0x000fc800078e00ff */
[----:B------:R-:W-:Y:S02]  /*1de0*/  IMAD.MOV R13, RZ, RZ, -R13 ;  /* 0x000000ffff0d7224 */ /* 0x000fe400078e0a0d */
[----:B------:R-:W-:Y:S02]  /*1df0*/  @!P2 IMAD.IADD R14, R14, 0x1, -R2 ;  /* 0x000000010e0ea824 */ /* 0x000fe400078e0a02 */
[----:B------:R-:W-:Y:S01]  /*1e00*/  IMAD R19, R2, R13, R20 ;  /* 0x0000000d02137224 */ /* 0x000fe200078e0214 */
[C---:B------:R-:W-:Y:S01]  /*1e10*/  LOP3.LUT R13, R6.reuse, 0x66, RZ, 0xfc, !PT ;  /* 0x00000066060d7812 */ /* 0x040fe200078efcff */
[--C-:B------:R-:W-:Y:S01]  /*1e20*/  @!P0 IMAD.IADD R23, R23, 0x1, -R2.reuse ;  /* 0x0000000117178824 */ /* 0x100fe200078e0a02 */
[----:B------:R-:W-:Y:S01]  /*1e30*/  LOP3.LUT R20, R6, 0x64, RZ, 0xfc, !PT ;  /* 0x0000006406147812 */ /* 0x000fe200078efcff */
[----:B------:R-:W-:Y:S01]  /*1e40*/  @!P6 IMAD.IADD R15, R15, 0x1, -R2 ;  /* 0x000000010f0fe824 */ /* 0x000fe200078e0a02 */
[----:B------:R-:W-:Y:S01]  /*1e50*/  IABS R25, R13 ;  /* 0x0000000d00197213 */ /* 0x000fe20000000000 */
[----:B------:R-:W-:Y:S01]  /*1e60*/  @!P1 IMAD.MOV R4, RZ, RZ, -R4 ;  /* 0x000000ffff049224 */ /* 0x000fe200078e0a04 */
[----:B------:R-:W-:Y:S01]  /*1e70*/  ISETP.GT.U32.AND P0, PT, R2, R19, PT ;  /* 0x000000130200720c */ /* 0x000fe20003f04070 */
[----:B------:R-:W-:Y:S01]  /*1e80*/  @!P4 IMAD.MOV R14, RZ, RZ, -R14 ;  /* 0x000000ffff0ec224 */ /* 0x000fe200078e0a0e */
[----:B------:R-:W-:Y:S01]  /*1e90*/  ISETP.GE.AND P1, PT, R26, RZ, PT ;  /* 0x000000ff1a00720c */ /* 0x000fe20003f26270 */
[----:B------:R-:W-:Y:S01]  /*1ea0*/  IMAD.HI.U32 R24, R7, R27, RZ ;  /* 0x0000001b07187227 */ /* 0x000fe200078e00ff */
[----:B------:R-:W-:-:S02]  /*1eb0*/  IABS R26, R20 ;  /* 0x00000014001a7213 */ /* 0x000fc40000000000 */
[----:B------:R-:W-:Y:S01]  /*1ec0*/  ISETP.GE.AND P4, PT, R20, RZ, PT ;  /* 0x000000ff1400720c */ /* 0x000fe20003f86270 */
[----:B------:R-:W-:Y:S01]  /*1ed0*/  IMAD.HI.U32 R20, R7, R25, RZ ;  /* 0x0000001907147227 */ /* 0x000fe200078e00ff */
[C---:B------:R-:W-:Y:S02]  /*1ee0*/  ISETP.GT.U32.AND P6, PT, R2.reuse, R15, PT ;  /* 0x0000000f0200720c */ /* 0x040fe40003fc4070 */
[----:B------:R-:W-:Y:S01]  /*1ef0*/  ISETP.GE.AND P2, PT, R13, RZ, PT ;  /* 0x000000ff0d00720c */ /* 0x000fe20003f46270 */
[----:B------:R-:W-:Y:S02]  /*1f00*/  IMAD.MOV R20, RZ, RZ, -R20 ;  /* 0x000000ffff147224 */ /* 0x000fe400078e0a14 */
[----:B------:R-:W-:Y:S02]  /*1f10*/  @!P0 IMAD.IADD R19, R19, 0x1, -R2 ;  /* 0x0000000113138824 */ /* 0x000fe400078e0a02 */
[C---:B------:R-:W-:Y:S02]  /*1f20*/  IMAD R20, R2.reuse, R20, R25 ;  /* 0x0000001402147224 */ /* 0x040fe400078e0219 */
[----:B------:R-:W-:Y:S01]  /*1f30*/  IMAD.HI.U32 R21, R7, R26, RZ ;  /* 0x0000001a07157227 */ /* 0x000fe200078e00ff */
[----:B------:R-:W-:-:S03]  /*1f40*/  ISETP.GT.U32.AND P0, PT, R2, R19, PT ;  /* 0x000000130200720c */ /* 0x000fc60003f04070 */
[----:B------:R-:W-:Y:S01]  /*1f50*/  @!P6 IMAD.IADD R15, R15, 0x1, -R2 ;  /* 0x000000010f0fe824 */ /* 0x000fe200078e0a02 */
[C---:B------:R-:W-:Y:S01]  /*1f60*/  ISETP.GT.U32.AND P6, PT, R2.reuse, R20, PT ;  /* 0x000000140200720c */ /* 0x040fe20003fc4070 */
[----:B------:R-:W-:Y:S02]  /*1f70*/  IMAD.MOV R21, RZ, RZ, -R21 ;  /* 0x000000ffff157224 */ /* 0x000fe400078e0a15 */
[----:B------:R-:W-:Y:S02]  /*1f80*/  IMAD.MOV R24, RZ, RZ, -R24 ;  /* 0x000000ffff187224 */ /* 0x000fe400078e0a18 */
[----:B------:R-:W-:Y:S02]  /*1f90*/  IMAD.MOV.U32 R13, RZ, RZ, R23 ;  /* 0x000000ffff0d7224 */ /* 0x000fe400078e0017 */
[----:B------:R-:W-:Y:S01]  /*1fa0*/  IMAD R21, R2, R21, R26 ;  /* 0x0000001502157224 */ /* 0x000fe200078e021a */
[----:B------:R-:W-:Y:S01]  /*1fb0*/  LOP3.LUT R26, R6, 0x60, RZ, 0xfc, !PT ;  /* 0x00000060061a7812 */ /* 0x000fe200078efcff */
[----:B------:R-:W-:-:S02]  /*1fc0*/  IMAD R23, R2, R24, R27 ;  /* 0x0000001802177224 */ /* 0x000fc400078e021b */
[--C-:B------:R-:W-:Y:S01]  /*1fd0*/  @!P0 IMAD.IADD R19, R19, 0x1, -R2.reuse ;  /* 0x0000000113138824 */ /* 0x100fe200078e0a02 */
[----:B------:R-:W-:Y:S01]  /*1fe0*/  ISETP.GT.U32.AND P0, PT, R2, R21, PT ;  /* 0x000000150200720c */ /* 0x000fe20003f04070 */
[----:B------:R-:W-:Y:S01]  /*1ff0*/  @!P6 IMAD.IADD R20, R20, 0x1, -R2 ;  /* 0x000000011414e824 */ /* 0x000fe200078e0a02 */
[C---:B------:R-:W-:Y:S01]  /*2000*/  ISETP.GT.U32.AND P6, PT, R2.reuse, R23, PT ;  /* 0x000000170200720c */ /* 0x040fe20003fc4070 */
[----:B------:R-:W-:Y:S01]  /*2010*/  @!P3 IMAD.MOV R15, RZ, RZ, -R15 ;  /* 0x000000ffff0fb224 */ /* 0x000fe200078e0a0f */
[----:B------:R-:W-:Y:S01]  /*2020*/  IABS R25, R26 ;  /* 0x0000001a00197213 */ /* 0x000fe20000000000 */
[----:B------:R-:W-:Y:S01]  /*2030*/  @!P1 IMAD.MOV R19, RZ, RZ, -R19 ;  /* 0x000000ffff139224 */ /* 0x000fe200078e0a13 */
[----:B------:R-:W-:Y:S01]  /*2040*/  ISETP.GT.U32.AND P3, PT, R2, R20, PT ;  /* 0x000000140200720c */ /* 0x000fe20003f64070 */
[----:B------:R-:W-:Y:S01]  /*2050*/  @!P5 IMAD.MOV R13, RZ, RZ, -R13 ;  /* 0x000000ffff0dd224 */ /* 0x000fe200078e0a0d */
[----:B------:R-:W-:Y:S01]  /*2060*/  ISETP.GE.AND P1, PT, R26, RZ, PT ;  /* 0x000000ff1a00720c */ /* 0x000fe20003f26270 */
[----:B------:R-:W-:Y:S01]  /*2070*/  IMAD.HI.U32 R24, R7, R25, RZ ;  /* 0x0000001907187227 */ /* 0x000fe200078e00ff */
[----:B------:R-:W-:-:S02]  /*2080*/  ISETP.GE.AND P5, PT, R28, RZ, PT ;  /* 0x000000ff1c00720c */ /* 0x000fc40003fa6270 */
[----:B------:R-:W-:Y:S01]  /*2090*/  IABS R28, R31 ;  /* 0x0000001f001c7213 */ /* 0x000fe20000000000 */
[--C-:B------:R-:W-:Y:S02]  /*20a0*/  @!P0 IMAD.IADD R21, R21, 0x1, -R2.reuse ;  /* 0x0000000115158824 */ /* 0x100fe400078e0a02 */
[----:B------:R-:W-:Y:S02]  /*20b0*/  @!P6 IMAD.IADD R23, R23, 0x1, -R2 ;  /* 0x000000011717e824 */ /* 0x000fe400078e0a02 */
[C---:B------:R-:W-:Y:S01]  /*20c0*/  IMAD.HI.U32 R26, R7.reuse, R29, RZ ;  /* 0x0000001d071a7227 */ /* 0x040fe200078e00ff */
[C---:B------:R-:W-:Y:S02]  /*20d0*/  ISETP.GT.U32.AND P0, PT, R2.reuse, R21, PT ;  /* 0x000000150200720c */ /* 0x040fe40003f04070 */
[----:B------:R-:W-:Y:S01]  /*20e0*/  ISETP.GT.U32.AND P6, PT, R2, R23, PT ;  /* 0x000000170200720c */ /* 0x000fe20003fc4070 */
[----:B------:R-:W-:Y:S02]  /*20f0*/  IMAD.MOV R24, RZ, RZ, -R24 ;  /* 0x000000ffff187224 */ /* 0x000fe400078e0a18 */
[----:B------:R-:W-:-:S04]  /*2100*/  IMAD.HI.U32 R27, R7, R30, RZ ;  /* 0x0000001e071b7227 */ /* 0x000fc800078e00ff */
[----:B------:R-:W-:Y:S02]  /*2110*/  IMAD.MOV R26, RZ, RZ, -R26 ;  /* 0x000000ffff1a7224 */ /* 0x000fe400078e0a1a */
[C---:B------:R-:W-:Y:S02]  /*2120*/  IMAD R24, R2.reuse, R24, R25 ;  /* 0x0000001802187224 */ /* 0x040fe400078e0219 */
[----:B------:R-:W-:Y:S02]  /*2130*/  IMAD.MOV R27, RZ, RZ, -R27 ;  /* 0x000000ffff1b7224 */ /* 0x000fe400078e0a1b */
[----:B------:R-:W-:Y:S02]  /*2140*/  IMAD R26, R2, R26, R29 ;  /* 0x0000001a021a7224 */ /* 0x000fe400078e021d */
[--C-:B------:R-:W-:Y:S01]  /*2150*/  @!P3 IMAD.IADD R20, R20, 0x1, -R2.reuse ;  /* 0x000000011414b824 */ /* 0x100fe200078e0a02 */
[C---:B------:R-:W-:Y:S01]  /*2160*/  ISETP.GT.U32.AND P3, PT, R2.reuse, R24, PT ;  /* 0x000000180200720c */ /* 0x040fe20003f64070 */
[----:B------:R-:W-:Y:S01]  /*2170*/  @!P0 IMAD.IADD R21, R21, 0x1, -R2 ;  /* 0x0000000115158824 */ /* 0x000fe200078e0a02 */
[----:B------:R-:W-:Y:S01]  /*2180*/  ISETP.GE.AND P0, PT, R31, RZ, PT ;  /* 0x000000ff1f00720c */ /* 0x000fe20003f06270 */
[----:B------:R-:W-:Y:S01]  /*2190*/  IMAD R27, R2, R27, R30 ;  /* 0x0000001b021b7224 */ /* 0x000fe200078e021e */
[----:B------:R-:W-:Y:S01]  /*21a0*/  LOP3.LUT R31, R6, 0x56, RZ, 0xfc, !PT ;  /* 0x00000056061f7812 */ /* 0x000fe200078efcff */
[----:B------:R-:W-:Y:S01]  /*21b0*/  @!P6 IMAD.IADD R23, R23, 0x1, -R2 ;  /* 0x000000011717e824 */ /* 0x000fe200078e0a02 */
[----:B------:R-:W-:Y:S01]  /*21c0*/  ISETP.GT.U32.AND P6, PT, R2, R26, PT ;  /* 0x0000001a0200720c */ /* 0x000fe20003fc4070 */
[----:B------:R-:W-:Y:S01]  /*21d0*/  IMAD.HI.U32 R25, R7, R28, RZ ;  /* 0x0000001c07197227 */ /* 0x000fe200078e00ff */
[----:B------:R-:W-:-:S03]  /*21e0*/  IABS R29, R31 ;  /* 0x0000001f001d7213 */ /* 0x000fc60000000000 */
[----:B------:R-:W-:Y:S01]  /*21f0*/  @!P5 IMAD.MOV R23, RZ, RZ, -R23 ;  /* 0x000000ffff17d224 */ /* 0x000fe200078e0a17 */
[----:B------:R-:W-:Y:S01]  /*2200*/  ISETP.GT.U32.AND P5, PT, R2, R27, PT ;  /* 0x0000001b0200720c */ /* 0x000fe20003fa4070 */
[----:B------:R-:W-:Y:S02]  /*2210*/  IMAD.MOV R25, RZ, RZ, -R25 ;  /* 0x000000ffff197224 */ /* 0x000fe400078e0a19 */
[----:B------:R-:W-:Y:S01]  /*2220*/  @!P4 IMAD.MOV R21, RZ, RZ, -R21 ;  /* 0x000000ffff15c224 */ /* 0x000fe200078e0a15 */
[----:B------:R-:W-:Y:S01]  /*2230*/  ISETP.GE.AND P4, PT, R32, RZ, PT ;  /* 0x000000ff2000720c */ /* 0x000fe20003f86270 */
[----:B------:R-:W-:Y:S01]  /*2240*/  IMAD R25, R2, R25, R28 ;  /* 0x0000001902197224 */ /* 0x000fe200078e021c */
[----:B------:R-:W-:Y:S01]  /*2250*/  LOP3.LUT R32, R6, 0x54, RZ, 0xfc, !PT ;  /* 0x0000005406207812 */ /* 0x000fe200078efcff */
[----:B------:R-:W-:-:S03]  /*2260*/  IMAD.HI.U32 R28, R7, R29, RZ ;  /* 0x0000001d071c7227 */ /* 0x000fc600078e00ff */
[----:B------:R-:W-:Y:S01]  /*2270*/  IABS R30, R32 ;  /* 0x00000020001e7213 */ /* 0x000fe20000000000 */
[--C-:B------:R-:W-:Y:S02]  /*2280*/  @!P3 IMAD.IADD R24, R24, 0x1, -R2.reuse ;  /* 0x000000011818b824 */ /* 0x100fe400078e0a02 */
[----:B------:R-:W-:Y:S02]  /*2290*/  @!P6 IMAD.IADD R26, R26, 0x1, -R2 ;  /* 0x000000011a1ae824 */ /* 0x000fe400078e0a02 */
[----:B------:R-:W-:Y:S01]  /*22a0*/  IMAD.MOV R28, RZ, RZ, -R28 ;  /* 0x000000ffff1c7224 */ /* 0x000fe200078e0a1c */
[C---:B------:R-:W-:Y:S01]  /*22b0*/  ISETP.GT.U32.AND P3, PT, R2.reuse, R24, PT ;  /* 0x000000180200720c */ /* 0x040fe20003f64070 */
[----:B------:R-:W-:Y:S01]  /*22c0*/  @!P5 IMAD.IADD R27, R27, 0x1, -R2 ;  /* 0x000000011b1bd824 */ /* 0x000fe200078e0a02 */
[C---:B------:R-:W-:Y:S01]  /*22d0*/  ISETP.GT.U32.AND P5, PT, R2.reuse, R26, PT ;  /* 0x0000001a0200720c */ /* 0x040fe20003fa4070 */
[----:B------:R-:W-:Y:S02]  /*22e0*/  IMAD R28, R2, R28, R29 ;  /* 0x0000001c021c7224 */ /* 0x000fe400078e021d */
[----:B------:R-:W-:-:S04]  /*22f0*/  IMAD.HI.U32 R29, R7, R30, RZ ;  /* 0x0000001e071d7227 */ /* 0x000fc800078e00ff */
[----:B------:R-:W-:Y:S02]  /*2300*/  IMAD.MOV R29, RZ, RZ, -R29 ;  /* 0x000000ffff1d7224 */ /* 0x000fe400078e0a1d */
[----:B------:R-:W-:Y:S01]  /*2310*/  @!P2 IMAD.MOV R20, RZ, RZ, -R20 ;  /* 0x000000ffff14a224 */ /* 0x000fe200078e0a14 */
[C---:B------:R-:W-:Y:S01]  /*2320*/  ISETP.GT.U32.AND P2, PT, R2.reuse, R25, PT ;  /* 0x000000190200720c */ /* 0x040fe20003f44070 */
[----:B------:R-:W-:Y:S02]  /*2330*/  IMAD R29, R2, R29, R30 ;  /* 0x0000001d021d7224 */ /* 0x000fe400078e021e */
[--C-:B------:R-:W-:Y:S01]  /*2340*/  @!P3 IMAD.IADD R24, R24, 0x1, -R2.reuse ;  /* 0x000000011818b824 */ /* 0x100fe200078e0a02 */
[----:B------:R-:W-:Y:S01]  /*2350*/  ISETP.GE.AND P3, PT, R33, RZ, PT ;  /* 0x000000ff2100720c */ /* 0x000fe20003f66270 */
[----:B------:R-:W-:Y:S01]  /*2360*/  @!P5 IMAD.IADD R26, R26, 0x1, -R2 ;  /* 0x000000011a1ad824 */ /* 0x000fe200078e0a02 */
[C---:B------:R-:W-:Y:S01]  /*2370*/  ISETP.GT.U32.AND P5, PT, R2.reuse, R29, PT ;  /* 0x0000001d0200720c */ /* 0x040fe20003fa4070 */
[----:B------:R-:W-:Y:S01]  /*2380*/  @!P1 IMAD.MOV R24, RZ, RZ, -R24 ;  /* 0x000000ffff189224 */ /* 0x000fe200078e0a18 */
[----:B------:R-:W-:Y:S01]  /*2390*/  ISETP.GT.U32.AND P1, PT, R2, R27, PT ;  /* 0x0000001b0200720c */ /* 0x000fe20003f24070 */
[----:B------:R-:W-:Y:S01]  /*23a0*/  @!P4 IMAD.MOV R26, RZ, RZ, -R26 ;  /* 0x000000ffff1ac224 */ /* 0x000fe200078e0a1a */
[----:B------:R-:W-:-:S03]  /*23b0*/  IABS R33, R36 ;  /* 0x0000002400217213 */ /* 0x000fc60000000000 */
[----:B------:R-:W-:Y:S01]  /*23c0*/  @!P2 IMAD.IADD R25, R25, 0x1, -R2 ;  /* 0x000000011919a824 */ /* 0x000fe200078e0a02 */
[----:B------:R-:W-:Y:S01]  /*23d0*/  ISETP.GE.AND P2, PT, R31, RZ, PT ;  /* 0x000000ff1f00720c */ /* 0x000fe20003f46270 */
[----:B------:R-:W-:-:S03]  /*23e0*/  IMAD.HI.U32 R31, R7, R34, RZ ;  /* 0x00000022071f7227 */ /* 0x000fc600078e00ff */
[----:B------:R-:W-:Y:S01]  /*23f0*/  ISETP.GT.U32.AND P6, PT, R2, R25, PT ;  /* 0x000000190200720c */ /* 0x000fe20003fc4070 */
[--C-:B------:R-:W-:Y:S02]  /*2400*/  @!P5 IMAD.IADD R29, R29, 0x1, -R2.reuse ;  /* 0x000000011d1dd824 */ /* 0x100fe400078e0a02 */
[----:B------:R-:W-:Y:S01]  /*2410*/  @!P1 IMAD.IADD R27, R27, 0x1, -R2 ;  /* 0x000000011b1b9824 */ /* 0x000fe200078e0a02 */
[----:B------:R-:W-:Y:S01]  /*2420*/  ISETP.GE.AND P1, PT, R32, RZ, PT ;  /* 0x000000ff2000720c */ /* 0x000fe20003f26270 */
[----:B------:R-:W-:Y:S01]  /*2430*/  IMAD.HI.U32 R32, R7, R35, RZ ;  /* 0x0000002307207227 */ /* 0x000fe200078e00ff */
[----:B------:R-:W-:-:S03]  /*2440*/  ISETP.GT.U32.AND P5, PT, R2, R29, PT ;  /* 0x0000001d0200720c */ /* 0x000fc60003fa4070 */
[----:B------:R-:W-:Y:S02]  /*2450*/  IMAD.MOV R31, RZ, RZ, -R31 ;  /* 0x000000ffff1f7224 */ /* 0x000fe400078e0a1f */
[----:B------:R-:W-:-:S04]  /*2460*/  IMAD.HI.U32 R30, R7, R33, RZ ;  /* 0x00000021071e7227 */ /* 0x000fc800078e00ff */
[----:B------:R-:W-:Y:S02]  /*2470*/  IMAD.MOV R32, RZ, RZ, -R32 ;  /* 0x000000ffff207224 */ /* 0x000fe400078e0a20 */
[C---:B------:R-:W-:Y:S02]  /*2480*/  IMAD R31, R2.reuse, R31, R34 ;  /* 0x0000001f021f7224 */ /* 0x040fe400078e0222 */
[----:B------:R-:W-:Y:S01]  /*2490*/  @!P6 IMAD.IADD R25, R25, 0x1, -R2 ;  /* 0x000000011919e824 */ /* 0x000fe200078e0a02 */
[C---:B------:R-:W-:Y:S01]  /*24a0*/  ISETP.GT.U32.AND P6, PT, R2.reuse, R28, PT ;  /* 0x0000001c0200720c */ /* 0x040fe20003fc4070 */
[----:B------:R-:W-:Y:S02]  /*24b0*/  IMAD.MOV R30, RZ, RZ, -R30 ;  /* 0x000000ffff1e7224 */ /* 0x000fe400078e0a1e */
[C---:B------:R-:W-:Y:S01]  /*24c0*/  IMAD R32, R2.reuse, R32, R35 ;  /* 0x0000002002207224 */ /* 0x040fe200078e0223 */
[----:B------:R-:W-:Y:S01]  /*24d0*/  IABS R35, R39 ;  /* 0x0000002700237213 */ /* 0x000fe20000000000 */
[----:B------:R-:W-:Y:S01]  /*24e0*/  @!P3 IMAD.MOV R27, RZ, RZ, -R27 ;  /* 0x000000ffff1bb224 */ /* 0x000fe200078e0a1b */
[C---:B------:R-:W-:Y:S01]  /*24f0*/  ISETP.GT.U32.AND P3, PT, R2.reuse, R31, PT ;  /* 0x0000001f0200720c */ /* 0x040fe20003f64070 */
[----:B------:R-:W-:-:S02]  /*2500*/  IMAD R30, R2, R30, R33 ;  /* 0x0000001e021e7224 */ /* 0x000fc400078e0221 */
[----:B------:R-:W-:Y:S01]  /*2510*/  @!P5 IMAD.IADD R29, R29, 0x1, -R2 ;  /* 0x000000011d1dd824 */ /* 0x000fe200078e0a02 */
[C---:B------:R-:W-:Y:S01]  /*2520*/  ISETP.GT.U32.AND P5, PT, R2.reuse, R32, PT ;  /* 0x000000200200720c */ /* 0x040fe20003fa4070 */
[----:B------:R-:W-:Y:S01]  /*2530*/  IMAD.HI.U32 R33, R7, R35, RZ ;  /* 0x0000002307217227 */ /* 0x000fe200078e00ff */
[----:B------:R-:W-:-:S03]  /*2540*/  ISETP.GT.U32.AND P4, PT, R2, R30, PT ;  /* 0x0000001e0200720c */ /* 0x000fc60003f84070 */
[--C-:B------:R-:W-:Y:S01]  /*2550*/  @!P6 IMAD.IADD R28, R28, 0x1, -R2.reuse ;  /* 0x000000011c1ce824 */ /* 0x100fe200078e0a02 */
[----:B------:R-:W-:Y:S01]  /*2560*/  ISETP.GE.AND P6, PT, R36, RZ, PT ;  /* 0x000000ff2400720c */ /* 0x000fe20003fc6270 */
[----:B------:R-:W-:Y:S01]  /*2570*/  IMAD.MOV R33, RZ, RZ, -R33 ;  /* 0x000000ffff217224 */ /* 0x000fe200078e0a21 */
[----:B------:R-:W-:Y:S01]  /*2580*/  IABS R36, R41 ;  /* 0x0000002900247213 */ /* 0x000fe20000000000 */
[--C-:B------:R-:W-:Y:S02]  /*2590*/  @!P3 IMAD.IADD R31, R31, 0x1, -R2.reuse ;  /* 0x000000011f1fb824 */ /* 0x100fe400078e0a02 */
[----:B------:R-:W-:Y:S01]  /*25a0*/  @!P0 IMAD.MOV R25, RZ, RZ, -R25 ;  /* 0x000000ffff198224 */ /* 0x000fe200078e0a19 */
[----:B------:R-:W-:Y:S01]  /*25b0*/  ISETP.GT.U32.AND P0, PT, R2, R28, PT ;  /* 0x0000001c0200720c */ /* 0x000fe20003f04070 */
[----:B------:R-:W-:Y:S01]  /*25c0*/  @!P5 IMAD.IADD R32, R32, 0x1, -R2 ;  /* 0x000000012020d824 */ /* 0x000fe200078e0a02 */
[----:B------:R-:W-:Y:S01]  /*25d0*/  ISETP.GT.U32.AND P5, PT, R2, R31, PT ;  /* 0x0000001f0200720c */ /* 0x000fe20003fa4070 */
[----:B------:R-:W-:-:S04]  /*25e0*/  IMAD.HI.U32 R34, R7, R36, RZ ;  /* 0x0000002407227227 */ /* 0x000fc800078e00ff */
[----:B------:R-:W-:Y:S01]  /*25f0*/  @!P4 IMAD.IADD R30, R30, 0x1, -R2 ;  /* 0x000000011e1ec824 */ /* 0x000fe200078e0a02 */
[----:B------:R-:W-:Y:S01]  /*2600*/  ISETP.GE.AND P4, PT, R38, RZ, PT ;  /* 0x000000ff2600720c */ /* 0x000fe20003f86270 */
[C---:B------:R-:W-:Y:S01]  /*2610*/  IMAD R33, R2.reuse, R33, R35 ;  /* 0x0000002102217224 */ /* 0x040fe200078e0223 */
[----:B------:R-:W-:Y:S01]  /*2620*/  IABS R38, R43 ;  /* 0x0000002b00267213 */ /* 0x000fe20000000000 */
[----:B------:R-:W-:Y:S01]  /*2630*/  IMAD.MOV R35, RZ, RZ, -R34 ;  /* 0x000000ffff237224 */ /* 0x000fe200078e0a22 */
[----:B------:R-:W-:Y:S01]  /*2640*/  ISETP.GT.U32.AND P3, PT, R2, R30, PT ;  /* 0x0000001e0200720c */ /* 0x000fe20003f64070 */
[----:B------:R-:W-:Y:S01]  /*2650*/  @!P0 IMAD.IADD R28, R28, 0x1, -R2 ;  /* 0x000000011c1c8824 */ /* 0x000fe200078e0a02 */
[----:B------:R-:W-:Y:S01]  /*2660*/  ISETP.GE.AND P0, PT, R37, RZ, PT ;  /* 0x000000ff2500720c */ /* 0x000fe20003f06270 */
[----:B------:R-:W-:Y:S01]  /*2670*/  IMAD R34, R2, R35, R36 ;  /* 0x0000002302227224 */ /* 0x000fe200078e0224 */
[----:B------:R-:W-:Y:S01]  /*2680*/  IABS R37, R42 ;  /* 0x0000002a00257213 */ /* 0x000fe20000000000 */
[----:B------:R-:W-:-:S02]  /*2690*/  @!P5 IMAD.IADD R31, R31, 0x1, -R2 ;  /* 0x000000011f1fd824 */ /* 0x000fc400078e0a02 */
[----:B------:R-:W-:Y:S01]  /*26a0*/  @!P2 IMAD.MOV R28, RZ, RZ, -R28 ;  /* 0x000000ffff1ca224 */ /* 0x000fe200078e0a1c */
[C---:B------:R-:W-:Y:S01]  /*26b0*/  ISETP.GT.U32.AND P5, PT, R2.reuse, R34, PT ;  /* 0x000000220200720c */ /* 0x040fe20003fa4070 */
[----:B------:R-:W-:Y:S01]  /*26c0*/  IMAD.HI.U32 R35, R7, R37, RZ ;  /* 0x0000002507237227 */ /* 0x000fe200078e00ff */
[----:B------:R-:W-:-:S03]  /*26d0*/  ISETP.GT.U32.AND P2, PT, R2, R32, PT ;  /* 0x000000200200720c */ /* 0x000fc60003f44070 */
[----:B------:R-:W-:Y:S01]  /*26e0*/  @!P3 IMAD.IADD R30, R30, 0x1, -R2 ;  /* 0x000000011e1eb824 */ /* 0x000fe200078e0a02 */
[----:B------:R-:W-:Y:S01]  /*26f0*/  ISETP.GT.U32.AND P3, PT, R2, R33, PT ;  /* 0x000000210200720c */ /* 0x000fe20003f64070 */
[----:B------:R-:W-:Y:S02]  /*2700*/  IMAD.MOV R35, RZ, RZ, -R35 ;  /* 0x000000ffff237224 */ /* 0x000fe400078e0a23 */
[----:B------:R-:W-:-:S04]  /*2710*/  IMAD.HI.U32 R36, R7, R38, RZ ;  /* 0x0000002607247227 */ /* 0x000fc800078e00ff */
[----:B------:R-:W-:Y:S02]  /*2720*/  @!P5 IMAD.IADD R34, R34, 0x1, -R2 ;  /* 0x000000012222d824 */ /* 0x000fe400078e0a02 */
[C---:B------:R-:W-:Y:S02]  /*2730*/  IMAD R35, R2.reuse, R35, R37 ;  /* 0x0000002302237224 */ /* 0x040fe400078e0225 */
[----:B------:R-:W-:Y:S01]  /*2740*/  @!P6 IMAD.MOV R30, RZ, RZ, -R30 ;  /* 0x000000ffff1ee224 */ /* 0x000fe200078e0a1e */
[C---:B------:R-:W-:Y:S01]  /*2750*/  ISETP.GT.U32.AND P5, PT, R2.reuse, R34, PT ;  /* 0x000000220200720c */ /* 0x040fe20003fa4070 */
[--C-:B------:R-:W-:Y:S01]  /*2760*/  @!P3 IMAD.IADD R33, R33, 0x1, -R2.reuse ;  /* 0x000000012121b824 */ /* 0x100fe200078e0a02 */
[----:B------:R-:W-:Y:S01]  /*2770*/  ISETP.GT.U32.AND P6, PT, R2, R35, PT ;  /* 0x000000230200720c */ /* 0x000fe20003fc4070 */
[----:B------:R-:W-:Y:S01]  /*2780*/  @!P2 IMAD.IADD R32, R32, 0x1, -R2 ;  /* 0x000000012020a824 */ /* 0x000fe200078e0a02 */
[----:B------:R-:W-:Y:S01]  /*2790*/  ISETP.GE.AND P2, PT, R39, RZ, PT ;  /* 0x000000ff2700720c */ /* 0x000fe20003f46270 */
[----:B------:R-:W-:Y:S01]  /*27a0*/  IMAD.MOV R39, RZ, RZ, -R36 ;  /* 0x000000ffff277224 */ /* 0x000fe200078e0a24 */
[----:B------:R-:W-:Y:S01]  /*27b0*/  ISETP.GE.AND P3, PT, R41, RZ, PT ;  /* 0x000000ff2900720c */ /* 0x000fe20003f66270 */
[----:B------:R-:W-:Y:S01]  /*27c0*/  @!P1 IMAD.MOV R29, RZ, RZ, -R29 ;  /* 0x000000ffff1d9224 */ /* 0x000fe200078e0a1d */
[----:B------:R-:W-:Y:S01]  /*27d0*/  ISETP.GT.U32.AND P1, PT, R2, R33, PT ;  /* 0x000000210200720c */ /* 0x000fe20003f24070 */
[----:B------:R-:W-:-:S04]  /*27e0*/  IMAD.HI.U32 R37, R7, R40, RZ ;  /* 0x0000002807257227 */ /* 0x000fc800078e00ff */
[----:B------:R-:W-:Y:S01]  /*27f0*/  IMAD R36, R2, R39, R38 ;  /* 0x0000002702247224 */ /* 0x000fe200078e0226 */
[----:B------:R-:W-:Y:S01]  /*2800*/  LOP3.LUT R38, R6, 0x40, RZ, 0xfc, !PT ;  /* 0x0000004006267812 */ /* 0x000fe200078efcff */
[----:B------:R-:W-:Y:S02]  /*2810*/  IMAD.MOV R37, RZ, RZ, -R37 ;  /* 0x000000ffff257224 */ /* 0x000fe400078e0a25 */
[----:B------:R-:W-:Y:S01]  /*2820*/  @!P5 IMAD.IADD R34, R34, 0x1, -R2 ;  /* 0x000000012222d824 */ /* 0x000fe200078e0a02 */
[C---:B------:R-:W-:Y:S01]  /*2830*/  ISETP.GT.U32.AND P5, PT, R2.reuse, R36, PT ;  /* 0x000000240200720c */ /* 0x040fe20003fa4070 */
[----:B------:R-:W-:Y:S01]  /*2840*/  IMAD R37, R2, R37, R40 ;  /* 0x0000002502257224 */ /* 0x000fe200078e0228 */
[----:B------:R-:W-:Y:S01]  /*2850*/  IABS R39, R38 ;  /* 0x0000002600277213 */ /* 0x000fe20000000000 */
[----:B------:R-:W-:Y:S01]  /*2860*/  @!P6 IMAD.IADD R35, R35, 0x1, -R2 ;  /* 0x000000012323e824 */ /* 0x000fe200078e0a02 */
[----:B------:R-:W-:Y:S01]  /*2870*/  LOP3.LUT R40, R6, 0x3c, RZ, 0xfc, !PT ;  /* 0x0000003c06287812 */ /* 0x000fe200078efcff */
[----:B------:R-:W-:Y:S01]  /*2880*/  @!P3 IMAD.MOV R34, RZ, RZ, -R34 ;  /* 0x000000ffff22b224 */ /* 0x000fe200078e0a22 */
[C---:B------:R-:W-:Y:S01]  /*2890*/  ISETP.GT.U32.AND P3, PT, R2.reuse, R37, PT ;  /* 0x000000250200720c */ /* 0x040fe20003f64070 */
[----:B------:R-:W-:Y:S01]  /*28a0*/  @!P1 IMAD.IADD R33, R33, 0x1, -R2 ;  /* 0x0000000121219824 */ /* 0x000fe200078e0a02 */
[----:B------:R-:W-:Y:S01]  /*28b0*/  ISETP.GT.U32.AND P6, PT, R2, R35, PT ;  /* 0x000000230200720c */ /* 0x000fe20003fc4070 */
[----:B------:R-:W-:Y:S01]  /*28c0*/  @!P0 IMAD.MOV R31, RZ, RZ, -R31 ;  /* 0x000000ffff1f8224 */ /* 0x000fe200078e0a1f */
[----:B------:R-:W-:Y:S01]  /*28d0*/  ISETP.GE.AND P0, PT, R42, RZ, PT ;  /* 0x000000ff2a00720c */ /* 0x000fe20003f06270 */
[----:B------:R-:W-:Y:S01]  /*28e0*/  @!P2 IMAD.MOV R33, RZ, RZ, -R33 ;  /* 0x000000ffff21a224 */ /* 0x000fe200078e0a21 */
[----:B------:R-:W-:Y:S01]  /*28f0*/  ISETP.GE.AND P2, PT, R38, RZ, PT ;  /* 0x000000ff2600720c */ /* 0x000fe20003f46270 */
[----:B------:R-:W-:Y:S01]  /*2900*/  IMAD.HI.U32 R38, R7, R39, RZ ;  /* 0x0000002707267227 */ /* 0x000fe200078e00ff */
[----:B------:R-:W-:-:S02]  /*2910*/  IABS R41, R40 ;  /* 0x0000002800297213 */ /* 0x000fc40000000000 */
[----:B------:R-:W-:Y:S01]  /*2920*/  ISETP.GE.AND P1, PT, R44, RZ, PT ;  /* 0x000000ff2c00720c */ /* 0x000fe20003f26270 */
[----:B------:R-:W-:Y:S01]  /*2930*/  @!P5 IMAD.IADD R36, R36, 0x1, -R2 ;  /* 0x000000012424d824 */ /* 0x000fe200078e0a02 */
[----:B------:R-:W-:Y:S01]  /*2940*/  IABS R44, R45 ;  /* 0x0000002d002c7213 */ /* 0x000fe20000000000 */
[----:B------:R-:W-:Y:S02]  /*2950*/  IMAD.MOV R38, RZ, RZ, -R38 ;  /* 0x000000ffff267224 */ /* 0x000fe400078e0a26 */
[----:B------:R-:W-:Y:S01]  /*2960*/  @!P4 IMAD.MOV R32, RZ, RZ, -R32 ;  /* 0x000000ffff20c224 */ /* 0x000fe200078e0a20 */
[----:B------:R-:W-:Y:S01]  /*2970*/  ISETP.GT.U32.AND P5, PT, R2, R36, PT ;  /* 0x000000240200720c */ /* 0x000fe20003fa4070 */
[--C-:B------:R-:W-:Y:S01]  /*2980*/  @!P3 IMAD.IADD R37, R37, 0x1, -R2.reuse ;  /* 0x000000012525b824 */ /* 0x100fe200078e0a02 */
[----:B------:R-:W-:Y:S01]  /*2990*/  ISETP.GE.AND P4, PT, R43, RZ, PT ;  /* 0x000000ff2b00720c */ /* 0x000fe20003f86270 */
[----:B------:R-:W-:Y:S01]  /*29a0*/  @!P6 IMAD.IADD R35, R35, 0x1, -R2 ;  /* 0x000000012323e824 */ /* 0x000fe200078e0a02 */
[----:B------:R-:W-:Y:S01]  /*29b0*/  LOP3.LUT R43, R6, 0x3a, RZ, 0xfc, !PT ;  /* 0x0000003a062b7812 */ /* 0x000fe200078efcff */
[C---:B------:R-:W-:Y:S01]  /*29c0*/  IMAD R38, R2.reuse, R38, R39 ;  /* 0x0000002602267224 */ /* 0x040fe200078e0227 */
[C---:B------:R-:W-:Y:S01]  /*29d0*/  ISETP.GT.U32.AND P3, PT, R2.reuse, R37, PT ;  /* 0x000000250200720c */ /* 0x040fe20003f64070 */
[----:B------:R-:W-:Y:S01]  /*29e0*/  @!P0 IMAD.MOV R35, RZ, RZ, -R35 ;  /* 0x000000ffff238224 */ /* 0x000fe200078e0a23 */
[----:B------:R-:W-:Y:S01]  /*29f0*/  IABS R42, R43 ;  /* 0x0000002b002a7213 */ /* 0x000fe20000000000 */
[----:B------:R-:W-:Y:S01]  /*2a00*/  IMAD.HI.U32 R39, R7, R41, RZ ;  /* 0x0000002907277227 */ /* 0x000fe200078e00ff */
[----:B------:R-:W-:-:S02]  /*2a10*/  ISETP.GT.U32.AND P0, PT, R2, R38, PT ;  /* 0x000000260200720c */ /* 0x000fc40003f04070 */
[----:B------:R-:W-:Y:S01]  /*2a20*/  ISETP.GE.AND P6, PT, R40, RZ, PT ;  /* 0x000000ff2800720c */ /* 0x000fe20003fc6270 */
[----:B------:R-:W-:-:S04]  /*2a30*/  IMAD.HI.U32 R40, R7, R42, RZ ;  /* 0x0000002a07287227 */ /* 0x000fc800078e00ff */
[----:B------:R-:W-:Y:S02]  /*2a40*/  IMAD.MOV R39, RZ, RZ, -R39 ;  /* 0x000000ffff277224 */ /* 0x000fe400078e0a27 */
[----:B------:R-:W-:Y:S01]  /*2a50*/  @!P5 IMAD.IADD R36, R36, 0x1, -R2 ;  /* 0x000000012424d824 */ /* 0x000fe200078e0a02 */
[----:B------:R-:W-:Y:S01]  /*2a60*/  ISETP.GE.AND P5, PT, R43, RZ, PT ;  /* 0x000000ff2b00720c */ /* 0x000fe20003fa6270 */
[----:B------:R-:W-:Y:S02]  /*2a70*/  IMAD.MOV R43, RZ, RZ, -R40 ;  /* 0x000000ffff2b7224 */ /* 0x000fe400078e0a28 */
[C---:B------:R-:W-:Y:S02]  /*2a80*/  IMAD R40, R2.reuse, R39, R41 ;  /* 0x0000002702287224 */ /* 0x040fe400078e0229 */
[C---:B------:R-:W-:Y:S02]  /*2a90*/  IMAD R39, R2.reuse, R43, R42 ;  /* 0x0000002b02277224 */ /* 0x040fe400078e022a */
[--C-:B------:R-:W-:Y:S01]  /*2aa0*/  @!P3 IMAD.IADD R37, R37, 0x1, -R2.reuse ;  /* 0x000000012525b824 */ /* 0x100fe200078e0a02 */
[----:B------:R-:W-:Y:S01]  /*2ab0*/  ISETP.GT.U32.AND P3, PT, R2, R40, PT ;  /* 0x000000280200720c */ /* 0x000fe20003f64070 */
[----:B------:R-:W-:-:S02]  /*2ac0*/  @!P0 IMAD.IADD R38, R38, 0x1, -R2 ;  /* 0x0000000126268824 */ /* 0x000fc400078e0a02 */
[----:B------:R-:W-:Y:S01]  /*2ad0*/  @!P1 IMAD.MOV R37, RZ, RZ, -R37 ;  /* 0x000000ffff259224 */ /* 0x000fe200078e0a25 */
[C---:B------:R-:W-:Y:S01]  /*2ae0*/  ISETP.GT.U32.AND P1, PT, R2.reuse, R39, PT ;  /* 0x000000270200720c */ /* 0x040fe20003f24070 */
[----:B------:R-:W-:Y:S01]  /*2af0*/  IMAD.HI.U32 R41, R7, R44, RZ ;  /* 0x0000002c07297227 */ /* 0x000fe200078e00ff */
[----:B------:R-:W-:-:S03]  /*2b00*/  ISETP.GT.U32.AND P0, PT, R2, R38, PT ;  /* 0x000000260200720c */ /* 0x000fc60003f04070 */
[----:B------:R-:W-:Y:S02]  /*2b10*/  IMAD.MOV R41, RZ, RZ, -R41 ;  /* 0x000000ffff297224 */ /* 0x000fe400078e0a29 */
[----:B------:R-:W-:Y:S01]  /*2b20*/  @!P4 IMAD.MOV R36, RZ, RZ, -R36 ;  /* 0x000000ffff24c224 */ /* 0x000fe200078e0a24 */
[----:B------:R-:W-:Y:S01]  /*2b30*/  ISETP.GE.AND P4, PT, R45, RZ, PT ;  /* 0x000000ff2d00720c */ /* 0x000fe20003f86270 */
[----:B------:R-:W-:Y:S01]  /*2b40*/  IMAD R41, R2, R41, R44 ;  /* 0x0000002902297224 */ /* 0x000fe200078e022c */
[----:B------:R-:W-:Y:S01]  /*2b50*/  IABS R45, R48 ;  /* 0x00000030002d7213 */ /* 0x000fe20000000000 */
[--C-:B------:R-:W-:Y:S02]  /*2b60*/  @!P3 IMAD.IADD R40, R40, 0x1, -R2.reuse ;  /* 0x000000012828b824 */ /* 0x100fe400078e0a02 */
[--C-:B------:R-:W-:Y:S02]  /*2b70*/  @!P1 IMAD.IADD R39, R39, 0x1, -R2.reuse ;  /* 0x0000000127279824 */ /* 0x100fe400078e0a02 */
[----:B------:R-:W-:Y:S01]  /*2b80*/  @!P0 IMAD.IADD R38, R38, 0x1, -R2 ;  /* 0x0000000126268824 */ /* 0x000fe200078e0a02 */
[C---:B------:R-:W-:Y:S01]  /*2b90*/  ISETP.GT.U32.AND P3, PT, R2.reuse, R40, PT ;  /* 0x000000280200720c */ /* 0x040fe20003f64070 */
[----:B------:R-:W-:Y:S01]  /*2ba0*/  IMAD.HI.U32 R42, R7, R45, RZ ;  /* 0x0000002d072a7227 */ /* 0x000fe200078e00ff */
[----:B------:R-:W-:-:S02]  /*2bb0*/  ISETP.GT.U32.AND P0, PT, R2, R41, PT ;  /* 0x000000290200720c */ /* 0x000fc40003f04070 */
[----:B------:R-:W-:Y:S01]  /*2bc0*/  ISETP.GT.U32.AND P1, PT, R2, R39, PT ;  /* 0x000000270200720c */ /* 0x000fe20003f24070 */
[----:B------:R-:W-:-:S04]  /*2bd0*/  IMAD.HI.U32 R43, R7, R46, RZ ;  /* 0x0000002e072b7227 */ /* 0x000fc800078e00ff */
[----:B------:R-:W-:Y:S02]  /*2be0*/  IMAD.MOV R42, RZ, RZ, -R42 ;  /* 0x000000ffff2a7224 */ /* 0x000fe400078e0a2a */
[----:B------:R-:W-:Y:S02]  /*2bf0*/  IMAD.MOV R43, RZ, RZ, -R43 ;  /* 0x000000ffff2b7224 */ /* 0x000fe400078e0a2b */
[----:B------:R-:W-:Y:S01]  /*2c00*/  IMAD R42, R2, R42, R45 ;  /* 0x0000002a022a7224 */ /* 0x000fe200078e022d */
[----:B------:R-:W-:Y:S01]  /*2c10*/  LOP3.LUT R45, R6, 0x30, RZ, 0xfc, !PT ;  /* 0x00000030062d7812 */ /* 0x000fe200078efcff */
[--C-:B------:R-:W-:Y:S01]  /*2c20*/  @!P3 IMAD.IADD R40, R40, 0x1, -R2.reuse ;  /* 0x000000012828b824 */ /* 0x100fe200078e0a02 */
[----:B------:R-:W-:Y:S01]  /*2c30*/  ISETP.GE.AND P3, PT, R49, RZ, PT ;  /* 0x000000ff3100720c */ /* 0x000fe20003f66270 */
[----:B------:R-:W-:Y:S01]  /*2c40*/  @!P0 IMAD.IADD R41, R41, 0x1, -R2 ;  /* 0x0000000129298824 */ /* 0x000fe200078e0a02 */
[----:B------:R-:W-:Y:S01]  /*2c50*/  IABS R49, R53 ;  /* 0x0000003500317213 */ /* 0x000fe20000000000 */
[----:B------:R-:W-:-:S02]  /*2c60*/  IMAD R43, R2, R43, R46 ;  /* 0x0000002b022b7224 */ /* 0x000fc400078e022e */
[----:B------:R-:W-:Y:S01]  /*2c70*/  @!P1 IMAD.IADD R39, R39, 0x1, -R2 ;  /* 0x0000000127279824 */ /* 0x000fe200078e0a02 */
[C---:B------:R-:W-:Y:S01]  /*2c80*/  ISETP.GT.U32.AND P1, PT, R2.reuse, R42, PT ;  /* 0x0000002a0200720c */ /* 0x040fe20003f24070 */
        /* <DEDUP_REMOVED lines=9> */
[--C-:B------:R-:W-:Y:S01]  /*2d20*/  @!P1 IMAD.IADD R42, R42, 0x1, -R2.reuse ;  /* 0x000000012a2a9824 */ /* 0x100fe200078e0a02 */
[----:B------:R-:W-:Y:S01]  /*2d30*/  ISETP.GE.AND P1, PT, R45, RZ, PT ;  /* 0x000000ff2d00720c */ /* 0x000fe20003f26270 */
[--C-:B------:R-:W-:Y:S01]  /*2d40*/  @!P0 IMAD.IADD R41, R41, 0x1, -R2.reuse ;  /* 0x0000000129298824 */ /* 0x100fe200078e0a02 */
[----:B------:R-:W-:Y:S01]  /*2d50*/  IABS R48, R51 ;  /* 0x0000003300307213 */ /* 0x000fe20000000000 */
[----:B------:R-:W-:Y:S01]  /*2d60*/  @!P6 IMAD.IADD R43, R43, 0x1, -R2 ;  /* 0x000000012b2be824 */ /* 0x000fe200078e0a02 */
[C---:B------:R-:W-:Y:S01]  /*2d70*/  ISETP.GT.U32.AND P0, PT, R2.reuse, R44, PT ;  /* 0x0000002c0200720c */ /* 0x040fe20003f04070 */
[----:B------:R-:W-:Y:S01]  /*2d80*/  IMAD.HI.U32 R45, R7, R47, RZ ;  /* 0x0000002f072d7227 */ /* 0x000fe200078e00ff */
[----:B------:R-:W-:-:S03]  /*2d90*/  ISETP.GT.U32.AND P6, PT, R2, R42, PT ;  /* 0x0000002a0200720c */ /* 0x000fc60003fc4070 */
[----:B------:R-:W-:Y:S01]  /*2da0*/  @!P4 IMAD.MOV R41, RZ, RZ, -R41 ;  /* 0x000000ffff29c224 */ /* 0x000fe200078e0a29 */
[----:B------:R-:W-:Y:S01]  /*2db0*/  ISETP.GT.U32.AND P4, PT, R2, R43, PT ;  /* 0x0000002b0200720c */ /* 0x000fe20003f84070 */
[----:B------:R-:W-:Y:S02]  /*2dc0*/  IMAD.MOV R45, RZ, RZ, -R45 ;  /* 0x000000ffff2d7224 */ /* 0x000fe400078e0a2d */
[----:B------:R-:W-:-:S04]  /*2dd0*/  IMAD.HI.U32 R46, R7, R48, RZ ;  /* 0x00000030072e7227 */ /* 0x000fc800078e00ff */
[----:B------:R-:W-:Y:S02]  /*2de0*/  IMAD R45, R2, R45, R47 ;  /* 0x0000002d022d7224 */ /* 0x000fe400078e022f */
[----:B------:R-:W-:Y:S02]  /*2df0*/  IMAD.MOV R47, RZ, RZ, -R46 ;  /* 0x000000ffff2f7224 */ /* 0x000fe400078e0a2e */
[----:B------:R-:W-:Y:S02]  /*2e00*/  @!P0 IMAD.IADD R44, R44, 0x1, -R2 ;  /* 0x000000012c2c8824 */ /* 0x000fe400078e0a02 */
[C---:B------:R-:W-:Y:S02]  /*2e10*/  IMAD R46, R2.reuse, R47, R48 ;  /* 0x0000002f022e7224 */ /* 0x040fe400078e0230 */
[--C-:B------:R-:W-:Y:S01]  /*2e20*/  @!P4 IMAD.IADD R43, R43, 0x1, -R2.reuse ;  /* 0x000000012b2bc824 */ /* 0x100fe200078e0a02 */
[----:B------:R-:W-:Y:S01]  /*2e30*/  ISETP.GT.U32.AND P0, PT, R2, R44, PT ;  /* 0x0000002c0200720c */ /* 0x000fe20003f04070 */
[----:B------:R-:W-:Y:S01]  /*2e40*/  @!P6 IMAD.IADD R42, R42, 0x1, -R2 ;  /* 0x000000012a2ae824 */ /* 0x000fe200078e0a02 */
[C---:B------:R-:W-:Y:S01]  /*2e50*/  ISETP.GT.U32.AND P4, PT, R2.reuse, R46, PT ;  /* 0x0000002e0200720c */ /* 0x040fe20003f84070 */
[----:B------:R-:W-:Y:S01]  /*2e60*/  @!P5 IMAD.MOV R39, RZ, RZ, -R39 ;  /* 0x000000ffff27d224 */ /* 0x000fe200078e0a27 */
[----:B------:R-:W-:Y:S01]  /*2e70*/  ISETP.GT.U32.AND P6, PT, R2, R45, PT ;  /* 0x0000002d0200720c */ /* 0x000fe20003fc4070 */
[----:B------:R-:W-:Y:S01]  /*2e80*/  IMAD.HI.U32 R47, R7, R49, RZ ;  /* 0x00000031072f7227 */ /* 0x000fe200078e00ff */
[----:B------:R-:W-:-:S02]  /*2e90*/  ISETP.GE.AND P5, PT, R50, RZ, PT ;  /* 0x000000ff3200720c */ /* 0x000fc40003fa6270 */
[----:B------:R-:W-:Y:S01]  /*2ea0*/  IABS R50, R54 ;  /* 0x0000003600327213 */ /* 0x000fe20000000000 */
[----:B------:R-:W-:Y:S02]  /*2eb0*/  IMAD.MOV R47, RZ, RZ, -R47 ;  /* 0x000000ffff2f7224 */ /* 0x000fe400078e0a2f */
[----:B------:R-:W-:Y:S02]  /*2ec0*/  @!P2 IMAD.MOV R42, RZ, RZ, -R42 ;  /* 0x000000ffff2aa224 */ /* 0x000fe400078e0a2a */
[----:B------:R-:W-:-:S04]  /*2ed0*/  IMAD.HI.U32 R48, R7, R50, RZ ;  /* 0x0000003207307227 */ /* 0x000fc800078e00ff */
[--C-:B------:R-:W-:Y:S02]  /*2ee0*/  @!P4 IMAD.IADD R46, R46, 0x1, -R2.reuse ;  /* 0x000000012e2ec824 */ /* 0x100fe400078e0a02 */
[----:B------:R-:W-:Y:S01]  /*2ef0*/  @!P0 IMAD.IADD R44, R44, 0x1, -R2 ;  /* 0x000000012c2c8824 */ /* 0x000fe200078e0a02 */
[----:B------:R-:W-:Y:S01]  /*2f00*/  ISETP.GE.AND P0, PT, R51, RZ, PT ;  /* 0x000000ff3300720c */ /* 0x000fe20003f06270 */
[C---:B------:R-:W-:Y:S01]  /*2f10*/  IMAD R47, R2.reuse, R47, R49 ;  /* 0x0000002f022f7224 */ /* 0x040fe200078e0231 */
[----:B------:R-:W-:Y:S01]  /*2f20*/  ISETP.GT.U32.AND P4, PT, R2, R46, PT ;  /* 0x0000002e0200720c */ /* 0x000fe20003f84070 */
[----:B------:R-:W-:-:S04]  /*2f30*/  IMAD.HI.U32 R49, R7, R52, RZ ;  /* 0x0000003407317227 */ /* 0x000fc800078e00ff */
[----:B------:R-:W-:Y:S01]  /*2f40*/  IMAD.MOV R51, RZ, RZ, -R48 ;  /* 0x000000ffff337224 */ /* 0x000fe200078e0a30 */
[----:B------:R-:W-:Y:S01]  /*2f50*/  LOP3.LUT R48, R6, 0x24, RZ, 0xfc, !PT ;  /* 0x0000002406307812 */ /* 0x000fe200078efcff */
[----:B------:R-:W-:Y:S01]  /*2f60*/  @!P6 IMAD.IADD R45, R45, 0x1, -R2 ;  /* 0x000000012d2de824 */ /* 0x000fe200078e0a02 */
[----:B------:R-:W-:Y:S01]  /*2f70*/  ISETP.GE.AND P6, PT, R53, RZ, PT ;  /* 0x000000ff3500720c */ /* 0x000fe20003fc6270 */
[----:B------:R-:W-:Y:S02]  /*2f80*/  IMAD.MOV R53, RZ, RZ, -R49 ;  /* 0x000000ffff357224 */ /* 0x000fe400078e0a31 */
[C---:B------:R-:W-:Y:S01]  /*2f90*/  IMAD R49, R2.reuse, R51, R50 ;  /* 0x0000003302317224 */ /* 0x040fe200078e0232 */
[----:B------:R-:W-:Y:S01]  /*2fa0*/  ISETP.GT.U32.AND P2, PT, R2, R45, PT ;  /* 0x0000002d0200720c */ /* 0x000fe20003f44070 */
[----:B------:R-:W-:Y:S02]  /*2fb0*/  @!P4 IMAD.IADD R46, R46, 0x1, -R2 ;  /* 0x000000012e2ec824 */ /* 0x000fe400078e0a02 */
[----:B------:R-:W-:Y:S01]  /*2fc0*/  @!P3 IMAD.MOV R43, RZ, RZ, -R43 ;  /* 0x000000ffff2bb224 */ /* 0x000fe200078e0a2b */
[C---:B------:R-:W-:Y:S01]  /*2fd0*/  ISETP.GT.U32.AND P4, PT, R2.reuse, R49, PT ;  /* 0x000000310200720c */ /* 0x040fe20003f84070 */
[C---:B------:R-:W-:Y:S01]  /*2fe0*/  IMAD R51, R2.reuse, R53, R52 ;  /* 0x0000003502337224 */ /* 0x040fe200078e0234 */
[----:B------:R-:W-:Y:S01]  /*2ff0*/  ISETP.GT.U32.AND P3, PT, R2, R47, PT ;  /* 0x0000002f0200720c */ /* 0x000fe20003f64070 */
[----:B------:R-:W-:Y:S01]  /*3000*/  @!P0 IMAD.MOV R46, RZ, RZ, -R46 ;  /* 0x000000ffff2e8224 */ /* 0x000fe200078e0a2e */
[----:B------:R-:W-:Y:S01]  /*3010*/  LOP3.LUT R52, R6, 0x22, RZ, 0xfc, !PT ;  /* 0x0000002206347812 */ /* 0x000fe200078efcff */
[----:B------:R-:W-:Y:S01]  /*3020*/  @!P5 IMAD.MOV R44, RZ, RZ, -R44 ;  /* 0x000000ffff2cd224 */ /* 0x000fe200078e0a2c */
[----:B------:R-:W-:-:S02]  /*3030*/  IABS R53, R48 ;  /* 0x0000003000357213 */ /* 0x000fc40000000000 */
[----:B------:R-:W-:Y:S01]  /*3040*/  ISETP.GT.U32.AND P0, PT, R2, R51, PT ;  /* 0x000000330200720c */ /* 0x000fe20003f04070 */
[--C-:B------:R-:W-:Y:S01]  /*3050*/  @!P2 IMAD.IADD R45, R45, 0x1, -R2.reuse ;  /* 0x000000012d2da824 */ /* 0x100fe200078e0a02 */
[----:B------:R-:W-:Y:S02]  /*3060*/  ISETP.GE.AND P2, PT, R55, RZ, PT ;  /* 0x000000ff3700720c */ /* 0x000fe40003f46270 */
[----:B------:R-:W-:Y:S01]  /*3070*/  IABS R55, R52 ;  /* 0x0000003400377213 */ /* 0x000fe20000000000 */
[--C-:B------:R-:W-:Y:S01]  /*3080*/  @!P4 IMAD.IADD R49, R49, 0x1, -R2.reuse ;  /* 0x000000013131c824 */ /* 0x100fe200078e0a02 */
[----:B------:R-:W-:Y:S01]  /*3090*/  ISETP.GE.AND P5, PT, R54, RZ, PT ;  /* 0x000000ff3600720c */ /* 0x000fe20003fa6270 */
[----:B------:R-:W-:Y:S01]  /*30a0*/  @!P3 IMAD.IADD R47, R47, 0x1, -R2 ;  /* 0x000000012f2fb824 */ /* 0x000fe200078e0a02 */
[----:B------:R-:W-:Y:S01]  /*30b0*/  ISETP.GE.AND P3, PT, R48, RZ, PT ;  /* 0x000000ff3000720c */ /* 0x000fe20003f66270 */
[----:B------:R-:W-:Y:S01]  /*30c0*/  @!P1 IMAD.MOV R45, RZ, RZ, -R45 ;  /* 0x000000ffff2d9224 */ /* 0x000fe200078e0a2d */
[C---:B------:R-:W-:Y:S01]  /*30d0*/  ISETP.GT.U32.AND P1, PT, R2.reuse, R49, PT ;  /* 0x000000310200720c */ /* 0x040fe20003f24070 */
[----:B------:R-:W-:Y:S01]  /*30e0*/  IMAD.HI.U32 R50, R7, R55, RZ ;  /* 0x0000003707327227 */ /* 0x000fe200078e00ff */
[----:B------:R-:W-:-:S02]  /*30f0*/  ISETP.GT.U32.AND P4, PT, R2, R47, PT ;  /* 0x0000002f0200720c */ /* 0x000fc40003f84070 */
[----:B------:R-:W-:Y:S01]  /*3100*/  LOP3.LUT R54, R6, 0x20, RZ, 0xfc, !PT ;  /* 0x0000002006367812 */ /* 0x000fe200078efcff */
[----:B------:R-:W-:-:S03]  /*3110*/  IMAD.HI.U32 R48, R7, R53, RZ ;  /* 0x0000003507307227 */ /* 0x000fc600078e00ff */
[----:B------:R-:W-:Y:S01]  /*3120*/  IABS R57, R54 ;  /* 0x0000003600397213 */ /* 0x000fe20000000000 */
[----:B------:R-:W-:Y:S02]  /*3130*/  IMAD.MOV R50, RZ, RZ, -R50 ;  /* 0x000000ffff327224 */ /* 0x000fe400078e0a32 */
[----:B------:R-:W-:Y:S02]  /*3140*/  IMAD.MOV R48, RZ, RZ, -R48 ;  /* 0x000000ffff307224 */ /* 0x000fe400078e0a30 */
[C---:B------:R-:W-:Y:S02]  /*3150*/  IMAD R55, R2.reuse, R50, R55 ;  /* 0x0000003202377224 */ /* 0x040fe400078e0237 */
[C---:B------:R-:W-:Y:S02]  /*3160*/  IMAD R53, R2.reuse, R48, R53 ;  /* 0x0000003002357224 */ /* 0x040fe400078e0235 */
[--C-:B------:R-:W-:Y:S01]  /*3170*/  @!P1 IMAD.IADD R49, R49, 0x1, -R2.reuse ;  /* 0x0000000131319824 */ /* 0x100fe200078e0a02 */
[C---:B------:R-:W-:Y:S01]  /*3180*/  ISETP.GT.U32.AND P1, PT, R2.reuse, R55, PT ;  /* 0x000000370200720c */ /* 0x040fe20003f24070 */
[----:B------:R-:W-:Y:S01]  /*3190*/  @!P4 IMAD.IADD R47, R47, 0x1, -R2 ;  /* 0x000000012f2fc824 */ /* 0x000fe200078e0a02 */
[----:B------:R-:W-:Y:S01]  /*31a0*/  ISETP.GT.U32.AND P4, PT, R2, R53, PT ;  /* 0x000000350200720c */ /* 0x000fe20003f84070 */
[----:B------:R-:W-:-:S04]  /*31b0*/  IMAD.HI.U32 R48, R7, R57, RZ ;  /* 0x0000003907307227 */ /* 0x000fc800078e00ff */
[----:B------:R-:W-:Y:S01]  /*31c0*/  @!P0 IMAD.IADD R51, R51, 0x1, -R2 ;  /* 0x0000000133338824 */ /* 0x000fe200078e0a02 */
[----:B------:R-:W-:Y:S01]  /*31d0*/  ISETP.GE.AND P0, PT, R52, RZ, PT ;  /* 0x000000ff3400720c */ /* 0x000fe20003f06270 */
[----:B------:R-:W-:Y:S01]  /*31e0*/  IMAD.MOV R48, RZ, RZ, -R48 ;  /* 0x000000ffff307224 */ /* 0x000fe200078e0a30 */
[----:B------:R-:W-:Y:S01]  /*31f0*/  IABS R52, R58 ;  /* 0x0000003a00347213 */ /* 0x000fe20000000000 */
[----:B------:R-:W-:Y:S01]  /*3200*/  IMAD.MOV.U32 R67, RZ, RZ, R49 ;  /* 0x000000ffff437224 */ /* 0x000fe200078e0031 */
[----:B------:R-:W-:Y:S01]  /*3210*/  IABS R49, R60 ;  /* 0x0000003c00317213 */ /* 0x000fe20000000000 */
[----:B------:R-:W-:Y:S02]  /*3220*/  @!P1 IMAD.IADD R55, R55, 0x1, -R2 ;  /* 0x0000000137379824 */ /* 0x000fe400078e0a02 */
[C---:B------:R-:W-:Y:S02]  /*3230*/  IMAD R57, R2.reuse, R48, R57 ;  /* 0x0000003002397224 */ /* 0x040fe400078e0239 */
[----:B------:R-:W-:Y:S01]  /*3240*/  IMAD.MOV.U32 R48, RZ, RZ, R52 ;  /* 0x000000ffff307224 */ /* 0x000fe200078e0034 */
[C---:B------:R-:W-:Y:S01]  /*3250*/  ISETP.GT.U32.AND P1, PT, R2.reuse, R55, PT ;  /* 0x000000370200720c */ /* 0x040fe20003f24070 */
[----:B------:R-:W-:Y:S01]  /*3260*/  @!P4 IMAD.IADD R53, R53, 0x1, -R2 ;  /* 0x000000013535c824 */ /* 0x000fe200078e0a02 */
[----:B------:R-:W-:Y:S01]  /*3270*/  ISETP.GT.U32.AND P4, PT, R2, R51, PT ;  /* 0x000000330200720c */ /* 0x000fe20003f84070 */
[----:B------:R-:W-:Y:S01]  /*3280*/  IMAD.MOV.U32 R65, RZ, RZ, R47 ;  /* 0x000000ffff417224 */ /* 0x000fe200078e002f */
[----:B------:R-:W-:Y:S01]  /*3290*/  LOP3.LUT R52, R6, 0x16, RZ, 0xfc, !PT ;  /* 0x0000001606347812 */ /* 0x000fe200078efcff */
[----:B------:R-:W-:-:S04]  /*32a0*/  IMAD.HI.U32 R47, R7, R48, RZ ;  /* 0x00000030072f7227 */ /* 0x000fc800078e00ff */
[----:B------:R-:W-:Y:S01]  /*32b0*/  @!P5 IMAD.MOV R67, RZ, RZ, -R67 ;  /* 0x000000ffff43d224 */ /* 0x000fe200078e0a43 */
[C---:B------:R-:W-:Y:S01]  /*32c0*/  ISETP.GT.U32.AND P5, PT, R2.reuse, R57, PT ;  /* 0x000000390200720c */ /* 0x040fe20003fa4070 */
[----:B------:R-:W-:Y:S02]  /*32d0*/  IMAD.MOV R47, RZ, RZ, -R47 ;  /* 0x000000ffff2f7224 */ /* 0x000fe400078e0a2f */
[----:B------:R-:W-:Y:S01]  /*32e0*/  @!P6 IMAD.MOV R65, RZ, RZ, -R65 ;  /* 0x000000ffff41e224 */ /* 0x000fe200078e0a41 */
[C---:B------:R-:W-:Y:S01]  /*32f0*/  ISETP.GT.U32.AND P6, PT, R2.reuse, R53, PT ;  /* 0x000000350200720c */ /* 0x040fe20003fc4070 */
[----:B------:R-:W-:Y:S02]  /*3300*/  IMAD R47, R2, R47, R48 ;  /* 0x0000002f022f7224 */ /* 0x000fe400078e0230 */
[----:B------:R-:W-:-:S04]  /*3310*/  IMAD.HI.U32 R50, R7, R59, RZ ;  /* 0x0000003b07327227 */ /* 0x000fc800078e00ff */
[----:B------:R-:W-:Y:S02]  /*3320*/  @!P4 IMAD.IADD R51, R51, 0x1, -R2 ;  /* 0x000000013333c824 */ /* 0x000fe400078e0a02 */
[----:B------:R-:W-:-:S04]  /*3330*/  IMAD.HI.U32 R48, R7, R49, RZ ;  /* 0x0000003107307227 */ /* 0x000fc800078e00ff */
[----:B------:R-:W-:Y:S01]  /*3340*/  @!P1 IMAD.IADD R55, R55, 0x1, -R2 ;  /* 0x0000000137379824 */ /* 0x000fe200078e0a02 */
[----:B------:R-:W-:Y:S01]  /*3350*/  ISETP.GT.U32.AND P1, PT, R2, R47, PT ;  /* 0x0000002f0200720c */ /* 0x000fe20003f24070 */
[----:B------:R-:W-:Y:S02]  /*3360*/  IMAD.MOV R50, RZ, RZ, -R50 ;  /* 0x000000ffff327224 */ /* 0x000fe400078e0a32 */
[----:B------:R-:W-:Y:S01]  /*3370*/  @!P5 IMAD.IADD R57, R57, 0x1, -R2 ;  /* 0x000000013939d824 */ /* 0x000fe200078e0a02 */
[----:B------:R-:W-:Y:S01]  /*3380*/  ISETP.GE.AND P5, PT, R56, RZ, PT ;  /* 0x000000ff3800720c */ /* 0x000fe20003fa6270 */
[----:B------:R-:W-:Y:S02]  /*3390*/  IMAD.MOV.U32 R69, RZ, RZ, R51 ;  /* 0x000000ffff457224 */ /* 0x000fe400078e0033 */
[----:B------:R-:W-:Y:S02]  /*33a0*/  IMAD.MOV R48, RZ, RZ, -R48 ;  /* 0x000000ffff307224 */ /* 0x000fe400078e0a30 */
[C---:B------:R-:W-:Y:S01]  /*33b0*/  IMAD R59, R2.reuse, R50, R59 ;  /* 0x00000032023b7224 */ /* 0x040fe200078e023b */
[----:B------:R-:W-:Y:S01]  /*33c0*/  IABS R50, R52 ;  /* 0x0000003400327213 */ /* 0x000fe20000000000 */
[----:B------:R-:W-:Y:S01]  /*33d0*/  @!P2 IMAD.MOV R69, RZ, RZ, -R69 ;  /* 0x000000ffff45a224 */ /* 0x000fe200078e0a45 */
[C---:B------:R-:W-:Y:S01]  /*33e0*/  ISETP.GT.U32.AND P2, PT, R2.reuse, R57, PT ;  /* 0x000000390200720c */ /* 0x040fe20003f44070 */
[C---:B------:R-:W-:Y:S01]  /*33f0*/  IMAD R49, R2.reuse, R48, R49 ;  /* 0x0000003002317224 */ /* 0x040fe200078e0231 */
[----:B------:R-:W-:Y:S01]  /*3400*/  ISETP.GT.U32.AND P4, PT, R2, R59, PT ;  /* 0x0000003b0200720c */ /* 0x000fe20003f84070 */
[----:B------:R-:W-:Y:S01]  /*3410*/  IMAD.MOV.U32 R73, RZ, RZ, R55 ;  /* 0x000000ffff497224 */ /* 0x000fe200078e0037 */
[----:B------:R-:W-:Y:S01]  /*3420*/  LOP3.LUT R55, R6, 0xc, RZ, 0xfc, !PT ;  /* 0x0000000c06377812 */ /* 0x000fe200078efcff */
[--C-:B------:R-:W-:Y:S01]  /*3430*/  @!P6 IMAD.IADD R53, R53, 0x1, -R2.reuse ;  /* 0x000000013535e824 */ /* 0x100fe200078e0a02 */
[----:B------:R-:W-:Y:S01]  /*3440*/  ISETP.GE.AND P6, PT, R54, RZ, PT ;  /* 0x000000ff3600720c */ /* 0x000fe20003fc6270 */
[----:B------:R-:W-:Y:S01]  /*3450*/  @!P0 IMAD.MOV R73, RZ, RZ, -R73 ;  /* 0x000000ffff498224 */ /* 0x000fe200078e0a49 */
[----:B------:R-:W-:Y:S01]  /*3460*/  ISETP.GT.U32.AND P0, PT, R2, R49, PT ;  /* 0x000000310200720c */ /* 0x000fe20003f04070 */
[----:B------:R-:W-:Y:S01]  /*3470*/  IMAD.MOV.U32 R71, RZ, RZ, R53 ;  /* 0x000000ffff477224 */ /* 0x000fe200078e0035 */
[----:B------:R-:W-:Y:S01]  /*3480*/  IABS R61, R55 ;  /* 0x00000037003d7213 */ /* 0x000fe20000000000 */
[----:B------:R-:W-:Y:S01]  /*3490*/  @!P1 IMAD.IADD R47, R47, 0x1, -R2 ;  /* 0x000000012f2f9824 */ /* 0x000fe200078e0a02 */
[----:B------:R-:W-:Y:S01]  /*34a0*/  ISETP.GE.AND P1, PT, R58, RZ, PT ;  /* 0x000000ff3a00720c */ /* 0x000fe20003f26270 */
[----:B------:R-:W-:Y:S01]  /*34b0*/  IMAD.MOV.U32 R51, RZ, RZ, R50 ;  /* 0x000000ffff337224 */ /* 0x000fe200078e0032 */
[----:B------:R-:W-:Y:S01]  /*34c0*/  LOP3.LUT R50, R6, 0x12, RZ, 0xfc, !PT ;  /* 0x0000001206327812 */ /* 0x000fe200078efcff */
[----:B------:R-:W-:Y:S01]  /*34d0*/  @!P3 IMAD.MOV R71, RZ, RZ, -R71 ;  /* 0x000000ffff47b224 */ /* 0x000fe200078e0a47 */
[----:B------:R-:W-:Y:S01]  /*34e0*/  ISETP.GT.U32.AND P3, PT, R2, R47, PT ;  /* 0x0000002f0200720c */ /* 0x000fe20003f64070 */
[----:B------:R-:W-:Y:S01]  /*34f0*/  IMAD.HI.U32 R48, R7, R51, RZ ;  /* 0x0000003307307227 */ /* 0x000fe200078e00ff */
[----:B------:R-:W-:-:S02]  /*3500*/  IABS R54, R50 ;  /* 0x0000003200367213 */ /* 0x000fc40000000000 */
[----:B------:R-:W-:Y:S01]  /*3510*/  LOP3.LUT R58, R6, 0x6, RZ, 0xfc, !PT ;  /* 0x00000006063a7812 */ /* 0x000fe200078efcff */
[--C-:B------:R-:W-:Y:S01]  /*3520*/  @!P2 IMAD.IADD R57, R57, 0x1, -R2.reuse ;  /* 0x000000013939a824 */ /* 0x100fe200078e0a02 */
[----:B------:R-:W-:Y:S01]  /*3530*/  ISETP.GE.AND P2, PT, R60, RZ, PT ;  /* 0x000000ff3c00720c */ /* 0x000fe20003f46270 */
[----:B------:R-:W-:Y:S01]  /*3540*/  @!P4 IMAD.IADD R59, R59, 0x1, -R2 ;  /* 0x000000013b3bc824 */ /* 0x000fe200078e0a02 */
[----:B------:R-:W-:Y:S01]  /*3550*/  IABS R101, R58 ;  /* 0x0000003a00657213 */ /* 0x000fe20000000000 */
[----:B------:R-:W-:Y:S02]  /*3560*/  IMAD.MOV R48, RZ, RZ, -R48 ;  /* 0x000000ffff307224 */ /* 0x000fe400078e0a30 */
[----:B------:R-:W-:Y:S01]  /*3570*/  IMAD.MOV.U32 R75, RZ, RZ, R57 ;  /* 0x000000ffff4b7224 */ /* 0x000fe200078e0039 */
[----:B------:R-:W-:Y:S01]  /*3580*/  ISETP.GT.U32.AND P4, PT, R2, R59, PT ;  /* 0x0000003b0200720c */ /* 0x000fe20003f84070 */
[--C-:B------:R-:W-:Y:S01]  /*3590*/  @!P0 IMAD.IADD R49, R49, 0x1, -R2.reuse ;  /* 0x0000000131318824 */ /* 0x100fe200078e0a02 */
[----:B------:R-:W-:Y:S01]  /*35a0*/  ISETP.GE.AND P0, PT, R50, RZ, PT ;  /* 0x000000ff3200720c */ /* 0x000fe20003f06270 */
[----:B------:R-:W-:Y:S01]  /*35b0*/  IMAD R51, R2, R48, R51 ;  /* 0x0000003002337224 */ /* 0x000fe200078e0233 */
[----:B------:R-:W-:Y:S01]  /*35c0*/  LOP3.LUT R48, R6, 0x14, RZ, 0xfc, !PT ;  /* 0x0000001406307812 */ /* 0x000fe200078efcff */
[----:B------:R-:W-:Y:S01]  /*35d0*/  @!P6 IMAD.MOV R75, RZ, RZ, -R75 ;  /* 0x000000ffff4be224 */ /* 0x000fe200078e0a4b */
[----:B------:R-:W-:Y:S01]  /*35e0*/  ISETP.GT.U32.AND P6, PT, R2, R49, PT ;  /* 0x000000310200720c */ /* 0x000fe20003fc4070 */
[----:B------:R-:W-:Y:S01]  /*35f0*/  @!P3 IMAD.IADD R47, R47, 0x1, -R2 ;  /* 0x000000012f2fb824 */ /* 0x000fe200078e0a02 */
[----:B------:R-:W-:-:S02]  /*3600*/  IABS R53, R48 ;  /* 0x0000003000357213 */ /* 0x000fc40000000000 */
[----:B------:R-:W-:Y:S01]  /*3610*/  ISETP.GE.AND P3, PT, R48, RZ, PT ;  /* 0x000000ff3000720c */ /* 0x000fe20003f66270 */
[----:B------:R-:W-:Y:S02]  /*3620*/  IMAD.MOV.U32 R81, RZ, RZ, R47 ;  /* 0x000000ffff517224 */ /* 0x000fe400078e002f */
[----:B------:R-:W-:-:S04]  /*3630*/  IMAD.HI.U32 R47, R7, R53, RZ ;  /* 0x00000035072f7227 */ /* 0x000fc800078e00ff */
[----:B------:R-:W-:Y:S01]  /*3640*/  @!P1 IMAD.MOV R81, RZ, RZ, -R81 ;  /* 0x000000ffff519224 */ /* 0x000fe200078e0a51 */
[----:B------:R-:W-:Y:S01]  /*3650*/  ISETP.GT.U32.AND P1, PT, R2, R51, PT ;  /* 0x000000330200720c */ /* 0x000fe20003f24070 */
[--C-:B------:R-:W-:Y:S01]  /*3660*/  @!P4 IMAD.IADD R59, R59, 0x1, -R2.reuse ;  /* 0x000000013b3bc824 */ /* 0x100fe200078e0a02 */
[----:B------:R-:W-:Y:S01]  /*3670*/  ISETP.GE.AND P4, PT, R52, RZ, PT ;  /* 0x000000ff3400720c */ /* 0x000fe20003f86270 */
[----:B------:R-:W-:Y:S01]  /*3680*/  @!P6 IMAD.IADD R49, R49, 0x1, -R2 ;  /* 0x000000013131e824 */ /* 0x000fe200078e0a02 */
[----:B------:R-:W-:Y:S01]  /*3690*/  LOP3.LUT R52, R6, 0x10, RZ, 0xfc, !PT ;  /* 0x0000001006347812 */ /* 0x000fe200078efcff */
[----:B------:R-:W-:Y:S01]  /*36a0*/  IMAD.MOV R47, RZ, RZ, -R47 ;  /* 0x000000ffff2f7224 */ /* 0x000fe200078e0a2f */
[----:B------:R-:W-:Y:S01]  /*36b0*/  ISETP.GE.AND P6, PT, R55, RZ, PT ;  /* 0x000000ff3700720c */ /* 0x000fe20003fc6270 */
[----:B------:R-:W-:Y:S01]  /*36c0*/  IMAD.MOV.U32 R83, RZ, RZ, R49 ;  /* 0x000000ffff537224 */ /* 0x000fe200078e0031 */
[----:B------:R-:W-:Y:S01]  /*36d0*/  IABS R56, R52 ;  /* 0x0000003400387213 */ /* 0x000fe20000000000 */
[----:B------:R-:W-:-:S02]  /*36e0*/  IMAD R53, R2, R47, R53 ;  /* 0x0000002f02357224 */ /* 0x000fc400078e0235 */
[----:B------:R-:W-:Y:S02]  /*36f0*/  @!P2 IMAD.MOV R83, RZ, RZ, -R83 ;  /* 0x000000ffff53a224 */ /* 0x000fe400078e0a53 */
[----:B------:R-:W-:Y:S01]  /*3700*/  IMAD.HI.U32 R48, R7, R54, RZ ;  /* 0x0000003607307227 */ /* 0x000fe200078e00ff */
[----:B------:R-:W-:-:S03]  /*3710*/  ISETP.GT.U32.AND P2, PT, R2, R53, PT ;  /* 0x000000350200720c */ /* 0x000fc60003f44070 */
[----:B------:R-:W-:-:S04]  /*3720*/  IMAD.HI.U32 R50, R7, R56, RZ ;  /* 0x0000003807327227 */ /* 0x000fc800078e00ff */
[----:B------:R-:W-:Y:S02]  /*3730*/  @!P1 IMAD.IADD R51, R51, 0x1, -R2 ;  /* 0x0000000133339824 */ /* 0x000fe400078e0a02 */
[----:B------:R-:W-:Y:S02]  /*3740*/  IMAD.MOV R55, RZ, RZ, -R48 ;  /* 0x000000ffff377224 */ /* 0x000fe400078e0a30 */
[----:B------:R-:W-:Y:S01]  /*3750*/  IMAD.MOV R57, RZ, RZ, -R50 ;  /* 0x000000ffff397224 */ /* 0x000fe200078e0a32 */
[C---:B------:R-:W-:Y:S01]  /*3760*/  ISETP.GT.U32.AND P1, PT, R2.reuse, R51, PT ;  /* 0x000000330200720c */ /* 0x040fe20003f24070 */
[C---:B------:R-:W-:Y:S01]  /*3770*/  IMAD R49, R2.reuse, R55, R54 ;  /* 0x0000003702317224 */ /* 0x040fe200078e0236 */
[----:B------:R-:W-:Y:S01]  /*3780*/  LEA.HI R54, R3, R16, RZ, 0x1a ;  /* 0x0000001003367211 */ /* 0x000fe200078fd0ff */
[----:B------:R-:W-:Y:S01]  /*3790*/  IMAD R55, R2, R57, R56 ;  /* 0x0000003902377224 */ /* 0x000fe200078e0238 */
[C---:B------:R-:W-:Y:S01]  /*37a0*/  LOP3.LUT R57, R6.reuse, 0x8, RZ, 0xfc, !PT ;  /* 0x0000000806397812 */ /* 0x040fe200078efcff */
[----:B------:R-:W-:Y:S01]  /*37b0*/  @!P2 IMAD.IADD R53, R53, 0x1, -R2 ;  /* 0x000000013535a824 */ /* 0x000fe200078e0a02 */
[----:B------:R-:W-:Y:S01]  /*37c0*/  LOP3.LUT R56, R6, 0xa, RZ, 0xfc, !PT ;  /* 0x0000000a06387812 */ /* 0x000fe200078efcff */
[----:B------:R-:W-:Y:S01]  /*37d0*/  IMAD.MOV.U32 R79, RZ, RZ, R59 ;  /* 0x000000ffff4f7224 */ /* 0x000fe200078e003b */
[----:B------:R-:W-:Y:S01]  /*37e0*/  ISETP.GT.U32.AND P2, PT, R2, R55, PT ;  /* 0x000000370200720c */ /* 0x000fe20003f44070 */
[----:B------:R-:W-:Y:S01]  /*37f0*/  IMAD.HI.U32 R50, R7, R101, RZ ;  /* 0x0000006507327227 */ /* 0x000fe200078e00ff */
[----:B------:R-:W-:-:S02]  /*3800*/  IABS R93, R57 ;  /* 0x00000039005d7213 */ /* 0x000fc40000000000 */
[----:B------:R-:W-:Y:S01]  /*3810*/  IABS R63, R56 ;  /* 0x00000038003f7213 */ /* 0x000fe20000000000 */
[----:B------:R-:W-:Y:S01]  /*3820*/  @!P1 IMAD.IADD R51, R51, 0x1, -R2 ;  /* 0x0000000133339824 */ /* 0x000fe200078e0a02 */
[----:B------:R-:W-:Y:S01]  /*3830*/  ISETP.GT.U32.AND P1, PT, R2, R49, PT ;  /* 0x000000310200720c */ /* 0x000fe20003f24070 */
[----:B------:R-:W-:Y:S01]  /*3840*/  @!P5 IMAD.MOV R79, RZ, RZ, -R79 ;  /* 0x000000ffff4fd224 */ /* 0x000fe200078e0a4f */
[----:B------:R-:W-:Y:S01]  /*3850*/  ISETP.GE.AND P5, PT, R52, RZ, PT ;  /* 0x000000ff3400720c */ /* 0x000fe20003fa6270 */
[----:B------:R-:W-:Y:S02]  /*3860*/  IMAD.MOV.U32 R85, RZ, RZ, R51 ;  /* 0x000000ffff557224 */ /* 0x000fe400078e0033 */
[----:B------:R-:W-:-:S04]  /*3870*/  IMAD.HI.U32 R52, R7, R61, RZ ;  /* 0x0000003d07347227 */ /* 0x000fc800078e00ff */
[----:B------:R-:W-:Y:S01]  /*3880*/  @!P4 IMAD.MOV R85, RZ, RZ, -R85 ;  /* 0x000000ffff55c224 */ /* 0x000fe200078e0a55 */
[C---:B------:R-:W-:Y:S01]  /*3890*/  ISETP.GT.U32.AND P4, PT, R2.reuse, R53, PT ;  /* 0x000000350200720c */ /* 0x040fe20003f84070 */
[----:B------:R-:W-:Y:S02]  /*38a0*/  @!P2 IMAD.IADD R55, R55, 0x1, -R2 ;  /* 0x000000013737a824 */ /* 0x000fe400078e0a02 */
[----:B------:R-:W-:Y:S02]  /*38b0*/  IMAD.MOV R52, RZ, RZ, -R52 ;  /* 0x000000ffff347224 */ /* 0x000fe400078e0a34 */
[----:B------:R-:W-:Y:S01]  /*38c0*/  IMAD.HI.U32 R48, R7, R93, RZ ;  /* 0x0000005d07307227 */ /* 0x000fe200078e00ff */
[----:B------:R-:W-:-:S03]  /*38d0*/  ISETP.GT.U32.AND P2, PT, R2, R55, PT ;  /* 0x000000370200720c */ /* 0x000fc60003f44070 */
[C---:B------:R-:W-:Y:S02]  /*38e0*/  IMAD R61, R2.reuse, R52, R61 ;  /* 0x00000034023d7224 */ /* 0x040fe400078e023d */
[----:B------:R-:W-:Y:S02]  /*38f0*/  IMAD.MOV R48, RZ, RZ, -R48 ;  /* 0x000000ffff307224 */ /* 0x000fe400078e0a30 */
[----:B------:R-:W-:Y:S01]  /*3900*/  @!P4 IMAD.IADD R53, R53, 0x1, -R2 ;  /* 0x000000013535c824 */ /* 0x000fe200078e0a02 */
[C---:B------:R-:W-:Y:S01]  /*3910*/  ISETP.GT.U32.AND P4, PT, R2.reuse, R61, PT ;  /* 0x0000003d0200720c */ /* 0x040fe20003f84070 */
[----:B------:R-:W-:Y:S02]  /*3920*/  IMAD R93, R2, R48, R93 ;  /* 0x00000030025d7224 */ /* 0x000fe400078e025d */
[----:B------:R-:W-:-:S04]  /*3930*/  IMAD.HI.U32 R47, R7, R63, RZ ;  /* 0x0000003f072f7227 */ /* 0x000fc800078e00ff */
[----:B------:R-:W-:Y:S01]  /*3940*/  @!P2 IMAD.IADD R55, R55, 0x1, -R2 ;  /* 0x000000013737a824 */ /* 0x000fe200078e0a02 */
[----:B------:R-:W-:Y:S01]  /*3950*/  ISETP.GT.U32.AND P2, PT, R2, R93, PT ;  /* 0x0000005d0200720c */ /* 0x000fe20003f44070 */
[----:B------:R-:W-:Y:S02]  /*3960*/  IMAD.MOV R51, RZ, RZ, -R47 ;  /* 0x000000ffff337224 */ /* 0x000fe400078e0a2f */
[----:B------:R-:W-:-:S04]  /*3970*/  IMAD.HI.U32 R47, R7, R103, RZ ;  /* 0x00000067072f7227 */ /* 0x000fc800078e00ff */
[----:B------:R-:W-:Y:S02]  /*3980*/  IMAD.MOV R47, RZ, RZ, -R47 ;  /* 0x000000ffff2f7224 */ /* 0x000fe400078e0a2f */
[--C-:B------:R-:W-:Y:S02]  /*3990*/  @!P4 IMAD.IADD R61, R61, 0x1, -R2.reuse ;  /* 0x000000013d3dc824 */ /* 0x100fe400078e0a02 */
[C---:B------:R-:W-:Y:S02]  /*39a0*/  IMAD R103, R2.reuse, R47, R103 ;  /* 0x0000002f02677224 */ /* 0x040fe400078e0267 */
[--C-:B------:R-:W-:Y:S01]  /*39b0*/  @!P2 IMAD.IADD R93, R93, 0x1, -R2.reuse ;  /* 0x000000015d5da824 */ /* 0x100fe200078e0a02 */
[----:B------:R-:W-:Y:S01]  /*39c0*/  ISETP.GT.U32.AND P2, PT, R2, R61, PT ;  /* 0x0000003d0200720c */ /* 0x000fe20003f44070 */
[----:B------:R-:W-:Y:S02]  /*39d0*/  @!P1 IMAD.IADD R49, R49, 0x1, -R2 ;  /* 0x0000000131319824 */ /* 0x000fe400078e0a02 */
[----:B------:R-:W-:-:S02]  /*39e0*/  IMAD.MOV R50, RZ, RZ, -R50 ;  /* 0x000000ffff327224 */ /* 0x000fc400078e0a32 */
[----:B------:R-:W-:Y:S01]  /*39f0*/  VIADD R47, R54, 0x7e ;  /* 0x0000007e362f7836 */ /* 0x000fe20000000000 */
[C---:B------:R-:W-:Y:S01]  /*3a00*/  ISETP.GT.U32.AND P1, PT, R2.reuse, R49, PT ;  /* 0x000000310200720c */ /* 0x040fe20003f24070 */
[C---:B------:R-:W-:Y:S02]  /*3a10*/  IMAD R101, R2.reuse, R50, R101 ;  /* 0x0000003202657224 */ /* 0x040fe400078e0265 */
[----:B------:R-:W-:Y:S01]  /*3a20*/  IMAD R63, R2, R51, R63 ;  /* 0x00000033023f7224 */ /* 0x000fe200078e023f */
[----:B------:R-:W-:Y:S01]  /*3a30*/  ISETP.GE.AND P4, PT, R47, RZ, PT ;  /* 0x000000ff2f00720c */ /* 0x000fe20003f86270 */
[----:B------:R-:W-:Y:S01]  /*3a40*/  VIADD R60, R54, 0x6e ;  /* 0x0000006e363c7836 */ /* 0x000fe20000000000 */
[----:B------:R-:W-:Y:S01]  /*3a50*/  IABS R50, R47 ;  /* 0x0000002f00327213 */ /* 0x000fe20000000000 */
[----:B------:R-:W-:-:S03]  /*3a60*/  IMAD.HI.U32 R47, R7, R105, RZ ;  /* 0x00000069072f7227 */ /* 0x000fc600078e00ff */
[----:B------:R-:W-:Y:S01]  /*3a70*/  IABS R51, R60 ;  /* 0x0000003c00337213 */ /* 0x000fe20000000000 */
        /* <DEDUP_REMOVED lines=8> */
[----:B------:R-:W-:Y:S02]  /*3b00*/  VIADD R62, R54, 0x5e ;  /* 0x0000005e363e7836 */ /* 0x000fe40000000000 */
[C---:B------:R-:W-:Y:S02]  /*3b10*/  IMAD R47, R2.reuse, R47, R50 ;  /* 0x0000002f022f7224 */ /* 0x040fe400078e0232 */
[----:B------:R-:W-:Y:S01]  /*3b20*/  @!P2 IMAD.IADD R103, R103, 0x1, -R2 ;  /* 0x000000016767a824 */ /* 0x000fe200078e0a02 */
[----:B------:R-:W-:Y:S01]  /*3b30*/  IABS R52, R62 ;  /* 0x0000003e00347213 */ /* 0x000fe20000000000 */
[----:B------:R-:W-:Y:S01]  /*3b40*/  IMAD.HI.U32 R48, R7, R51, RZ ;  /* 0x0000003307307227 */ /* 0x000fe200078e00ff */
[----:B------:R-:W-:-:S03]  /*3b50*/  ISETP.GT.U32.AND P2, PT, R2, R47, PT ;  /* 0x0000002f0200720c */ /* 0x000fc60003f44070 */
[----:B------:R-:W-:Y:S02]  /*3b60*/  IMAD.MOV.U32 R89, RZ, RZ, R49 ;  /* 0x000000ffff597224 */ /* 0x000fe400078e0031 */
[----:B------:R-:W-:Y:S01]  /*3b70*/  @!P1 IMAD.IADD R63, R63, 0x1, -R2 ;  /* 0x000000013f3f9824 */ /* 0x000fe200078e0a02 */
[----:B------:R-:W-:Y:S01]  /*3b80*/  ISETP.GT.U32.AND P1, PT, R2, R101, PT ;  /* 0x000000650200720c */ /* 0x000fe20003f24070 */
[----:B------:R-:W-:-:S04]  /*3b90*/  IMAD.HI.U32 R49, R7, R52, RZ ;  /* 0x0000003407317227 */ /* 0x000fc800078e00ff */
[----:B------:R-:W-:Y:S02]  /*3ba0*/  IMAD.MOV R48, RZ, RZ, -R48 ;  /* 0x000000ffff307224 */ /* 0x000fe400078e0a30 */
[----:B------:R-:W-:Y:S02]  /*3bb0*/  IMAD.MOV.U32 R87, RZ, RZ, R53 ;  /* 0x000000ffff577224 */ /* 0x000fe400078e0035 */
[----:B------:R-:W-:Y:S02]  /*3bc0*/  IMAD.MOV R53, RZ, RZ, -R49 ;  /* 0x000000ffff357224 */ /* 0x000fe400078e0a31 */
[C---:B------:R-:W-:Y:S02]  /*3bd0*/  IMAD R49, R2.reuse, R48, R51 ;  /* 0x0000003002317224 */ /* 0x040fe400078e0233 */
[----:B------:R-:W-:Y:S01]  /*3be0*/  @!P3 IMAD.MOV R87, RZ, RZ, -R87 ;  /* 0x000000ffff57b224 */ /* 0x000fe200078e0a57 */
[C---:B------:R-:W-:Y:S01]  /*3bf0*/  ISETP.GT.U32.AND P3, PT, R2.reuse, R93, PT ;  /* 0x0000005d0200720c */ /* 0x040fe20003f64070 */
[--C-:B------:R-:W-:Y:S01]  /*3c00*/  @!P2 IMAD.IADD R47, R47, 0x1, -R2.reuse ;  /* 0x000000012f2fa824 */ /* 0x100fe200078e0a02 */
[C---:B------:R-:W-:Y:S01]  /*3c10*/  ISETP.GT.U32.AND P2, PT, R2.reuse, R49, PT ;  /* 0x000000310200720c */ /* 0x040fe20003f44070 */
[----:B------:R-:W-:Y:S01]  /*3c20*/  @!P0 IMAD.MOV R89, RZ, RZ, -R89 ;  /* 0x000000ffff598224 */ /* 0x000fe200078e0a59 */
[----:B------:R-:W-:Y:S01]  /*3c30*/  ISETP.GT.U32.AND P0, PT, R2, R63, PT ;  /* 0x0000003f0200720c */ /* 0x000fe20003f04070 */
[----:B------:R-:W-:-:S02]  /*3c40*/  @!P1 IMAD.IADD R101, R101, 0x1, -R2 ;  /* 0x0000000165659824 */ /* 0x000fc400078e0a02 */
[----:B------:R-:W-:Y:S02]  /*3c50*/  IMAD R51, R2, R53, R52 ;  /* 0x0000003502337224 */ /* 0x000fe400078e0234 */
[----:B------:R-:W-:Y:S01]  /*3c60*/  VIADD R64, R54, 0x4e ;  /* 0x0000004e36407836 */ /* 0x000fe20000000000 */
[----:B------:R-:W-:Y:S01]  /*3c70*/  ISETP.GT.U32.AND P1, PT, R2, R101, PT ;  /* 0x000000650200720c */ /* 0x000fe20003f24070 */
[----:B------:R-:W-:Y:S02]  /*3c80*/  VIADD R66, R54, 0x3e ;  /* 0x0000003e36427836 */ /* 0x000fe40000000000 */
[--C-:B------:R-:W-:Y:S01]  /*3c90*/  @!P3 IMAD.IADD R93, R93, 0x1, -R2.reuse ;  /* 0x000000015d5db824 */ /* 0x100fe200078e0a02 */
[----:B------:R-:W-:Y:S01]  /*3ca0*/  ISETP.GE.AND P3, PT, R56, RZ, PT ;  /* 0x000000ff3800720c */ /* 0x000fe20003f66270 */
[--C-:B------:R-:W-:Y:S01]  /*3cb0*/  @!P2 IMAD.IADD R49, R49, 0x1, -R2.reuse ;  /* 0x000000013131a824 */ /* 0x100fe200078e0a02 */
[C---:B------:R-:W-:Y:S01]  /*3cc0*/  ISETP.GT.U32.AND P2, PT, R2.reuse, R51, PT ;  /* 0x000000330200720c */ /* 0x040fe20003f44070 */
[----:B------:R-:W-:Y:S01]  /*3cd0*/  @!P0 IMAD.IADD R63, R63, 0x1, -R2 ;  /* 0x000000013f3f8824 */ /* 0x000fe200078e0a02 */
[----:B------:R-:W-:Y:S01]  /*3ce0*/  ISETP.GT.U32.AND P0, PT, R2, R105, PT ;  /* 0x000000690200720c */ /* 0x000fe20003f04070 */
[----:B------:R-:W-:Y:S01]  /*3cf0*/  VIADD R70, R54, 0x1e ;  /* 0x0000001e36467836 */ /* 0x000fe20000000000 */
[----:B------:R-:W-:Y:S01]  /*3d00*/  IABS R53, R64 ;  /* 0x0000004000357213 */ /* 0x000fe20000000000 */
[----:B------:R-:W-:-:S02]  /*3d10*/  IMAD.MOV.U32 R97, RZ, RZ, R63 ;  /* 0x000000ffff617224 */ /* 0x000fc400078e003f */
[--C-:B------:R-:W-:Y:S01]  /*3d20*/  @!P1 IMAD.IADD R101, R101, 0x1, -R2.reuse ;  /* 0x0000000165659824 */ /* 0x100fe200078e0a02 */
[----:B------:R-:W-:Y:S01]  /*3d30*/  ISETP.GE.AND P1, PT, R57, RZ, PT ;  /* 0x000000ff3900720c */ /* 0x000fe20003f26270 */
[----:B------:R-:W-:Y:S01]  /*3d40*/  IMAD.HI.U32 R48, R7, R53, RZ ;  /* 0x0000003507307227 */ /* 0x000fe200078e00ff */
[----:B------:R-:W-:Y:S02]  /*3d50*/  IABS R57, R66 ;  /* 0x0000004200397213 */ /* 0x000fe40000000000 */
[----:B------:R-:W-:Y:S01]  /*3d60*/  IABS R77, R70 ;  /* 0x00000046004d7213 */ /* 0x000fe20000000000 */
[----:B------:R-:W-:Y:S02]  /*3d70*/  VIADD R68, R54, 0x2e ;  /* 0x0000002e36447836 */ /* 0x000fe40000000000 */
[----:B------:R-:W-:Y:S01]  /*3d80*/  @!P2 IMAD.IADD R51, R51, 0x1, -R2 ;  /* 0x000000013333a824 */ /* 0x000fe200078e0a02 */
[C---:B------:R-:W-:Y:S01]  /*3d90*/  ISETP.GT.U32.AND P2, PT, R2.reuse, R103, PT ;  /* 0x000000670200720c */ /* 0x040fe20003f44070 */
[----:B------:R-:W-:Y:S01]  /*3da0*/  @!P3 IMAD.MOV R97, RZ, RZ, -R97 ;  /* 0x000000ffff61b224 */ /* 0x000fe200078e0a61 */
[----:B------:R-:W-:Y:S01]  /*3db0*/  ISETP.GT.U32.AND P3, PT, R2, R47, PT ;  /* 0x0000002f0200720c */ /* 0x000fe20003f64070 */
[----:B------:R-:W-:Y:S01]  /*3dc0*/  IMAD.MOV R56, RZ, RZ, -R48 ;  /* 0x000000ffff387224 */ /* 0x000fe200078e0a30 */
[----:B------:R-:W-:Y:S01]  /*3dd0*/  IABS R59, R68 ;  /* 0x00000044003b7213 */ /* 0x000fe20000000000 */
[----:B------:R-:W-:Y:S01]  /*3de0*/  @!P0 IMAD.IADD R105, R105, 0x1, -R2 ;  /* 0x0000000169698824 */ /* 0x000fe200078e0a02 */
[----:B------:R-:W-:Y:S01]  /*3df0*/  ISETP.GE.AND P0, PT, R58, RZ, PT ;  /* 0x000000ff3a00720c */ /* 0x000fe20003f06270 */
[----:B------:R-:W-:-:S02]  /*3e00*/  VIADD R54, R54, 0xe ;  /* 0x0000000e36367836 */ /* 0x000fc40000000000 */
[----:B------:R-:W-:-:S03]  /*3e10*/  IMAD.HI.U32 R50, R7, R57, RZ ;  /* 0x0000003907327227 */ /* 0x000fc600078e00ff */
[----:B------:R-:W-:Y:S01]  /*3e20*/  IABS R58, R54 ;  /* 0x00000036003a7213 */ /* 0x000fe20000000000 */
[----:B------:R-:W-:-:S04]  /*3e30*/  IMAD.HI.U32 R48, R7, R77, RZ ;  /* 0x0000004d07307227 */ /* 0x000fc800078e00ff */
[----:B------:R-:W-:Y:S02]  /*3e40*/  IMAD.MOV.U32 R91, RZ, RZ, R55 ;  /* 0x000000ffff5b7224 */ /* 0x000fe400078e0037 */
[C---:B------:R-:W-:Y:S02]  /*3e50*/  IMAD R53, R2.reuse, R56, R53 ;  /* 0x0000003802357224 */ /* 0x040fe400078e0235 */
[----:B------:R-:W-:Y:S02]  /*3e60*/  IMAD.MOV R50, RZ, RZ, -R50 ;  /* 0x000000ffff327224 */ /* 0x000fe400078e0a32 */
[----:B------:R-:W-:Y:S02]  /*3e70*/  IMAD.MOV R56, RZ, RZ, -R48 ;  /* 0x000000ffff387224 */ /* 0x000fe400078e0a30 */
[----:B------:R-:W-:Y:S01]  /*3e80*/  @!P5 IMAD.MOV R91, RZ, RZ, -R91 ;  /* 0x000000ffff5bd224 */ /* 0x000fe200078e0a5b */
[----:B------:R-:W-:Y:S01]  /*3e90*/  ISETP.GT.U32.AND P5, PT, R2, R105, PT ;  /* 0x000000690200720c */ /* 0x000fe20003fa4070 */
[----:B------:R-:W-:-:S02]  /*3ea0*/  IMAD.MOV.U32 R99, RZ, RZ, R93 ;  /* 0x000000ffff637224 */ /* 0x000fc400078e005d */
[----:B------:R-:W-:-:S04]  /*3eb0*/  IMAD.HI.U32 R52, R7, R59, RZ ;  /* 0x0000003b07347227 */ /* 0x000fc800078e00ff */
[C---:B------:R-:W-:Y:S02]  /*3ec0*/  IMAD R57, R2.reuse, R50, R57 ;  /* 0x0000003202397224 */ /* 0x040fe400078e0239 */
[C---:B------:R-:W-:Y:S02]  /*3ed0*/  IMAD R77, R2.reuse, R56, R77 ;  /* 0x00000038024d7224 */ /* 0x040fe400078e024d */
[----:B------:R-:W-:Y:S01]  /*3ee0*/  @!P1 IMAD.MOV R99, RZ, RZ, -R99 ;  /* 0x000000ffff639224 */ /* 0x000fe200078e0a63 */
[----:B------:R-:W-:Y:S01]  /*3ef0*/  ISETP.GT.U32.AND P1, PT, R2, R49, PT ;  /* 0x000000310200720c */ /* 0x000fe20003f24070 */
[----:B------:R-:W-:Y:S02]  /*3f00*/  IMAD.MOV R52, RZ, RZ, -R52 ;  /* 0x000000ffff347224 */ /* 0x000fe400078e0a34 */
[----:B------:R-:W-:-:S04]  /*3f10*/  IMAD.HI.U32 R48, R7, R58, RZ ;  /* 0x0000003a07307227 */ /* 0x000fc800078e00ff */
[--C-:B------:R-:W-:Y:S01]  /*3f20*/  @!P2 IMAD.IADD R103, R103, 0x1, -R2.reuse ;  /* 0x000000016767a824 */ /* 0x100fe200078e0a02 */
[C---:B------:R-:W-:Y:S01]  /*3f30*/  ISETP.GT.U32.AND P2, PT, R2.reuse, R57, PT ;  /* 0x000000390200720c */ /* 0x040fe20003f44070 */
[----:B------:R-:W-:Y:S01]  /*3f40*/  @!P3 IMAD.IADD R47, R47, 0x1, -R2 ;  /* 0x000000012f2fb824 */ /* 0x000fe200078e0a02 */
[C---:B------:R-:W-:Y:S01]  /*3f50*/  ISETP.GT.U32.AND P3, PT, R2.reuse, R77, PT ;  /* 0x0000004d0200720c */ /* 0x040fe20003f64070 */
[----:B------:R-:W-:Y:S02]  /*3f60*/  IMAD.MOV.U32 R95, RZ, RZ, R61 ;  /* 0x000000ffff5f7224 */ /* 0x000fe400078e003d */
[C---:B------:R-:W-:Y:S02]  /*3f70*/  IMAD R59, R2.reuse, R52, R59 ;  /* 0x00000034023b7224 */ /* 0x040fe400078e023b */
[----:B------:R-:W-:Y:S01]  /*3f80*/  IMAD.MOV R55, RZ, RZ, -R48 ;  /* 0x000000ffff377224 */ /* 0x000fe200078e0a30 */
[----:B------:R-:W-:Y:S01]  /*3f90*/  LOP3.LUT R48, RZ, R5, RZ, 0x33, !PT ;  /* 0x00000005ff307212 */ /* 0x000fe200078e33ff */
[----:B------:R-:W-:Y:S01]  /*3fa0*/  @!P0 IMAD.MOV R101, RZ, RZ, -R101 ;  /* 0x000000ffff658224 */ /* 0x000fe200078e0a65 */
[----:B------:R-:W-:Y:S01]  /*3fb0*/  ISETP.GT.U32.AND P0, PT, R2, R53, PT ;  /* 0x000000350200720c */ /* 0x000fe20003f04070 */
[----:B------:R-:W-:-:S04]  /*3fc0*/  IMAD.HI.U32 R7, R7, R107, RZ ;  /* 0x0000006b07077227 */ /* 0x000fc800078e00ff */
[----:B------:R-:W-:Y:S01]  /*3fd0*/  @!P6 IMAD.MOV R95, RZ, RZ, -R95 ;  /* 0x000000ffff5fe224 */ /* 0x000fe200078e0a5f */
[C---:B------:R-:W-:Y:S01]  /*3fe0*/  ISETP.GT.U32.AND P6, PT, R2.reuse, R51, PT ;  /* 0x000000330200720c */ /* 0x040fe20003fc4070 */
[C---:B------:R-:W-:Y:S02]  /*3ff0*/  IMAD R93, R2.reuse, R55, R58 ;  /* 0x00000037025d7224 */ /* 0x040fe400078e023a */
[--C-:B------:R-:W-:Y:S01]  /*4000*/  @!P5 IMAD.IADD R105, R105, 0x1, -R2.reuse ;  /* 0x000000016969d824 */ /* 0x100fe200078e0a02 */
[C---:B------:R-:W-:Y:S01]  /*4010*/  ISETP.GT.U32.AND P5, PT, R2.reuse, R59, PT ;  /* 0x0000003b0200720c */ /* 0x040fe20003fa4070 */
[----:B------:R-:W-:Y:S02]  /*4020*/  IMAD.MOV R7, RZ, RZ, -R7 ;  /* 0x000000ffff077224 */ /* 0x000fe400078e0a07 */
[----:B------:R-:W-:Y:S01]  /*4030*/  @!P1 IMAD.IADD R49, R49, 0x1, -R2 ;  /* 0x0000000131319824 */ /* 0x000fe200078e0a02 */
[C---:B------:R-:W-:Y:S01]  /*4040*/  ISETP.GT.U32.AND P1, PT, R2.reuse, R93, PT ;  /* 0x0000005d0200720c */ /* 0x040fe20003f24070 */
[----:B------:R-:W-:-:S02]  /*4050*/  IMAD R107, R2, R7, R107 ;  /* 0x00000007026b7224 */ /* 0x000fc400078e026b */
[--C-:B------:R-:W-:Y:S01]  /*4060*/  @!P2 IMAD.IADD R57, R57, 0x1, -R2.reuse ;  /* 0x000000013939a824 */ /* 0x100fe200078e0a02 */
[----:B------:R-:W-:Y:S01]  /*4070*/  ISETP.GE.AND P2, PT, R60, RZ, PT ;  /* 0x000000ff3c00720c */ /* 0x000fe20003f46270 */
[--C-:B------:R-:W-:Y:S01]  /*4080*/  @!P3 IMAD.IADD R77, R77, 0x1, -R2.reuse ;  /* 0x000000014d4db824 */ /* 0x100fe200078e0a02 */
[----:B------:R-:W-:Y:S01]  /*4090*/  ISETP.GT.U32.AND P3, PT, R2, R107, PT ;  /* 0x0000006b0200720c */ /* 0x000fe20003f64070 */
[--C-:B------:R-:W-:Y:S01]  /*40a0*/  @!P0 IMAD.IADD R53, R53, 0x1, -R2.reuse ;  /* 0x0000000135358824 */ /* 0x100fe200078e0a02 */
[----:B------:R-:W-:Y:S01]  /*40b0*/  ISETP.GE.AND P0, PT, R74, RZ, PT ;  /* 0x000000ff4a00720c */ /* 0x000fe20003f06270 */
[--C-:B------:R-:W-:Y:S01]  /*40c0*/  @!P6 IMAD.IADD R51, R51, 0x1, -R2.reuse ;  /* 0x000000013333e824 */ /* 0x100fe200078e0a02 */
[----:B------:R-:W-:Y:S01]  /*40d0*/  ISETP.GE.AND P6, PT, R72, RZ, PT ;  /* 0x000000ff4800720c */ /* 0x000fe20003fc6270 */
[--C-:B------:R-:W-:Y:S01]  /*40e0*/  @!P5 IMAD.IADD R59, R59, 0x1, -R2.reuse ;  /* 0x000000013b3bd824 */ /* 0x100fe200078e0a02 */
[----:B------:R-:W-:Y:S01]  /*40f0*/  ISETP.GE.AND P5, PT, R62, RZ, PT ;  /* 0x000000ff3e00720c */ /* 0x000fe20003fa6270 */
[----:B------:R-:W-:Y:S01]  /*4100*/  @!P1 IMAD.IADD R93, R93, 0x1, -R2 ;  /* 0x000000015d5d9824 */ /* 0x000fe200078e0a02 */
[----:B------:R-:W-:Y:S01]  /*4110*/  ISETP.GT.U32.AND P1, PT, R2, R53, PT ;  /* 0x000000350200720c */ /* 0x000fe20003f24070 */
[----:B------:R-:W-:-:S02]  /*4120*/  IMAD.MOV.U32 R7, RZ, RZ, R49 ;  /* 0x000000ffff077224 */ /* 0x000fc400078e0031 */
[----:B------:R-:W-:Y:S02]  /*4130*/  IMAD.MOV.U32 R55, RZ, RZ, R51 ;  /* 0x000000ffff377224 */ /* 0x000fe400078e0033 */
[--C-:B------:R-:W-:Y:S02]  /*4140*/  @!P3 IMAD.IADD R107, R107, 0x1, -R2.reuse ;  /* 0x000000016b6bb824 */ /* 0x100fe400078e0a02 */
[----:B------:R-:W-:Y:S01]  /*4150*/  @!P2 IMAD.MOV R7, RZ, RZ, -R7 ;  /* 0x000000ffff07a224 */ /* 0x000fe200078e0a07 */
[C---:B------:R-:W-:Y:S01]  /*4160*/  ISETP.GT.U32.AND P2, PT, R2.reuse, R93, PT ;  /* 0x0000005d0200720c */ /* 0x040fe20003f44070 */
[----:B------:R-:W-:Y:S01]  /*4170*/  @!P0 IMAD.MOV R105, RZ, RZ, -R105 ;  /* 0x000000ffff698224 */ /* 0x000fe200078e0a69 */
[C---:B------:R-:W-:Y:S01]  /*4180*/  ISETP.GT.U32.AND P0, PT, R2.reuse, R57, PT ;  /* 0x000000390200720c */ /* 0x040fe20003f04070 */
[----:B------:R-:W-:Y:S01]  /*4190*/  @!P6 IMAD.MOV R103, RZ, RZ, -R103 ;  /* 0x000000ffff67e224 */ /* 0x000fe200078e0a67 */
[C---:B------:R-:W-:Y:S01]  /*41a0*/  ISETP.GT.U32.AND P3, PT, R2.reuse, R107, PT ;  /* 0x0000006b0200720c */ /* 0x040fe20003f64070 */
[----:B------:R-:W-:Y:S01]  /*41b0*/  @!P4 IMAD.MOV R47, RZ, RZ, -R47 ;  /* 0x000000ffff2fc224 */ /* 0x000fe200078e0a2f */
[C---:B------:R-:W-:Y:S01]  /*41c0*/  ISETP.GT.U32.AND P6, PT, R2.reuse, R77, PT ;  /* 0x0000004d0200720c */ /* 0x040fe20003fc4070 */
[----:B------:R-:W-:Y:S01]  /*41d0*/  @!P5 IMAD.MOV R55, RZ, RZ, -R55 ;  /* 0x000000ffff37d224 */ /* 0x000fe200078e0a37 */
[----:B------:R-:W-:Y:S01]  /*41e0*/  ISETP.GT.U32.AND P4, PT, R2, R59, PT ;  /* 0x0000003b0200720c */ /* 0x000fe20003f84070 */
[----:B------:R-:W-:Y:S01]  /*41f0*/  @!P1 IMAD.IADD R53, R53, 0x1, -R2 ;  /* 0x0000000135359824 */ /* 0x000fe200078e0a02 */
[----:B------:R-:W-:-:S02]  /*4200*/  ISETP.GE.AND P5, PT, R64, RZ, PT ;  /* 0x000000ff4000720c */ /* 0x000fc40003fa6270 */
[----:B------:R-:W-:Y:S01]  /*4210*/  ISETP.GE.AND P1, PT, R66, RZ, PT ;  /* 0x000000ff4200720c */ /* 0x000fe20003f26270 */
[--C-:B------:R-:W-:Y:S01]  /*4220*/  @!P2 IMAD.IADD R93, R93, 0x1, -R2.reuse ;  /* 0x000000015d5da824 */ /* 0x100fe200078e0a02 */
[----:B------:R-:W-:Y:S01]  /*4230*/  ISETP.GE.AND P2, PT, R6, RZ, PT ;  /* 0x000000ff0600720c */ /* 0x000fe20003f46270 */
[--C-:B------:R-:W-:Y:S01]  /*4240*/  @!P0 IMAD.IADD R57, R57, 0x1, -R2.reuse ;  /* 0x0000000139398824 */ /* 0x100fe200078e0a02 */
[----:B------:R-:W-:Y:S01]  /*4250*/  ISETP.GE.AND P0, PT, R68, RZ, PT ;  /* 0x000000ff4400720c */ /* 0x000fe20003f06270 */
[----:B------:R-:W-:Y:S02]  /*4260*/  IMAD.MOV.U32 R61, RZ, RZ, R53 ;  /* 0x000000ffff3d7224 */ /* 0x000fe400078e0035 */
[----:B------:R-:W-:Y:S01]  /*4270*/  IMAD R6, R76, UR8, RZ ;  /* 0x000000084c067c24 */ /* 0x000fe2000f8e02ff */
[----:B------:R-:W-:Y:S01]  /*4280*/  USHF.L.U32 UR8, UR8, 0x6, URZ ;  /* 0x0000000608087899 */ /* 0x000fe2000800063f */
[--C-:B------:R-:W-:Y:S01]  /*4290*/  @!P3 IMAD.IADD R107, R107, 0x1, -R2.reuse ;  /* 0x000000016b6bb824 */ /* 0x100fe200078e0a02 */
[----:B------:R-:W-:Y:S01]  /*42a0*/  ISETP.NE.AND P3, PT, R5, RZ, PT ;  /* 0x000000ff0500720c */ /* 0x000fe20003f65270 */
[--C-:B------:R-:W-:Y:S01]  /*42b0*/  @!P6 IMAD.IADD R77, R77, 0x1, -R2.reuse ;  /* 0x000000014d4de824 */ /* 0x100fe200078e0a02 */
[----:B------:R-:W-:Y:S01]  /*42c0*/  ISETP.GE.AND P6, PT, R54, RZ, PT ;  /* 0x000000ff3600720c */ /* 0x000fe20003fc6270 */
[----:B------:R-:W-:Y:S01]  /*42d0*/  @!P4 IMAD.IADD R59, R59, 0x1, -R2 ;  /* 0x000000013b3bc824 */ /* 0x000fe200078e0a02 */
[----:B------:R-:W-:Y:S01]  /*42e0*/  ISETP.GE.AND P4, PT, R70, RZ, PT ;  /* 0x000000ff4600720c */ /* 0x000fe20003f86270 */
[----:B------:R-:W-:Y:S01]  /*42f0*/  @!P5 IMAD.MOV R61, RZ, RZ, -R61 ;  /* 0x000000ffff3dd224 */ /* 0x000fe200078e0a3d */
[----:B------:R-:W-:Y:S01]  /*4300*/  IADD3 R2, P5, R6, UR4, RZ ;  /* 0x0000000406027c10 */ /* 0x000fe2000ffbe0ff */
[----:B------:R-:W-:Y:S01]  /*4310*/  IMAD.MOV.U32 R5, RZ, RZ, R57 ;  /* 0x000000ffff057224 */ /* 0x000fe200078e0039 */
[C---:B------:R-:W-:Y:S01]  /*4320*/  SEL R47, R48.reuse, R47, !P3 ;  /* 0x0000002f302f7207 */ /* 0x040fe20005800000 */
[----:B------:R-:W-:Y:S01]  /*4330*/  IMAD.MOV.U32 R63, RZ, RZ, R59 ;  /* 0x000000ffff3f7224 */ /* 0x000fe200078e003b */
[C---:B------:R-:W-:Y:S01]  /*4340*/  SEL R9, R48.reuse, R9, !P3 ;  /* 0x0000000930097207 */ /* 0x040fe20005800000 */
[----:B------:R-:W-:Y:S01]  /*4350*/  @!P1 IMAD.MOV R5, RZ, RZ, -R5 ;  /* 0x000000ffff059224 */ /* 0x000fe200078e0a05 */
[C---:B------:R-:W-:Y:S01]  /*4360*/  SEL R49, R48.reuse, R4, !P3 ;  /* 0x0000000430317207 */ /* 0x040fe20005800000 */
[----:B------:R-:W-:Y:S01]  /*4370*/  @!P0 IMAD.MOV R63, RZ, RZ, -R63 ;  /* 0x000000ffff3f8224 */ /* 0x000fe200078e0a3f */
[----:B------:R-:W-:Y:S01]  /*4380*/  SEL R10, R48, R10, !P3 ;  /* 0x0000000a300a7207 */ /* 0x000fe20005800000 */
[----:B------:R-:W-:Y:S01]  /*4390*/  @!P6 IMAD.MOV R93, RZ, RZ, -R93 ;  /* 0x000000ffff5de224 */ /* 0x000fe200078e0a5d */
[----:B------:R-:W-:Y:S01]  /*43a0*/  LEA.HI.X.SX32 R4, R6, UR5, 0x1, P5 ;  /* 0x0000000506047c11 */ /* 0x000fe2000a8f0eff */
[----:B------:R-:W-:Y:S01]  /*43b0*/  ULDC UR5, c[0x0][0x240] ;  /* 0x0000900000057ab9 */ /* 0x000fe20000000800 */
[C---:B------:R-:W-:Y:S01]  /*43c0*/  SEL R8, R48.reuse, R8, !P3 ;  /* 0x0000000830087207 */ /* 0x040fe20005800000 */
[----:B------:R-:W-:Y:S01]  /*43d0*/  IMAD R47, R47, UR5, RZ ;  /* 0x000000052f2f7c24 */ /* 0x000fe2000f8e02ff */
[C---:B------:R-:W-:Y:S01]  /*43e0*/  SEL R66, R48.reuse, R40, !P3 ;  /* 0x0000002830427207 */ /* 0x040fe20005800000 */
[----:B------:R-:W-:Y:S01]  /*43f0*/  IMAD R9, R9, UR5, RZ ;  /* 0x0000000509097c24 */ /* 0x000fe2000f8e02ff */
[----:B------:R-:W-:Y:S01]  /*4400*/  SEL R40, R48, R5, !P3 ;  /* 0x0000000530287207 */ /* 0x000fe20005800000 */
[----:B------:R-:W-:Y:S01]  /*4410*/  IMAD R5, R10, UR5, RZ ;  /* 0x000000050a057c24 */ /* 0x000fe2000f8e02ff */
[C---:B------:R-:W-:Y:S01]  /*4420*/  SEL R52, R48.reuse, R19, !P3 ;  /* 0x0000001330347207 */ /* 0x040fe20005800000 */
[----:B------:R-:W-:Y:S01]  /*4430*/  @!P4 IMAD.MOV R77, RZ, RZ, -R77 ;  /* 0x000000ffff4dc224 */ /* 0x000fe200078e0a4d */
[C---:B------:R-:W-:Y:S01]  /*4440*/  SEL R11, R48.reuse, R11, !P3 ;  /* 0x0000000b300b7207 */ /* 0x040fe20005800000 */
[----:B------:R-:W-:Y:S01]  /*4450*/  @!P2 IMAD.MOV R107, RZ, RZ, -R107 ;  /* 0x000000ffff6ba224 */ /* 0x000fe200078e0a6b */
[----:B------:R-:W-:Y:S01]  /*4460*/  SEL R19, R48, R7, !P3 ;  /* 0x0000000730137207 */ /* 0x000fe20005800000 */
[----:B------:R-:W-:Y:S01]  /*4470*/  IMAD R7, R8, UR5, RZ ;  /* 0x0000000508077c24 */ /* 0x000fe2000f8e02ff */
[-C--:B------:R-:W-:Y:S01]  /*4480*/  IADD3 R8, P5, R47, R2.reuse, RZ ;  /* 0x000000022f087210 */ /* 0x080fe20007fbe0ff */
[----:B------:R-:W-:Y:S01]  /*4490*/  IMAD R49, R49, UR5, RZ ;  /* 0x0000000531317c24 */ /* 0x000fe2000f8e02ff */
[----:B------:R-:W-:Y:S01]  /*44a0*/  IADD3 R10, P6, R9, R2, RZ ;  /* 0x00000002090a7210 */ /* 0x000fe20007fde0ff */
[----:B------:R-:W-:Y:S01]  /*44b0*/  IMAD R11, R11, UR5, RZ ;  /* 0x000000050b0b7c24 */ /* 0x000fe2000f8e02ff */
[C---:B------:R-:W-:Y:S01]  /*44c0*/  SEL R12, R48.reuse, R12, !P3 ;  /* 0x0000000c300c7207 */ /* 0x040fe20005800000 */
[----:B------:R0:W-:Y:S01]  /*44d0*/  STL [R1+0x108], R8 ;  /* 0x0001080801007387 */ /* 0x0001e20000100800 */
[----:B------:R-:W-:Y:S01]  /*44e0*/  IADD3 R6, P0, R5, R2, RZ ;  /* 0x0000000205067210 */ /* 0x000fe20007f1e0ff */
[----:B------:R-:W-:Y:S01]  /*44f0*/  IMAD R19, R19, UR5, RZ ;  /* 0x0000000513137c24 */ /* 0x000fe2000f8e02ff */
[C---:B------:R-:W-:Y:S01]  /*4500*/  SEL R14, R48.reuse, R14, !P3 ;  /* 0x0000000e300e7207 */ /* 0x040fe20005800000 */
[----:B------:R1:W-:Y:S01]  /*4510*/  STL [R1+0x110], R10 ;  /* 0x0001100a01007387 */ /* 0x0003e20000100800 */
[C---:B------:R-:W-:Y:S01]  /*4520*/  SEL R76, R48.reuse, R46, !P3 ;  /* 0x0000002e304c7207 */ /* 0x040fe20005800000 */
[----:B------:R-:W-:Y:S01]  /*4530*/  ULDC UR4, c[0x0][0x234] ;  /* 0x00008d0000047ab9 */ /* 0x000fe20000000800 */
[----:B------:R-:W-:Y:S01]  /*4540*/  SEL R50, R48, R13, !P3 ;  /* 0x0000000d30327207 */ /* 0x000fe20005800000 */
[----:B------:R-:W-:Y:S01]  /*4550*/  IMAD R13, R12, UR5, RZ ;  /* 0x000000050c0d7c24 */ /* 0x000fe2000f8e02ff */
[C---:B------:R-:W-:Y:S01]  /*4560*/  SEL R51, R48.reuse, R15, !P3 ;  /* 0x0000000f30337207 */ /* 0x040fe20005800000 */
[----:B------:R2:W-:Y:S01]  /*4570*/  STL [R1+0x118], R6 ;  /* 0x0001180601007387 */ /* 0x0005e20000100800 */
[----:B------:R-:W-:Y:S01]  /*4580*/  SEL R20, R48, R20, !P3 ;  /* 0x0000001430147207 */ /* 0x000fe20005800000 */
[----:B------:R-:W-:Y:S01]  /*4590*/  IMAD R15, R14, UR5, RZ ;  /* 0x000000050e0f7c24 */ /* 0x000fe2000f8e02ff */
[----:B------:R-:W-:Y:S01]  /*45a0*/  SEL R53, R48, R21, !P3 ;  /* 0x0000001530357207 */ /* 0x000fe20005800000 */
[----:B------:R-:W-:Y:S01]  /*45b0*/  IMAD R21, R50, UR5, RZ ;  /* 0x0000000532157c24 */ /* 0x000fe2000f8e02ff */
[C---:B------:R-:W-:Y:S01]  /*45c0*/  SEL R54, R48.reuse, R23, !P3 ;  /* 0x0000001730367207 */ /* 0x040fe20005800000 */
[----:B------:R-:W-:Y:S01]  /*45d0*/  IMAD R51, R51, UR5, RZ ;  /* 0x0000000533337c24 */ /* 0x000fe2000f8e02ff */
        /* <DEDUP_REMOVED lines=24> */
[C---:B------:R-:W-:Y:S01]  /*4760*/  SEL R36, R48.reuse, R36, !P3 ;  /* 0x0000002430247207 */ /* 0x040fe20005800000 */
[----:B------:R-:W-:Y:S01]  /*4770*/  UIADD3 UR4, UR7, 0x4000, URZ ;  /* 0x0000400007047890 */ /* 0x000fe2000fffe03f */
[----:B------:R-:W-:Y:S01]  /*4780*/  SEL R64, R48, R37, !P3 ;  /* 0x0000002530407207 */ /* 0x000fe20005800000 */
[----:B------:R-:W-:Y:S01]  /*4790*/  IMAD R37, R58, UR5, RZ ;  /* 0x000000053a257c24 */ /* 0x000fe2000f8e02ff */
[C---:B------:R-:W-:Y:S01]  /*47a0*/  SEL R38, R48.reuse, R38, !P3 ;  /* 0x0000002630267207 */ /* 0x040fe20005800000 */
[----:B------:R-:W-:Y:S01]  /*47b0*/  USHF.R.U32.HI UR4, URZ, 0x4, UR4 ;  /* 0x000000043f047899 */ /* 0x000fe20008011604 */
[----:B------:R-:W-:Y:S01]  /*47c0*/  SEL R68, R48, R39, !P3 ;  /* 0x0000002730447207 */ /* 0x000fe20005800000 */
[----:B------:R-:W-:Y:S01]  /*47d0*/  IMAD R39, R30, UR5, RZ ;  /* 0x000000051e277c24 */ /* 0x000fe2000f8e02ff */
[----:B------:R-:W-:Y:S01]  /*47e0*/  SEL R70, R48, R41, !P3 ;  /* 0x0000002930467207 */ /* 0x000fe20005800000 */
[----:B------:R-:W-:Y:S01]  /*47f0*/  IMAD R41, R32, UR5, RZ ;  /* 0x0000000520297c24 */ /* 0x000fe2000f8e02ff */
[C---:B------:R-:W-:Y:S01]  /*4800*/  SEL R42, R48.reuse, R42, !P3 ;  /* 0x0000002a302a7207 */ /* 0x040fe20005800000 */
[----:B------:R-:W-:Y:S01]  /*4810*/  USGXT.U32 UR4, UR4, 0xe ;  /* 0x0000000e0404789a */ /* 0x000fe20008000000 */
[----:B------:R-:W-:Y:S01]  /*4820*/  SEL R72, R48, R43, !P3 ;  /* 0x0000002b30487207 */ /* 0x000fe20005800000 */
[----:B------:R-:W-:Y:S01]  /*4830*/  IMAD R43, R60, UR5, RZ ;  /* 0x000000053c2b7c24 */ /* 0x000fe2000f8e02ff */
[----:B------:R-:W-:-:S02]  /*4840*/  SEL R44, R48, R44, !P3 ;  /* 0x0000002c302c7207 */ /* 0x000fc40005800000 */
[----:B------:R-:W-:Y:S01]  /*4850*/  SEL R74, R48, R45, !P3 ;  /* 0x0000002d304a7207 */ /* 0x000fe20005800000 */
[----:B------:R-:W-:Y:S01]  /*4860*/  IMAD R45, R34, UR5, RZ ;  /* 0x00000005222d7c24 */ /* 0x000fe2000f8e02ff */
        /* <DEDUP_REMOVED lines=44> */
[C---:B------:R-:W-:Y:S01]  /*4b30*/  SEL R90, R48.reuse, R77, !P3 ;  /* 0x0000004d305a7207 */ /* 0x040fe20005800000 */
[----:B------:R-:W-:Y:S01]  /*4b40*/  IMAD R61, R61, UR5, RZ ;  /* 0x000000053d3d7c24 */ /* 0x000fe2000f8e02ff */
[----:B------:R-:W-:Y:S01]  /*4b50*/  SEL R106, R48, R93, !P3 ;  /* 0x0000005d306a7207 */ /* 0x000fe20005800000 */
[----:B------:R-:W-:Y:S01]  /*4b60*/  IMAD R63, R62, UR5, RZ ;  /* 0x000000053e3f7c24 */ /* 0x000fe2000f8e02ff */
[-C--:B0-----:R-:W-:Y:S01]  /*4b70*/  IADD3 R8, P1, R7, R2.reuse, RZ ;  /* 0x0000000207087210 */ /* 0x081fe20007f3e0ff */
[----:B------:R-:W-:Y:S01]  /*4b80*/  IMAD R77, R70, UR5, RZ ;  /* 0x00000005464d7c24 */ /* 0x000fe2000f8e02ff */
[----:B------:R-:W-:Y:S01]  /*4b90*/  SEL R48, R48, R107, !P3 ;  /* 0x0000006b30307207 */ /* 0x000fe20005800000 */
[----:B------:R-:W-:Y:S01]  /*4ba0*/  IMAD R87, R46, UR5, RZ ;  /* 0x000000052e577c24 */ /* 0x000fe2000f8e02ff */
[-C--:B-1----:R-:W-:Y:S01]  /*4bb0*/  IADD3 R10, P2, R49, R2.reuse, RZ ;  /* 0x00000002310a7210 */ /* 0x082fe20007f5e0ff */
[----:B------:R0:W-:Y:S01]  /*4bc0*/  STL [R1+0x120], R8 ;  /* 0x0001200801007387 */ /* 0x0001e20000100800 */
[----:B--2---:R-:W-:Y:S01]  /*4bd0*/  IADD3 R6, P3, R11, R2, RZ ;  /* 0x000000020b067210 */ /* 0x004fe20007f7e0ff */
[----:B------:R-:W-:-:S02]  /*4be0*/  IMAD R93, R80, UR5, RZ ;  /* 0x00000005505d7c24 */ /* 0x000fc4000f8e02ff */
[----:B------:R1:W-:Y:S01]  /*4bf0*/  STL [R1+0x128], R10 ;  /* 0x0001280a01007387 */ /* 0x0003e20000100800 */
[----:B------:R-:W-:Y:S02]  /*4c00*/  IMAD R103, R90, UR5, RZ ;  /* 0x000000055a677c24 */ /* 0x000fe4000f8e02ff */
[----:B------:R-:W-:Y:S01]  /*4c10*/  IMAD R107, R94, UR5, RZ ;  /* 0x000000055e6b7c24 */ /* 0x000fe2000f8e02ff */
[----:B------:R2:W-:Y:S01]  /*4c20*/  STL [R1+0x130], R6 ;  /* 0x0001300601007387 */ /* 0x0005e20000100800 */
[----:B------:R-:W-:Y:S01]  /*4c30*/  IMAD R117, R104, UR5, RZ ;  /* 0x0000000568757c24 */ /* 0x000fe2000f8e02ff */
[----:B0-----:R-:W-:Y:S01]  /*4c40*/  IADD3 R8, P4, R13, R2, RZ ;  /* 0x000000020d087210 */ /* 0x001fe20007f9e0ff */
[----:B------:R-:W-:Y:S02]  /*4c50*/  IMAD R119, R106, UR5, RZ ;  /* 0x000000056a777c24 */ /* 0x000fe4000f8e02ff */
[----:B------:R-:W-:Y:S01]  /*4c60*/  IMAD R121, R108, UR5, RZ ;  /* 0x000000056c797c24 */ /* 0x000fe2000f8e02ff */
[----:B-1----:R-:W-:Y:S01]  /*4c70*/  LEA.HI.X.SX32 R10, R47, R4, 0x1, P5 ;  /* 0x000000042f0a7211 */ /* 0x002fe200028f0eff */
[----:B------:R0:W-:Y:S01]  /*4c80*/  STL [R1+0x138], R8 ;  /* 0x0001380801007387 */ /* 0x0001e20000100800 */
[----:B------:R-:W-:Y:S01]  /*4c90*/  IMAD R123, R110, UR5, RZ ;  /* 0x000000056e7b7c24 */ /* 0x000fe2000f8e02ff */
[----:B------:R-:W-:-:S02]  /*4ca0*/  CS2R R46, SRZ ;  /* 0x00000000002e7805 */ /* 0x000fc4000001ff00 */
[----:B--2---:R-:W-:Y:S01]  /*4cb0*/  IADD3 R6, P5, R15, R2, RZ ;  /* 0x000000020f067210 */ /* 0x004fe20007fbe0ff */
[----:B------:R-:W-:Y:S01]  /*4cc0*/  STL [R1+0x104], R10 ;  /* 0x0001040a01007387 */ /* 0x000fe20000100800 */
[----:B------:R-:W-:Y:S02]  /*4cd0*/  IMAD R125, R112, UR5, RZ ;  /* 0x00000005707d7c24 */ /* 0x000fe4000f8e02ff */
[----:B------:R-:W-:Y:S01]  /*4ce0*/  IMAD R127, R114, UR5, RZ ;  /* 0x00000005727f7c24 */ /* 0x000fe2000f8e02ff */
[----:B------:R1:W-:Y:S01]  /*4cf0*/  STL [R1+0x140], R6 ;  /* 0x0001400601007387 */ /* 0x0003e20000100800 */
[----:B------:R-:W-:Y:S01]  /*4d00*/  IMAD R129, R116, UR5, RZ ;  /* 0x0000000574817c24 */ /* 0x000fe2000f8e02ff */
[----:B0-----:R-:W-:Y:S01]  /*4d10*/  LEA.HI.X.SX32 R8, R9, R4, 0x1, P6 ;  /* 0x0000000409087211 */ /* 0x001fe200030f0eff */
[----:B------:R-:W-:Y:S01]  /*4d20*/  IMAD R131, R118, UR5, RZ ;  /* 0x0000000576837c24 */ /* 0x000fe2000f8e02ff */
[----:B------:R-:W-:Y:S01]  /*4d30*/  IADD3 R9, P6, R19, R2, RZ ;  /* 0x0000000213097210 */ /* 0x000fe20007fde0ff */
[----:B------:R-:W-:Y:S01]  /*4d40*/  IMAD R133, R48, UR5, RZ ;  /* 0x0000000530857c24 */ /* 0x000fe2000f8e02ff */
[----:B------:R-:W-:Y:S01]  /*4d50*/  UMOV UR5, URZ ;  /* 0x0000003f00057c82 */ /* 0x000fe20008000000 */
[----:B------:R0:W-:Y:S01]  /*4d60*/  STL [R1+0x10c], R8 ;  /* 0x00010c0801007387 */ /* 0x0001e20000100800 */
[----:B------:R-:W-:Y:S01]  /*4d70*/  UIADD3.64 UR38, UR4, -UR38, URZ ;  /* 0x8000002604267297 */ /* 0x000fe2000fffe03f */
[----:B-1----:R-:W-:-:S02]  /*4d80*/  LEA.HI.X.SX32 R6, R5, R4, 0x1, P0 ;  /* 0x0000000405067211 */ /* 0x002fc400000f0eff */
[----:B------:R-:W-:Y:S01]  /*4d90*/  STL [R1+0x148], R9 ;  /* 0x0001480901007387 */ /* 0x000fe20000100800 */
[-C--:B------:R-:W-:Y:S02]  /*4da0*/  LEA.HI.X.SX32 R5, R7, R4.reuse, 0x1, P1 ;  /* 0x0000000407057211 */ /* 0x080fe400008f0eff */
[----:B------:R-:W-:Y:S01]  /*4db0*/  LEA.HI.X.SX32 R7, R49, R4, 0x1, P2 ;  /* 0x0000000431077211 */ /* 0x000fe200010f0eff */
[----:B------:R1:W-:Y:S01]  /*4dc0*/  STL [R1+0x114], R6 ;  /* 0x0001140601007387 */ /* 0x0003e20000100800 */
[----:B------:R-:W-:Y:S02]  /*4dd0*/  CS2R R48, SRZ ;  /* 0x0000000000307805 */ /* 0x000fe4000001ff00 */
[----:B0-----:R-:W-:-:S05]  /*4de0*/  IADD3 R8, P0, R21, R2, RZ ;  /* 0x0000000215087210 */ /* 0x001fca0007f1e0ff */
[----:B------:R-:W-:Y:S01]  /*4df0*/  STL [R1+0x150], R8 ;  /* 0x0001500801007387 */ /* 0x000fe20000100800 */
[----:B-1----:R-:W-:-:S03]  /*4e00*/  IADD3 R6, P1, R51, R2, RZ ;  /* 0x0000000233067210 */ /* 0x002fc60007f3e0ff */
[----:B------:R0:W-:Y:S04]  /*4e10*/  STL [R1+0x11c], R5 ;  /* 0x00011c0501007387 */ /* 0x0001e80000100800 */
[----:B------:R1:W-:Y:S04]  /*4e20*/  STL [R1+0x158], R6 ;  /* 0x0001580601007387 */ /* 0x0003e80000100800 */
[----:B------:R2:W-:Y:S01]  /*4e30*/  STL [R1+0x124], R7 ;  /* 0x0001240701007387 */ /* 0x0005e20000100800 */
[----:B0-----:R-:W-:Y:S02]  /*4e40*/  IADD3 R5, P2, R23, R2, RZ ;  /* 0x0000000217057210 */ /* 0x001fe40007f5e0ff */
[----:B-1----:R-:W-:-:S03]  /*4e50*/  LEA.HI.X.SX32 R6, R11, R4, 0x1, P3 ;  /* 0x000000040b067211 */ /* 0x002fc600018f0eff */
[----:B------:R0:W-:Y:S01]  /*4e60*/  STL [R1+0x160], R5 ;  /* 0x0001600501007387 */ /* 0x0001e20000100800 */
[----:B--2---:R-:W-:-:S03]  /*4e70*/  IADD3 R7, P3, R25, R2, RZ ;  /* 0x0000000219077210 */ /* 0x004fc60007f7e0ff */
[----:B------:R1:W-:Y:S04]  /*4e80*/  STL [R1+0x12c], R6 ;  /* 0x00012c0601007387 */ /* 0x0003e80000100800 */
[----:B------:R2:W-:Y:S01]  /*4e90*/  STL [R1+0x168], R7 ;  /* 0x0001680701007387 */ /* 0x0005e20000100800 */
[----:B0-----:R-:W-:Y:S02]  /*4ea0*/  LEA.HI.X.SX32 R5, R13, R4, 0x1, P4 ;  /* 0x000000040d057211 */ /* 0x001fe400020f0eff */
[----:B-1----:R-:W-:-:S03]  /*4eb0*/  IADD3 R6, P4, R53, R2, RZ ;  /* 0x0000000235067210 */ /* 0x002fc60007f9e0ff */
[----:B------:R0:W-:Y:S01]  /*4ec0*/  STL [R1+0x134], R5 ;  /* 0x0001340501007387 */ /* 0x0001e20000100800 */
[----:B--2---:R-:W-:-:S03]  /*4ed0*/  LEA.HI.X.SX32 R7, R15, R4, 0x1, P5 ;  /* 0x000000040f077211 */ /* 0x004fc600028f0eff */
        /* <DEDUP_REMOVED lines=12> */
[----:B------:R1:W-:Y:S01]  /*4fa0*/  STL [R1+0x188], R6 ;  /* 0x0001880601007387 */ /* 0x0003e20000100800 */
[----:B------:R-:W-:-:S03]  /*4fb0*/  CS2R R50, SRZ ;  /* 0x0000000000327805 */ /* 0x000fc6000001ff00 */
        /* <DEDUP_REMOVED lines=8> */
[----:B------:R-:W-:Y:S02]  /*5040*/  CS2R R24, SRZ ;  /* 0x0000000000187805 */ /* 0x000fe4000001ff00 */
[----:B-1----:R-:W-:Y:S01]  /*5050*/  IADD3 R6, P3, R57, R2, RZ ;  /* 0x0000000239067210 */ /* 0x002fe20007f7e0ff */
        /* <DEDUP_REMOVED lines=8> */
[----:B------:R-:W-:Y:S02]  /*50e0*/  CS2R R26, SRZ ;  /* 0x00000000001a7805 */ /* 0x000fe4000001ff00 */
[----:B--2---:R-:W-:Y:S01]  /*50f0*/  IADD3 R7, P5, R37, R2, RZ ;  /* 0x0000000225077210 */ /* 0x004fe20007fbe0ff */
[----:B------:R1:W-:Y:S04]  /*5100*/  STL [R1+0x174], R6 ;  /* 0x0001740601007387 */ /* 0x0003e80000100800 */
[----:B------:R2:W-:Y:S01]  /*5110*/  STL [R1+0x1b0], R7 ;  /* 0x0001b00701007387 */ /* 0x0005e20000100800 */
[----:B0-----:R-:W-:Y:S02]  /*5120*/  LEA.HI.X.SX32 R5, R29, R4, 0x1, P6 ;  /* 0x000000041d057211 */ /* 0x001fe400030f0eff */
[----:B------:R-:W-:-:S02]  /*5130*/  CS2R R28, SRZ ;  /* 0x00000000001c7805 */ /* 0x000fc4000001ff00 */
        /* <DEDUP_REMOVED lines=200> */
[----:B------:R-:W-:Y:S01]  /*5dc0*/  STL [R1+0x2c0], R7 ;  /* 0x0002c00701007387 */ /* 0x000fe20000100800 */
[----:B0-----:R-:W-:Y:S02]  /*5dd0*/  IADD3 R5, P4, R131, R2, RZ ;  /* 0x0000000283057210 */ /* 0x001fe40007f9e0ff */
[----:B-1----:R-:W-:-:S03]  /*5de0*/  LEA.HI.X.SX32 R6, R119, R4, 0x1, P5 ;  /* 0x0000000477067211 */ /* 0x002fc600028f0eff */
[----:B------:R0:W-:Y:S01]  /*5df0*/  STL [R1+0x2fc], R5 ;  /* 0x0002fc0501007387 */ /* 0x0001e20000100800 */
[----:B------:R-:W-:Y:S02]  /*5e00*/  IADD3 R2, P5, R133, R2, RZ ;  /* 0x0000000285027210 */ /* 0x000fe40007fbe0ff */
[----:B------:R-:W-:Y:S01]  /*5e10*/  CS2R R118, SRZ ;  /* 0x0000000000767805 */ /* 0x000fe2000001ff00 */
[----:B------:R1:W-:Y:S04]  /*5e20*/  STL [R1+0x2c8], R6 ;  /* 0x0002c80601007387 */ /* 0x0003e80000100800 */
[----:B------:R2:W-:Y:S01]  /*5e30*/  STL [R1+0x304], R2 ;  /* 0x0003040201007387 */ /* 0x0005e20000100800 */
[----:B0-----:R-:W-:Y:S02]  /*5e40*/  LEA.HI.X.SX32 R5, R121, R4, 0x1, P6 ;  /* 0x0000000479057211 */ /* 0x001fe400030f0eff */
[----:B------:R-:W-:-:S02]  /*5e50*/  CS2R R120, SRZ ;  /* 0x0000000000787805 */ /* 0x000fc4000001ff00 */
[C---:B------:R-:W-:Y:S02]  /*5e60*/  IADD3 R23, P6, R22.reuse, UR10, RZ ;  /* 0x0000000a16177c10 */ /* 0x040fe4000ffde0ff */
[-C--:B-1----:R-:W-:Y:S01]  /*5e70*/  LEA.HI.X.SX32 R6, R129, R4.reuse, 0x1, P3 ;  /* 0x0000000481067211 */ /* 0x082fe200018f0eff */
[----:B------:R0:W-:Y:S01]  /*5e80*/  STL [R1+0x2d0], R5 ;  /* 0x0002d00501007387 */ /* 0x0001e20000100800 */
[----:B------:R-:W-:Y:S02]  /*5e90*/  LEA.HI.X.SX32 R22, R22, UR11, 0x1, P6 ;  /* 0x0000000b16167c11 */ /* 0x000fe4000b0f0eff */
[----:B------:R-:W-:Y:S02]  /*5ea0*/  CS2R R128, SRZ ;  /* 0x0000000000807805 */ /* 0x000fe4000001ff00 */
[----:B--2---:R-:W-:Y:S02]  /*5eb0*/  LEA.HI.X.SX32 R2, R123, R4, 0x1, P0 ;  /* 0x000000047b027211 */ /* 0x004fe400000f0eff */
[----:B------:R-:W-:-:S02]  /*5ec0*/  CS2R R122, SRZ ;  /* 0x00000000007a7805 */ /* 0x000fc4000001ff00 */
[C---:B------:R-:W-:Y:S01]  /*5ed0*/  IADD3 R217, P0, R216.reuse, UR10, RZ ;  /* 0x0000000ad8d97c10 */ /* 0x040fe2000ff1e0ff */
[----:B------:R-:W-:Y:S01]  /*5ee0*/  USHF.R.U32.HI UR10, URZ, 0x4, UR7 ;  /* 0x000000043f0a7899 */ /* 0x000fe20008011607 */
[----:B------:R1:W-:Y:S02]  /*5ef0*/  STL [R1+0x2d8], R2 ;  /* 0x0002d80201007387 */ /* 0x0003e40000100800 */
[----:B------:R-:W-:Y:S01]  /*5f00*/  LEA.HI.X.SX32 R216, R216, UR11, 0x1, P0 ;  /* 0x0000000bd8d87c11 */ /* 0x000fe200080f0eff */
[----:B------:R-:W-:Y:S01]  /*5f10*/  ULDC UR11, c[0x0][0x238] ;  /* 0x00008e00000b7ab9 */ /* 0x000fe20000000800 */
[-C--:B0-----:R-:W-:Y:S01]  /*5f20*/  LEA.HI.X.SX32 R5, R125, R4.reuse, 0x1, P1 ;  /* 0x000000047d057211 */ /* 0x081fe200008f0eff */
[----:B------:R-:W-:Y:S01]  /*5f30*/  UIMAD UR12, UR11, 0x3f, URZ ;  /* 0x0000003f0b0c78a4 */ /* 0x000fe2000f8e023f */
[----:B------:R-:W-:Y:S01]  /*5f40*/  CS2R R124, SRZ ;  /* 0x00000000007c7805 */ /* 0x000fe2000001ff00 */
[----:B------:R-:W-:Y:S02]  /*5f50*/  UIMAD UR60, UR11, 0x3e, URZ ;  /* 0x0000003e0b3c78a4 */ /* 0x000fe4000f8e023f */
[----:B------:R0:W-:Y:S01]  /*5f60*/  STL [R1+0x2e0], R5 ;  /* 0x0002e00501007387 */ /* 0x0001e20000100800 */
[----:B------:R-:W-:Y:S01]  /*5f70*/  USHF.R.S32.HI UR5, URZ, 0x1f, UR12 ;  /* 0x0000001f3f057899 */ /* 0x000fe2000801140c */
[----:B-1----:R-:W-:Y:S01]  /*5f80*/  LEA.HI.X.SX32 R2, R127, R4, 0x1, P2 ;  /* 0x000000047f027211 */ /* 0x002fe200010f0eff */
[----:B------:R-:W-:Y:S01]  /*5f90*/  USHF.R.S32.HI UR15, URZ, 0x1f, UR60 ;  /* 0x0000001f3f0f7899 */ /* 0x000fe2000801143c */
[----:B------:R-:W-:Y:S01]  /*5fa0*/  CS2R R126, SRZ ;  /* 0x00000000007e7805 */ /* 0x000fe2000001ff00 */
[----:B------:R-:W-:-:S02]  /*5fb0*/  UIMAD UR14, UR11, 0x3d, URZ ;  /* 0x0000003d0b0e78a4 */ /* 0x000fc4000f8e023f */
[----:B------:R1:W-:Y:S01]  /*5fc0*/  STL [R1+0x2e8], R2 ;  /* 0x0002e80201007387 */ /* 0x0003e20000100800 */
[----:B------:R-:W-:Y:S01]  /*5fd0*/  UIMAD UR19, UR11, 0x3c, URZ ;  /* 0x0000003c0b1378a4 */ /* 0x000fe2000f8e023f */
[-C--:B0-----:R-:W-:Y:S02]  /*5fe0*/  LEA.HI.X.SX32 R5, R131, R4.reuse, 0x1, P4 ;  /* 0x0000000483057211 */ /* 0x081fe400020f0eff */
[----:B------:R-:W-:Y:S01]  /*5ff0*/  STL [R1+0x2f0], R6 ;  /* 0x0002f00601007387 */ /* 0x000fe20000100800 */
[----:B------:R-:W-:Y:S01]  /*6000*/  UIMAD UR18, UR11, 0x3b, URZ ;  /* 0x0000003b0b1278a4 */ /* 0x000fe2000f8e023f */
[----:B------:R-:W-:Y:S01]  /*6010*/  CS2R R130, SRZ ;  /* 0x0000000000827805 */ /* 0x000fe2000001ff00 */
[----:B------:R-:W-:Y:S01]  /*6020*/  UIMAD UR23, UR11, 0x3a, URZ ;  /* 0x0000003a0b1778a4 */ /* 0x000fe2000f8e023f */
[----:B------:R-:W-:Y:S01]  /*6030*/  STL [R1+0x2f8], R5 ;  /* 0x0002f80501007387 */ /* 0x000fe20000100800 */
[----:B------:R-:W-:Y:S01]  /*6040*/  UIMAD UR22, UR11, 0x39, URZ ;  /* 0x000000390b1678a4 */ /* 0x000fe2000f8e023f */
[----:B-1----:R-:W-:Y:S01]  /*6050*/  LEA.HI.X.SX32 R2, R133, R4, 0x1, P5 ;  /* 0x0000000485027211 */ /* 0x002fe200028f0eff */
[----:B------:R-:W-:Y:S01]  /*6060*/  UIMAD UR27, UR11, 0x38, URZ ;  /* 0x000000380b1b78a4 */ /* 0x000fe2000f8e023f */
[----:B------:R-:W-:Y:S01]  /*6070*/  IADD3 R4, P0, R217, UR12, RZ ;  /* 0x0000000cd9047c10 */ /* 0x000fe2000ff1e0ff */
[----:B------:R-:W-:Y:S01]  /*6080*/  UIMAD UR26, UR11, 0x37, URZ ;  /* 0x000000370b1a78a4 */ /* 0x000fe2000f8e023f */
[----:B------:R-:W-:Y:S01]  /*6090*/  CS2R R132, SRZ ;  /* 0x0000000000847805 */ /* 0x000fe2000001ff00 */
[----:B------:R0:W-:Y:S01]  /*60a0*/  STL [R1+0x300], R2 ;  /* 0x0003000201007387 */ /* 0x0001e20000100800 */
[----:B------:R-:W-:-:S02]  /*60b0*/  UIMAD UR31, UR11, 0x36, URZ ;  /* 0x000000360b1f78a4 */ /* 0x000fc4000f8e023f */
[----:B------:R-:W-:Y:S02]  /*60c0*/  UIMAD UR30, UR11, 0x35, URZ ;  /* 0x000000350b1e78a4 */ /* 0x000fe4000f8e023f */
[----:B------:R-:W-:Y:S02]  /*60d0*/  UIMAD UR35, UR11, 0x34, URZ ;  /* 0x000000340b2378a4 */ /* 0x000fe4000f8e023f */
[----:B------:R-:W-:Y:S02]  /*60e0*/  UIMAD UR34, UR11, 0x33, URZ ;  /* 0x000000330b2278a4 */ /* 0x000fe4000f8e023f */
[----:B------:R-:W-:Y:S01]  /*60f0*/  UIMAD UR41, UR11, 0x32, URZ ;  /* 0x000000320b2978a4 */ /* 0x000fe2000f8e023f */
[----:B0-----:R-:W-:Y:S01]  /*6100*/  IMAD.SHL.U32 R2, R3, 0x8, RZ ;  /* 0x0000000803027824 */ /* 0x001fe200078e00ff */
[----:B------:R-:W-:Y:S01]  /*6110*/  IADD3 R3, P1, R23, UR12, RZ ;  /* 0x0000000c17037c10 */ /* 0x000fe2000ff3e0ff */
[----:B------:R-:W-:Y:S02]  /*6120*/  UIMAD UR40, UR11, 0x31, URZ ;  /* 0x000000310b2878a4 */ /* 0x000fe4000f8e023f */
[----:B------:R-:W-:Y:S01]  /*6130*/  UIMAD UR46, UR11, 0x30, URZ ;  /* 0x000000300b2e78a4 */ /* 0x000fe2000f8e023f */
[----:B------:R0:W-:Y:S01]  /*6140*/  STL [R1+0x71c], R2 ;  /* 0x00071c0201007387 */ /* 0x0001e20000100800 */
[----:B------:R-:W-:-:S02]  /*6150*/  UIMAD UR9, UR11, 0x2f, URZ ;  /* 0x0000002f0b0978a4 */ /* 0x000fc4000f8e023f */
[----:B------:R-:W-:Y:S01]  /*6160*/  UIMAD UR33, UR11, 0x2e, URZ ;  /* 0x0000002e0b2178a4 */ /* 0x000fe2000f8e023f */
[----:B------:R-:W-:Y:S01]  /*6170*/  STL [R1+0x100], RZ ;  /* 0x000100ff01007387 */ /* 0x000fe20000100800 */
[----:B------:R-:W-:Y:S02]  /*6180*/  UIMAD UR54, UR11, 0x2d, URZ ;  /* 0x0000002d0b3678a4 */ /* 0x000fe4000f8e023f */
[----:B------:R-:W-:Y:S01]  /*6190*/  UIMAD UR17, UR11, 0x2c, URZ ;  /* 0x0000002c0b1178a4 */ /* 0x000fe2000f8e023f */
[----:B------:R-:W-:Y:S01]  /*61a0*/  STL [R1], RZ ;  /* 0x000000ff01007387 */ /* 0x000fe20000100800 */
[----:B------:R-:W-:Y:S01]  /*61b0*/  UIMAD UR50, UR11, 0x2b, URZ ;  /* 0x0000002b0b3278a4 */ /* 0x000fe2000f8e023f */
[----:B0-----:R-:W-:Y:S01]  /*61c0*/  LOP3.LUT R2, R2, 0x30, RZ, 0xc0, !PT ;  /* 0x0000003002027812 */ /* 0x001fe200078ec0ff */
[----:B------:R-:W-:Y:S01]  /*61d0*/  UIMAD UR58, UR11, 0x2a, URZ ;  /* 0x0000002a0b3a78a4 */ /* 0x000fe2000f8e023f */
[----:B------:R-:W-:Y:S01]  /*61e0*/  STL [R1+0x4], RZ ;  /* 0x000004ff01007387 */ /* 0x000fe20000100800 */
[----:B------:R-:W-:-:S02]  /*61f0*/  UIMAD UR25, UR11, 0x29, URZ ;  /* 0x000000290b1978a4 */ /* 0x000fc4000f8e023f */
[----:B------:R-:W-:Y:S01]  /*6200*/  UIMAD UR42, UR11, 0x28, URZ ;  /* 0x000000280b2a78a4 */ /* 0x000fe2000f8e023f */
[----:B------:R-:W-:Y:S01]  /*6210*/  STL [R1+0x8], RZ ;  /* 0x000008ff01007387 */ /* 0x000fe20000100800 */
[----:B------:R-:W-:Y:S02]  /*6220*/  UIMAD UR48, UR11, 0x27, URZ ;  /* 0x000000270b3078a4 */ /* 0x000fe4000f8e023f */
[----:B------:R-:W-:Y:S01]  /*6230*/  UIMAD UR52, UR11, 0x26, URZ ;  /* 0x000000260b3478a4 */ /* 0x000fe2000f8e023f */
[----:B------:R-:W-:Y:S01]  /*6240*/  STL [R1+0xc], RZ ;  /* 0x00000cff01007387 */ /* 0x000fe20000100800 */
[----:B------:R-:W-:Y:S02]  /*6250*/  UIMAD UR56, UR11, 0x25, URZ ;  /* 0x000000250b3878a4 */ /* 0x000fe4000f8e023f */
[----:B------:R-:W-:Y:S01]  /*6260*/  UIMAD UR59, UR11, 0x24, URZ ;  /* 0x000000240b3b78a4 */ /* 0x000fe2000f8e023f */
[----:B------:R-:W-:Y:S01]  /*6270*/  STL [R1+0x10], RZ ;  /* 0x000010ff01007387 */ /* 0x000fe20000100800 */
[----:B------:R-:W-:-:S02]  /*6280*/  UIMAD UR29, UR11, 0x23, URZ ;  /* 0x000000230b1d78a4 */ /* 0x000fc4000f8e023f */
[----:B------:R-:W-:Y:S01]  /*6290*/  UIMAD UR21, UR11, 0x22, URZ ;  /* 0x000000220b1578a4 */ /* 0x000fe2000f8e023f */
[----:B------:R-:W-:Y:S01]  /*62a0*/  STL [R1+0x14], RZ ;  /* 0x000014ff01007387 */ /* 0x000fe20000100800 */
[----:B------:R-:W-:Y:S02]  /*62b0*/  UIMAD UR13, UR11, 0x21, URZ ;  /* 0x000000210b0d78a4 */ /* 0x000fe4000f8e023f */
[----:B------:R-:W-:Y:S01]  /*62c0*/  USHF.L.U32 UR43, UR11, 0x5, URZ ;  /* 0x000000050b2b7899 */ /* 0x000fe2000800063f */
        /* <DEDUP_REMOVED lines=23> */
[----:B------:R-:W-:Y:S01]  /*6440*/  USHF.L.U32 UR12, UR11, 0x4, URZ ;  /* 0x000000040b0c7899 */ /* 0x000fe2000800063f */
[----:B------:R-:W-:Y:S01]  /*6450*/  STL [R1+0x38], RZ ;  /* 0x000038ff01007387 */ /* 0x000fe20000100800 */
[----:B------:R-:W-:-:S03]  /*6460*/  USGXT.U32 UR10, UR10, 0xe ;  /* 0x0000000e0a0a789a */ /* 0x000fc60008000000 */
[----:B------:R-:W-:Y:S04]  /*6470*/  STL [R1+0x3c], RZ ;  /* 0x00003cff01007387 */ /* 0x000fe80000100800 */
        /* <DEDUP_REMOVED lines=48> */
[----:B------:R0:W-:Y:S04]  /*6780*/  STL [R1+0x30c], R4 ;  /* 0x00030c0401007387 */ /* 0x0001e80000100800 */
[----:B------:R1:W-:Y:S01]  /*6790*/  STL [R1+0x314], R3 ;  /* 0x0003140301007387 */ /* 0x0003e20000100800 */
[----:B0-----:R-:W-:-:S02]  /*67a0*/  IADD3.X R4, R216, UR5, RZ, P0, !PT ;  /* 0x00000005d8047c10 */ /* 0x001fc400087fe4ff */
[----:B-1----:R-:W-:-:S03]  /*67b0*/  IADD3.X R3, R22, UR5, RZ, P1, !PT ;  /* 0x0000000516037c10 */ /* 0x002fc60008ffe4ff */
[----:B------:R0:W-:Y:S01]  /*67c0*/  STL [R1+0x308], R4 ;  /* 0x0003080401007387 */ /* 0x0001e20000100800 */
[----:B------:R-:W-:-:S03]  /*67d0*/  USHF.R.S32.HI UR5, URZ, 0x1f, UR14 ;  /* 0x0000001f3f057899 */ /* 0x000fc6000801140e */
[----:B------:R1:W-:Y:S01]  /*67e0*/  STL [R1+0x310], R3 ;  /* 0x0003100301007387 */ /* 0x0003e20000100800 */
[----:B0-----:R-:W-:Y:S02]  /*67f0*/  IADD3 R4, P0, R217, UR60, RZ ;  /* 0x0000003cd9047c10 */ /* 0x001fe4000ff1e0ff */
[----:B-1----:R-:W-:-:S03]  /*6800*/  IADD3 R3, P1, R23, UR60, RZ ;  /* 0x0000003c17037c10 */ /* 0x002fc6000ff3e0ff */
[----:B------:R0:W-:Y:S01]  /*6810*/  STL [R1+0x31c], R4 ;  /* 0x00031c0401007387 */ /* 0x0001e20000100800 */
[----:B------:R-:W-:-:S03]  /*6820*/  UIMAD UR60, UR11, 0xf, URZ ;  /* 0x0000000f0b3c78a4 */ /* 0x000fc6000f8e023f */
[----:B------:R1:W-:Y:S01]  /*6830*/  STL [R1+0x324], R3 ;  /* 0x0003240301007387 */ /* 0x0003e20000100800 */
[----:B0-----:R-:W-:Y:S02]  /*6840*/  IADD3.X R4, R216, UR15, RZ, P0, !PT ;  /* 0x0000000fd8047c10 */ /* 0x001fe400087fe4ff */
        /* <DEDUP_REMOVED lines=17> */
[----:B------:R-:W-:-:S03]  /*6960*/  USHF.R.S32.HI UR19, URZ, 0x1f, UR23 ;  /* 0x0000001f3f137899 */ /* 0x000fc60008011417 */
[----:B------:R1:W-:Y:S01]  /*6970*/  STL [R1+0x344], R3 ;  /* 0x0003440301007387 */ /* 0x0003e20000100800 */
[----:B0-----:R-:W-:Y:S02]  /*6980*/  IADD3.X R4, R216, UR15, RZ, P0, !PT ;  /* 0x0000000fd8047c10 */ /* 0x001fe400087fe4ff */
[----:B-1----:R-:W-:-:S03]  /*6990*/  IADD3.X R3, R22, UR15, RZ, P1, !PT ;  /* 0x0000000f16037c10 */ /* 0x002fc60008ffe4ff */
[----:B------:R0:W-:Y:S01]  /*69a0*/  STL [R1+0x338], R4 ;  /* 0x0003380401007387 */ /* 0x0001e20000100800 */
[----:B------:R-:W-:-:S03]  /*69b0*/  UIMAD UR15, UR11, 0xd, URZ ;  /* 0x0000000d0b0f78a4 */ /* 0x000fc6000f8e023f */
        /* <DEDUP_REMOVED lines=44> */
[----:B------:R-:W-:-:S03]  /*6c80*/  USHF.L.U32 UR26, UR11, 0x3, URZ ;  /* 0x000000030b1a7899 */ /* 0x000fc6000800063f */
        /* <DEDUP_REMOVED lines=239> */
[----:B------:R-:W-:Y:S02]  /*7b80*/  USHF.R.S32.HI UR47, URZ, 0x1f, UR60 ;  /* 0x0000001f3f2f7899 */ /* 0x000fe4000801143c */
[----:B------:R-:W-:Y:S01]  /*7b90*/  USHF.R.S32.HI UR60, URZ, 0x1f, UR40 ;  /* 0x0000001f3f3c7899 */ /* 0x000fe20008011428 */
        /* <DEDUP_REMOVED lines=59> */
[----:B------:R-:W-:-:S03]  /*7f50*/  UMOV UR37, URZ ;  /* 0x0000003f00257c82 */ /* 0x000fc60008000000 */
[----:B------:R1:W-:Y:S01]  /*7f60*/  STL [R1+0x574], R3 ;  /* 0x0005740301007387 */ /* 0x0003e20000100800 */
[----:B0-----:R-:W-:Y:S02]  /*7f70*/  IADD3.X R4, R216, UR5, RZ, P0, !PT ;  /* 0x00000005d8047c10 */ /* 0x001fe400087fe4ff */
[----:B-1----:R-:W-:-:S03]  /*7f80*/  IADD3.X R3, R22, UR5, RZ, P1, !PT ;  /* 0x0000000516037c10 */ /* 0x002fc60008ffe4ff */
[----:B------:R0:W-:Y:S01]  /*7f90*/  STL [R1+0x568], R4 ;  /* 0x0005680401007387 */ /* 0x0001e20000100800 */
[----:B------:R-:W-:-:S03]  /*7fa0*/  USHF.R.S32.HI UR5, URZ, 0x1f, UR8 ;  /* 0x0000001f3f057899 */ /* 0x000fc60008011408 */
[----:B------:R1:W-:Y:S01]  /*7fb0*/  STL [R1+0x570], R3 ;  /* 0x0005700301007387 */ /* 0x0003e20000100800 */
[----:B0-----:R-:W-:Y:S02]  /*7fc0*/  SHF.R.S32.HI R4, RZ, 0x6, R0 ;  /* 0x00000006ff047819 */ /* 0x001fe40000011400 */
[----:B------:R-:W-:Y:S02]  /*7fd0*/  IADD3 R0, P5, R217, UR36, RZ ;  /* 0x00000024d9007c10 */ /* 0x000fe4000ffbe0ff */
[----:B-1----:R-:W-:Y:S01]  /*7fe0*/  IADD3 R3, P1, R23, UR36, RZ ;  /* 0x0000002417037c10 */ /* 0x002fe2000ff3e0ff */
[----:B------:R-:W-:Y:S01]  /*7ff0*/  STL [R1+0x718], R4 ;  /* 0x0007180401007387 */ /* 0x000fe20000100800 */
[----:B------:R-:W-:-:S03]  /*8000*/  UIADD3 UR36, UP0, UR10, 0x2, URZ ;  /* 0x000000020a247890 */ /* 0x000fc6000ff1e03f */
[----:B------:R0:W-:Y:S01]  /*8010*/  STL [R1+0x57c], R0 ;  /* 0x00057c0001007387 */ /* 0x0001e20000100800 */
[----:B------:R-:W-:-:S03]  /*8020*/  UIADD3.X UR37, UR37, -0x7fffffe0, URZ, UP0, !UPT ;  /* 0x8000002025257890 */ /* 0x000fc600087fe43f */
[----:B------:R1:W-:Y:S01]  /*8030*/  STL [R1+0x584], R3 ;  /* 0x0005840301007387 */ /* 0x0003e20000100800 */
[----:B0-----:R-:W-:Y:S02]  /*8040*/  IADD3 R0, P0, R217, UR6, RZ ;  /* 0x00000006d9007c10 */ /* 0x001fe4000ff1e0ff */
[----:B-1----:R-:W-:-:S03]  /*8050*/  IADD3 R3, P4, R23, UR6, RZ ;  /* 0x0000000617037c10 */ /* 0x002fc6000ff9e0ff */
[----:B------:R0:W-:Y:S01]  /*8060*/  STL [R1+0x58c], R0 ;  /* 0x00058c0001007387 */ /* 0x0001e20000100800 */
[----:B------:R-:W-:-:S03]  /*8070*/  USHF.R.S32.HI UR6, URZ, 0x1f, UR9 ;  /* 0x0000001f3f067899 */ /* 0x000fc60008011409 */
[----:B------:R1:W-:Y:S01]  /*8080*/  STL [R1+0x594], R3 ;  /* 0x0005940301007387 */ /* 0x0003e20000100800 */
[----:B0-----:R-:W-:Y:S01]  /*8090*/  IMAD R0, R218, 0x40, R2 ;  /* 0x00000040da007824 */ /* 0x001fe200078e0202 */
[----:B------:R-:W-:Y:S02]  /*80a0*/  IADD3 R2, P2, R23, UR61, RZ ;  /* 0x0000003d17027c10 */ /* 0x000fe4000ff5e0ff */
[----:B-1----:R-:W-:Y:S02]  /*80b0*/  IADD3 R3, P3, R217, UR61, RZ ;  /* 0x0000003dd9037c10 */ /* 0x002fe4000ff7e0ff */
[----:B------:R-:W-:Y:S01]  /*80c0*/  STL [R1+0x6f8], R0 ;  /* 0x0006f80001007387 */ /* 0x000fe20000100800 */
[C---:B------:R-:W-:Y:S01]  /*80d0*/  LOP3.LUT R4, R0.reuse, 0x10, RZ, 0x3c, !PT ;  /* 0x0000001000047812 */ /* 0x040fe200078e3cff */
[----:B------:R-:W-:Y:S02]  /*80e0*/  UIMAD UR61, UR11, 0xf, URZ ;  /* 0x0000000f0b3d78a4 */ /* 0x000fe4000f8e023f */
[----:B------:R0:W-:Y:S04]  /*80f0*/  STL [R1+0x59c], R3 ;  /* 0x00059c0301007387 */ /* 0x0001e80000100800 */
[----:B------:R1:W-:Y:S04]  /*8100*/  STL [R1+0x5a4], R2 ;  /* 0x0005a40201007387 */ /* 0x0003e80000100800 */
[----:B------:R-:W-:Y:S01]  /*8110*/  STL [R1+0x704], R4 ;  /* 0x0007040401007387 */ /* 0x000fe20000100800 */
[----:B0-----:R-:W-:-:S02]  /*8120*/  LOP3.LUT R3, R0, 0x20, RZ, 0x3c, !PT ;  /* 0x0000002000037812 */ /* 0x001fc400078e3cff */
[----:B-1----:R-:W-:-:S03]  /*8130*/  LOP3.LUT R2, R0, 0x30, RZ, 0x3c, !PT ;  /* 0x0000003000027812 */ /* 0x002fc600078e3cff */
[----:B------:R0:W-:Y:S01]  /*8140*/  STL [R1+0x700], R3 ;  /* 0x0007000301007387 */ /* 0x0001e20000100800 */
[----:B------:R-:W-:-:S03]  /*8150*/  IADD3 R0, P6, R217, UR32, RZ ;  /* 0x00000020d9007c10 */ /* 0x000fc6000ffde0ff */
[----:B------:R1:W-:Y:S04]  /*8160*/  STL [R1+0x6fc], R2 ;  /* 0x0006fc0201007387 */ /* 0x0003e80000100800 */
[----:B------:R2:W-:Y:S01]  /*8170*/  STL [R1+0x5ac], R0 ;  /* 0x0005ac0001007387 */ /* 0x0005e20000100800 */
[----:B0-----:R-:W-:Y:S02]  /*8180*/  IADD3.X R3, R216, UR33, RZ, P5, !PT ;  /* 0x00000021d8037c10 */ /* 0x001fe4000affe4ff */
[----:B-1----:R-:W-:-:S03]  /*8190*/  IADD3 R2, P5, R23, UR32, RZ ;  /* 0x0000002017027c10 */ /* 0x002fc6000ffbe0ff */
[----:B------:R0:W-:Y:S01]  /*81a0*/  STL [R1+0x578], R3 ;  /* 0x0005780301007387 */ /* 0x0001e20000100800 */
[----:B--2---:R-:W-:-:S03]  /*81b0*/  IADD3.X R0, R22, UR33, RZ, P1, !PT ;  /* 0x0000002116007c10 */ /* 0x004fc60008ffe4ff */
[----:B------:R1:W-:Y:S01]  /*81c0*/  STL [R1+0x5b4], R2 ;  /* 0x0005b40201007387 */ /* 0x0003e20000100800 */
[----:B------:R-:W-:-:S03]  /*81d0*/  UIADD3.64 UR32, UR36, 0xfe, URZ ;  /* 0x000000fe24207897 */ /* 0x000fc6000fffe03f */
[----:B------:R2:W-:Y:S01]  /*81e0*/  STL [R1+0x580], R0 ;  /* 0x0005800001007387 */ /* 0x0005e20000100800 */
[----:B0-----:R-:W-:Y:S02]  /*81f0*/  IADD3.X R3, R216, UR29, RZ, P0, !PT ;  /* 0x0000001dd8037c10 */ /* 0x001fe400087fe4ff */
[----:B-1----:R-:W-:Y:S02]  /*8200*/  IADD3 R2, P1, R217, UR28, RZ ;  /* 0x0000001cd9027c10 */ /* 0x002fe4000ff3e0ff */
[----:B--2---:R-:W-:-:S03]  /*8210*/  IADD3 R0, P0, R23, UR28, RZ ;  /* 0x0000001c17007c10 */ /* 0x004fc6000ff1e0ff */
[----:B------:R0:W-:Y:S04]  /*8220*/  STL [R1+0x5bc], R2 ;  /* 0x0005bc0201007387 */ /* 0x0001e80000100800 */
[----:B------:R1:W-:Y:S04]  /*8230*/  STL [R1+0x588], R3 ;  /* 0x0005880301007387 */ /* 0x0003e80000100800 */
[----:B------:R2:W-:Y:S01]  /*8240*/  STL [R1+0x5c4], R0 ;  /* 0x0005c40001007387 */ /* 0x0005e20000100800 */
[----:B0-----:R-:W-:Y:S01]  /*8250*/  IADD3.X R2, R22, UR29, RZ, P4, !PT ;  /* 0x0000001d16027c10 */ /* 0x001fe2000a7fe4ff */
[----:B------:R-:W-:Y:S01]  /*8260*/  UIADD3.64 UR28, UR36, 0x100, URZ ;  /* 0x00000100241c7897 */ /* 0x000fe2000fffe03f */
[----:B-1----:R-:W-:-:S03]  /*8270*/  IADD3.X R3, R216, UR25, RZ, P3, !PT ;  /* 0x00000019d8037c10 */ /* 0x002fc60009ffe4ff */
[----:B------:R0:W-:Y:S01]  /*8280*/  STL [R1+0x590], R2 ;  /* 0x0005900201007387 */ /* 0x0001e20000100800 */
[----:B--2---:R-:W-:-:S05]  /*8290*/  IADD3 R0, P4, R217, UR24, RZ ;  /* 0x00000018d9007c10 */ /* 0x004fca000ff9e0ff */
[----:B------:R1:W-:Y:S01]  /*82a0*/  STL [R1+0x5cc], R0 ;  /* 0x0005cc0001007387 */ /* 0x0003e20000100800 */
[----:B0-----:R-:W-:-:S03]  /*82b0*/  IADD3 R2, P3, R23, UR24, RZ ;  /* 0x0000001817027c10 */ /* 0x001fc6000ff7e0ff */
[----:B------:R0:W-:Y:S04]  /*82c0*/  STL [R1+0x598], R3 ;  /* 0x0005980301007387 */ /* 0x0001e80000100800 */
[----:B------:R2:W-:Y:S01]  /*82d0*/  STL [R1+0x5d4], R2 ;  /* 0x0005d40201007387 */ /* 0x0005e20000100800 */
[----:B-1----:R-:W-:Y:S01]  /*82e0*/  IADD3.X R0, R22, UR25, RZ, P2, !PT ;  /* 0x0000001916007c10 */ /* 0x002fe200097fe4ff */
[----:B------:R-:W-:Y:S01]  /*82f0*/  UIADD3.64 UR24, UR36, 0x1fe, URZ ;  /* 0x000001fe24187897 */ /* 0x000fe2000fffe03f */
[----:B0-----:R-:W-:-:S03]  /*8300*/  IADD3.X R3, R216, UR21, RZ, P6, !PT ;  /* 0x00000015d8037c10 */ /* 0x001fc6000b7fe4ff */
        /* <DEDUP_REMOVED lines=13> */
[----:B------:R-:W-:Y:S04]  /*83e0*/  STL [R1+0x5b8], R3 ;  /* 0x0005b80301007387 */ /* 0x000fe80000100800 */
[----:B------:R0:W-:Y:S01]  /*83f0*/  STL [R1+0x5f4], R2 ;  /* 0x0005f40201007387 */ /* 0x0001e20000100800 */
[----:B-1----:R-:W-:Y:S01]  /*8400*/  IADD3.X R0, R22, UR17, RZ, P0, !PT ;  /* 0x0000001116007c10 */ /* 0x002fe200087fe4ff */
[----:B------:R-:W-:-:S04]  /*8410*/  UIADD3.64 UR16, UR36, 0x2fe, URZ ;  /* 0x000002fe24107897 */ /* 0x000fc8000fffe03f */
[----:B------:R1:W-:Y:S01]  /*8420*/  STL [R1+0x5c0], R0 ;  /* 0x0005c00001007387 */ /* 0x0003e20000100800 */
[----:B0-----:R-:W-:-:S05]  /*8430*/  IADD3 R2, P0, R217, UR12, RZ ;  /* 0x0000000cd9027c10 */ /* 0x001fca000ff1e0ff */
[----:B------:R0:W-:Y:S01]  /*8440*/  STL [R1+0x5fc], R2 ;  /* 0x0005fc0201007387 */ /* 0x0001e20000100800 */
[----:B-1----:R-:W-:-:S05]  /*8450*/  IADD3.X R0, R216, UR13, RZ, P4, !PT ;  /* 0x0000000dd8007c10 */ /* 0x002fca000a7fe4ff */
[----:B------:R1:W-:Y:S01]  /*8460*/  STL [R1+0x5c8], R0 ;  /* 0x0005c80001007387 */ /* 0x0003e20000100800 */
[----:B0-----:R-:W-:-:S05]  /*8470*/  IADD3 R2, P4, R23, UR12, RZ ;  /* 0x0000000c17027c10 */ /* 0x001fca000ff9e0ff */
[----:B------:R0:W-:Y:S01]  /*8480*/  STL [R1+0x604], R2 ;  /* 0x0006040201007387 */ /* 0x0001e20000100800 */
[----:B-1----:R-:W-:Y:S01]  /*8490*/  IADD3.X R0, R22, UR13, RZ, P3, !PT ;  /* 0x0000000d16007c10 */ /* 0x002fe20009ffe4ff */
[----:B------:R-:W-:Y:S01]  /*84a0*/  UIADD3.64 UR12, UR36, 0x300, URZ ;  /* 0x00000300240c7897 */ /* 0x000fe2000fffe03f */
[----:B------:R-:W-:-:S03]  /*84b0*/  IADD3 R3, P3, R217, UR61, RZ ;  /* 0x0000003dd9037c10 */ /* 0x000fc6000ff7e0ff */
[----:B------:R1:W-:Y:S01]  /*84c0*/  STL [R1+0x5d0], R0 ;  /* 0x0005d00001007387 */ /* 0x0003e20000100800 */
[----:B0-----:R-:W-:-:S03]  /*84d0*/  IADD3.X R2, R216, UR42, RZ, P2, !PT ;  /* 0x0000002ad8027c10 */ /* 0x001fc600097fe4ff */
[----:B------:R0:W-:Y:S04]  /*84e0*/  STL [R1+0x60c], R3 ;  /* 0x00060c0301007387 */ /* 0x0001e80000100800 */
[----:B------:R2:W-:Y:S01]  /*84f0*/  STL [R1+0x5d8], R2 ;  /* 0x0005d80201007387 */ /* 0x0005e20000100800 */
[----:B-1----:R-:W-:Y:S02]  /*8500*/  IADD3 R0, P2, R23, UR61, RZ ;  /* 0x0000003d17007c10 */ /* 0x002fe4000ff5e0ff */
[----:B0-----:R-:W-:-:S03]  /*8510*/  IADD3.X R3, R22, UR42, RZ, P6, !PT ;  /* 0x0000002a16037c10 */ /* 0x001fc6000b7fe4ff */
[----:B------:R0:W-:Y:S01]  /*8520*/  STL [R1+0x614], R0 ;  /* 0x0006140001007387 */ /* 0x0001e20000100800 */
[----:B------:R-:W-:Y:S01]  /*8530*/  UMOV UR42, UR4 ;  /* 0x00000004002a7c82 */ /* 0x000fe20008000000 */
[----:B--2---:R-:W-:Y:S02]  /*8540*/  IADD3 R2, P6, R217, UR14, RZ ;  /* 0x0000000ed9027c10 */ /* 0x004fe4000ffde0ff */
[----:B------:R1:W-:Y:S04]  /*8550*/  STL [R1+0x5e0], R3 ;  /* 0x0005e00301007387 */ /* 0x0003e80000100800 */
[----:B------:R2:W-:Y:S01]  /*8560*/  STL [R1+0x61c], R2 ;  /* 0x00061c0201007387 */ /* 0x0005e20000100800 */
[----:B0-----:R-:W-:Y:S02]  /*8570*/  IADD3.X R0, R216, UR43, RZ, P5, !PT ;  /* 0x0000002bd8007c10 */ /* 0x001fe4000affe4ff */
[----:B-1----:R-:W-:-:S03]  /*8580*/  IADD3 R3, P5, R23, UR14, RZ ;  /* 0x0000000e17037c10 */ /* 0x002fc6000ffbe0ff */
[----:B------:R0:W-:Y:S01]  /*8590*/  STL [R1+0x5e8], R0 ;  /* 0x0005e80001007387 */ /* 0x0001e20000100800 */
[----:B--2---:R-:W-:-:S03]  /*85a0*/  IADD3.X R2, R22, UR43, RZ, P1, !PT ;  /* 0x0000002b16027c10 */ /* 0x004fc60008ffe4ff */
[----:B------:R1:W-:Y:S01]  /*85b0*/  STL [R1+0x624], R3 ;  /* 0x0006240301007387 */ /* 0x0003e20000100800 */
[----:B------:R-:W-:-:S03]  /*85c0*/  UMOV UR43, 0x80000020 ;  /* 0x80000020002b7882 */ /* 0x000fc60000000000 */
[----:B------:R2:W-:Y:S01]  /*85d0*/  STL [R1+0x5f0], R2 ;  /* 0x0005f00201007387 */ /* 0x0005e20000100800 */
[----:B0-----:R-:W-:Y:S02]  /*85e0*/  IADD3 R0, P1, R217, UR15, RZ ;  /* 0x0000000fd9007c10 */ /* 0x001fe4000ff3e0ff */
[----:B-1----:R-:W-:-:S03]  /*85f0*/  IADD3.X R3, R216, UR46, RZ, P0, !PT ;  /* 0x0000002ed8037c10 */ /* 0x002fc600087fe4ff */
[----:B------:R0:W-:Y:S01]  /*8600*/  STL [R1+0x62c], R0 ;  /* 0x00062c0001007387 */ /* 0x0001e20000100800 */
[----:B--2---:R-:W-:-:S03]  /*8610*/  IADD3 R2, P0, R23, UR15, RZ ;  /* 0x0000000f17027c10 */ /* 0x004fc6000ff1e0ff */
[----:B------:R1:W-:Y:S04]  /*8620*/  STL [R1+0x5f8], R3 ;  /* 0x0005f80301007387 */ /* 0x0003e80000100800 */
[----:B------:R2:W-:Y:S01]  /*8630*/  STL [R1+0x634], R2 ;  /* 0x0006340201007387 */ /* 0x0005e20000100800 */
[----:B0-----:R-:W-:Y:S02]  /*8640*/  IADD3.X R0, R22, UR46, RZ, P4, !PT ;  /* 0x0000002e16007c10 */ /* 0x001fe4000a7fe4ff */
[----:B-1----:R-:W-:-:S03]  /*8650*/  IADD3 R3, P4, R217, UR18, RZ ;  /* 0x00000012d9037c10 */ /* 0x002fc6000ff9e0ff */
[----:B------:R0:W-:Y:S01]  /*8660*/  STL [R1+0x600], R0 ;  /* 0x0006000001007387 */ /* 0x0001e20000100800 */
[----:B--2---:R-:W-:-:S03]  /*8670*/  IADD3.X R2, R216, UR47, RZ, P3, !PT ;  /* 0x0000002fd8027c10 */ /* 0x004fc60009ffe4ff */
[----:B------:R1:W-:Y:S04]  /*8680*/  STL [R1+0x63c], R3 ;  /* 0x00063c0301007387 */ /* 0x0003e80000100800 */
        /* <DEDUP_REMOVED lines=92> */
[----:B-1----:R-:W-:-:S03]  /*8c50*/  IADD3.X R3, R216, UR59, RZ, P5, !PT ;  /* 0x0000003bd8037c10 */ /* 0x002fc6000affe4ff */
[----:B------:R0:W-:Y:S01]  /*8c60*/  STL [R1+0x6c0], R0 ;  /* 0x0006c00001007387 */ /* 0x0001e20000100800 */
[----:B--2---:R-:W-:-:S03]  /*8c70*/  IADD3.X R2, R22, UR59, RZ, P1, !PT ;  /* 0x0000003b16027c10 */ /* 0x004fc60008ffe4ff */
        /* <DEDUP_REMOVED lines=8> */
[----:B0-----:R-:W-:-:S05]  /*8d00*/  IADD3.X R0, R22, UR41, RZ, P2, !PT ;  /* 0x0000002916007c10 */ /* 0x001fca00097fe4ff */
[----:B------:R1:W-:Y:S02]  /*8d10*/  STL [R1+0x6f0], R0 ;  /* 0x0006f00001007387 */ /* 0x0003e40000100800 */
.L_x_2:
[----:B-1----:R-:W2:Y:S01]  /*8d20*/  LDL R2, [R1+0x100] ;  /* 0x0001000001027983 */ /* 0x002ea20000100800 */
[----:B------:R-:W2:Y:S03]  /*8d30*/  LDC R0, c[0x0][0x230] ;  /* 0x00008c00ff007b82 */ /* 0x000ea60000000800 */
[----:B------:R-:W-:Y:S04]  /*8d40*/  STL [R1+0xa40], R88 ;  /* 0x000a405801007387 */ /* 0x000fe80000100800 */
        /* <DEDUP_REMOVED lines=17> */
[----:B------:R-:W-:Y:S04]  /*8e60*/  STL.64 [R1+0x9f8], R214 ;  /* 0x0009f8d601007387 */ /* 0x000fe80000100a00 */
        /* <DEDUP_REMOVED lines=20> */
[----:B------:R-:W-:Y:S04]  /*8fb0*/  STL [R1+0xa80], R174 ;  /* 0x000a80ae01007387 */ /* 0x000fe80000100800 */
[----:B------:R-:W-:Y:S04]  /*8fc0*/  STL [R1+0xa7c], R175 ;  /* 0x000a7caf01007387 */ /* 0x000fe80000100800 */
        /* <DEDUP_REMOVED lines=14> */
[----:B------:R-:W-:Y:S04]  /*90b0*/  STL.64 [R1+0x928], R162 ;  /* 0x000928a201007387 */ /* 0x000fe80000100a00 */
[----:B------:R-:W-:Y:S04]  /*90c0*/  STL.64 [R1+0x920], R160 ;  /* 0x000920a001007387 */ /* 0x000fe80000100a00 */
[----:B------:R-:W-:Y:S04]  /*90d0*/  STL.64 [R1+0x918], R158 ;  /* 0x0009189e01007387 */ /* 0x000fe80000100a00 */
[----:B------:R-:W-:Y:S04]  /*90e0*/  STL.64 [R1+0x910], R156 ;  /* 0x0009109c01007387 */ /* 0x000fe80000100a00 */
[----:B------:R-:W-:Y:S04]  /*90f0*/  STL.64 [R1+0x908], R154 ;  /* 0x0009089a01007387 */ /* 0x000fe80000100a00 */
[----:B------:R-:W-:Y:S04]  /*9100*/  STL.64 [R1+0x900], R152 ;  /* 0x0009009801007387 */ /* 0x000fe80000100a00 */
[----:B------:R0:W-:Y:S04]  /*9110*/  STL [R1+0x8fc], R105 ;  /* 0x0008fc6901007387 */ /* 0x0001e80000100800 */
[----:B0-----:R-:W3:Y:S04]  /*9120*/  LDL.LU R105, [R1+0x6f4] ;  /* 0x0006f40001697983 */ /* 0x001ee80000300800 */
[----:B------:R0:W-:Y:S04]  /*9130*/  STL [R1+0x8f8], R106 ;  /* 0x0008f86a01007387 */ /* 0x0001e80000100800 */
[----:B0-----:R-:W4:Y:S04]  /*9140*/  LDL.LU R106, [R1+0x6ec] ;  /* 0x0006ec00016a7983 */ /* 0x001f280000300800 */
        /* <DEDUP_REMOVED lines=217> */
[----:B0-----:R-:W4:Y:S01]  /*9ee0*/  LDL.LU R87, [R1+0x478] ;  /* 0x0004780001577983 */ /* 0x001f220000300800 */
[----:B--2---:R-:W-:-:S03]  /*9ef0*/  IMAD R0, R2, -0x40, R0 ;  /* 0xffffffc002007824 */ /* 0x004fc600078e0200 */
[----:B-----5:R-:W-:Y:S04]  /*9f00*/  STL [R1+0x728], R18 ;  /* 0x0007281201007387 */ /* 0x020fe80000100800 */
[----:B------:R0:W-:Y:S04]  /*9f10*/  STL [R1+0x724], R17 ;  /* 0x0007241101007387 */ /* 0x0001e80000100800 */
[----:B------:R1:W-:Y:S04]  /*9f20*/  STL [R1+0x720], R16 ;  /* 0x0007201001007387 */ /* 0x0003e80000100800 */
[----:B0-----:R-:W2:Y:S01]  /*9f30*/  LDL R17, [R1+0x648] ;  /* 0x0006480001117983 */ /* 0x001ea20000100800 */
[----:B------:R-:W-:-:S02]  /*9f40*/  ISETP.GT.AND P0, PT, R0, RZ, PT ;  /* 0x000000ff0000720c */ /* 0x000fc40003f04270 */
[----:B------:R-:W-:Y:S01]  /*9f50*/  ISETP.GT.AND P1, PT, R0, 0x1, PT ;  /* 0x000000010000780c */ /* 0x000fe20003f24270 */
[----:B------:R-:W-:Y:S01]  /*9f60*/  STL [R1+0xa48], R23 ;  /* 0x000a481701007387 */ /* 0x000fe20000100800 */
[----:B------:R-:W-:Y:S02]  /*9f70*/  PRMT R248, RZ, 0x7610, R248 ;  /* 0x00007610fff87816 */ /* 0x000fe400000000f8 */
[----:B------:R-:W-:Y:S01]  /*9f80*/  PRMT R165, RZ, 0x7610, R165 ;  /* 0x00007610ffa57816 */ /* 0x000fe200000000a5 */
[----:B------:R-:W-:Y:S06]  /*9f90*/  STL [R1+0xa44], R22 ;  /* 0x000a441601007387 */ /* 0x000fec0000100800 */
[----:B------:R-:W-:-:S02]  /*9fa0*/  @P0 IMAD.MOV.U32 R2, RZ, RZ, R23 ;  /* 0x000000ffff020224 */ /* 0x000fc400078e0017 */
[----:B------:R-:W-:-:S05]  /*9fb0*/  @P0 IMAD.MOV.U32 R3, RZ, RZ, R22 ;  /* 0x000000ffff030224 */ /* 0x000fca00078e0016 */
[----:B------:R0:W2:Y:S01]  /*9fc0*/  @P0 LDG.E.U8 R248, desc[UR44][R2.64] ;  /* 0x0000002c02f80981 */ /* 0x0000a2000c1e1100 */
[----:B------:R-:W-:Y:S02]  /*9fd0*/  ISETP.GT.AND P2, PT, R0, 0x2, PT ;  /* 0x000000020000780c */ /* 0x000fe40003f44270 */
[----:B------:R-:W-:Y:S01]  /*9fe0*/  PRMT R246, RZ, 0x7610, R246 ;  /* 0x00007610fff67816 */ /* 0x000fe200000000f6 */
[----:B------:R-:W-:Y:S01]  /*9ff0*/  STL [R1+0xa50], R217 ;  /* 0x000a50d901007387 */ /* 0x000fe20000100800 */
[----:B------:R-:W-:Y:S02]  /*a000*/  PRMT R171, RZ, 0x7610, R171 ;  /* 0x00007610ffab7816 */ /* 0x000fe400000000ab */
[----:B------:R-:W-:Y:S01]  /*a010*/  PRMT R245, RZ, 0x7610, R245 ;  /* 0x00007610fff57816 */ /* 0x000fe200000000f5 */
[----:B------:R-:W-:Y:S01]  /*a020*/  STL [R1+0xa4c], R216 ;  /* 0x000a4cd801007387 */ /* 0x000fe20000100800 */
[----:B0-----:R-:W-:Y:S02]  /*a030*/  @P0 IMAD.MOV.U32 R2, RZ, RZ, R217 ;  /* 0x000000ffff020224 */ /* 0x001fe400078e00d9 */
[----:B------:R-:W-:-:S05]  /*a040*/  @P0 IMAD.MOV.U32 R3, RZ, RZ, R216 ;  /* 0x000000ffff030224 */ /* 0x000fca00078e00d8 */
[----:B------:R0:W2:Y:S01]  /*a050*/  @P0 LDG.E.U8 R165, desc[UR44][R2.64] ;  /* 0x0000002c02a50981 */ /* 0x0000a2000c1e1100 */
[----:B------:R-:W-:Y:S02]  /*a060*/  PRMT R172, RZ, 0x7610, R172 ;  /* 0x00007610ffac7816 */ /* 0x000fe400000000ac */
[----:B------:R-:W-:Y:S01]  /*a070*/  PRMT R243, RZ, 0x7610, R243 ;  /* 0x00007610fff37816 */ /* 0x000fe200000000f3 */
[----:B---3--:R-:W-:Y:S01]  /*a080*/  STL [R1+0xa58], R105 ;  /* 0x000a586901007387 */ /* 0x008fe20000100800 */
[----:B0-----:R-:W-:Y:S02]  /*a090*/  @P1 IMAD.MOV.U32 R2, RZ, RZ, R105 ;  /* 0x000000ffff021224 */ /* 0x001fe400078e0069 */
[----:B----4-:R-:W-:Y:S01]  /*a0a0*/  @P1 IMAD.MOV.U32 R3, RZ, RZ, R111 ;  /* 0x000000ffff031224 */ /* 0x010fe200078e006f */
[----:B------:R-:W-:Y:S01]  /*a0b0*/  ISETP.GT.AND P0, PT, R0, 0x3, PT ;  /* 0x000000030000780c */ /* 0x000fe20003f04270 */
[----:B------:R-:W-:Y:S04]  /*a0c0*/  STL [R1+0xa54], R111 ;  /* 0x000a546f01007387 */ /* 0x000fe80000100800 */
[----:B------:R0:W3:Y:S01]  /*a0d0*/  @P1 LDG.E.U8 R246, desc[UR44][R2.64] ;  /* 0x0000002c02f61981 */ /* 0x0000e2000c1e1100 */
[----:B------:R-:W-:-:S02]  /*a0e0*/  PRMT R173, RZ, 0x7610, R173 ;  /* 0x00007610ffad7816 */ /* 0x000fc400000000ad */
[----:B------:R-:W-:Y:S01]  /*a0f0*/  PRMT R242, RZ, 0x7610, R242 ;  /* 0x00007610fff27816 */ /* 0x000fe200000000f2 */
[----:B------:R-:W-:Y:S01]  /*a100*/  STL [R1+0xa60], R106 ;  /* 0x000a606a01007387 */ /* 0x000fe20000100800 */
[----:B------:R-:W-:Y:S02]  /*a110*/  PRMT R174, RZ, 0x7610, R174 ;  /* 0x00007610ffae7816 */ /* 0x000fe400000000ae */
[----:B------:R-:W-:Y:S01]  /*a120*/  PRMT R239, RZ, 0x7610, R239 ;  /* 0x00007610ffef7816 */ /* 0x000fe200000000ef */
[----:B------:R-:W-:Y:S01]  /*a130*/  STL [R1+0xa5c], R113 ;  /* 0x000a5c7101007387 */ /* 0x000fe20000100800 */
[----:B0-----:R-:W-:Y:S02]  /*a140*/  @P1 IMAD.MOV.U32 R2, RZ, RZ, R106 ;  /* 0x000000ffff021224 */ /* 0x001fe400078e006a */
[----:B------:R-:W-:-:S05]  /*a150*/  @P1 IMAD.MOV.U32 R3, RZ, RZ, R113 ;  /* 0x000000ffff031224 */ /* 0x000fca00078e0071 */
[----:B------:R0:W4:Y:S01]  /*a160*/  @P1 LDG.E.U8 R171, desc[UR44][R2.64] ;  /* 0x0000002c02ab1981 */ /* 0x000122000c1e1100 */
[----:B------:R-:W-:Y:S01]  /*a170*/  ISETP.GT.AND P1, PT, R0, 0x4, PT ;  /* 0x000000040000780c */ /* 0x000fe20003f24270 */
[----:B0-----:R-:W-:Y:S02]  /*a180*/  @P2 IMAD.MOV.U32 R2, RZ, RZ, R107 ;  /* 0x000000ffff022224 */ /* 0x001fe400078e006b */
[----:B------:R-:W-:-:S05]  /*a190*/  @P2 IMAD.MOV.U32 R3, RZ, RZ, R115 ;  /* 0x000000ffff032224 */ /* 0x000fca00078e0073 */
[----:B------:R0:W4:Y:S02]  /*a1a0*/  @P2 LDG.E.U8 R245, desc[UR44][R2.64] ;  /* 0x0000002c02f52981 */ /* 0x000124000c1e1100 */
        /* <DEDUP_REMOVED lines=16> */
[----:B------:R0:W4:Y:S01]  /*a2b0*/  @P1 LDG.E.U8 R174, desc[UR44][R2.64] ;  /* 0x0000002c02ae1981 */ /* 0x000122000c1e1100 */
[----:B------:R-:W-:Y:S01]  /*a2c0*/  PRMT R175, RZ, 0x7610, R175 ;  /* 0x00007610ffaf7816 */ /* 0x000fe200000000af */
[----:B0-----:R-:W-:Y:S02]  /*a2d0*/  @P2 IMAD.MOV.U32 R2, RZ, RZ, R116 ;  /* 0x000000ffff022224 */ /* 0x001fe400078e0074 */
[----:B------:R-:W-:-:S05]  /*a2e0*/  @P2 IMAD.MOV.U32 R3, RZ, RZ, R127 ;  /* 0x000000ffff032224 */ /* 0x000fca00078e007f */
[----:B------:R0:W4:Y:S01]  /*a2f0*/  @P2 LDG.E.U8 R239, desc[UR44][R2.64] ;  /* 0x0000002c02ef2981 */ /* 0x000122000c1e1100 */
[----:B------:R-:W-:Y:S02]  /*a300*/  ISETP.GT.AND P1, PT, R0, 0x7, PT ;  /* 0x000000070000780c */ /* 0x000fe40003f24270 */
[----:B------:R-:W-:Y:S01]  /*a310*/  PRMT R236, RZ, 0x7610, R236 ;  /* 0x00007610ffec7816 */ /* 0x000fe200000000ec */
[----:B0-----:R-:W-:Y:S02]  /*a320*/  @P2 IMAD.MOV.U32 R2, RZ, RZ, R118 ;  /* 0x000000ffff022224 */ /* 0x001fe400078e0076 */
[----:B------:R-:W-:-:S05]  /*a330*/  @P2 IMAD.MOV.U32 R3, RZ, RZ, R129 ;  /* 0x000000ffff032224 */ /* 0x000fca00078e0081 */
[----:B------:R0:W4:Y:S01]  /*a340*/  @P2 LDG.E.U8 R175, desc[UR44][R2.64] ;  /* 0x0000002c02af2981 */ /* 0x000122000c1e1100 */
[----:B------:R-:W-:Y:S02]  /*a350*/  PRMT R104, RZ, 0x7610, R104 ;  /* 0x00007610ff687816 */ /* 0x000fe40000000068 */
        /* <DEDUP_REMOVED lines=8> */
[----:B-1----:R-:W-:Y:S02]  /*a3e0*/  PRMT R16, RZ, 0x7610, R16 ;  /* 0x00007610ff107816 */ /* 0x002fe40000000010 */
        /* <DEDUP_REMOVED lines=27> */
[----:B------:R-:W-:Y:S02]  /*a5a0*/  PRMT R223, RZ, 0x7610, R223 ;  /* 0x00007610ffdf7816 */ /* 0x000fe400000000df */
[----:B------:R-:W-:Y:S02]  /*a5b0*/  PRMT R244, RZ, 0x7610, R244 ;  /* 0x00007610fff47816 */ /* 0x000fe400000000f4 */
[----:B------:R-:W-:Y:S01]  /*a5c0*/  ISETP.GT.AND P0, PT, R0, 0xc, PT ;  /* 0x0000000c0000780c */ /* 0x000fe20003f04270 */
[----:B0-----:R-:W-:Y:S02]  /*a5d0*/  @P1 IMAD.MOV.U32 R2, RZ, RZ, R136 ;  /* 0x000000ffff021224 */ /* 0x001fe400078e0088 */
[----:B------:R-:W-:-:S05]  /*a5e0*/  @P1 IMAD.MOV.U32 R3, RZ, RZ, R147 ;  /* 0x000000ffff031224 */ /* 0x000fca00078e0093 */
[----:B------:R0:W4:Y:S02]  /*a5f0*/  @P1 LDG.E.U8 R226, desc[UR44][R2.64] ;  /* 0x0000002c02e21981 */ /* 0x000124000c1e1100 */
[----:B0-----:R-:W-:Y:S02]  /*a600*/  @P1 IMAD.MOV.U32 R2, RZ, RZ, R138 ;  /* 0x000000ffff021224 */ /* 0x001fe400078e008a */
[----:B------:R-:W-:-:S05]  /*a610*/  @P1 IMAD.MOV.U32 R3, RZ, RZ, R149 ;  /* 0x000000ffff031224 */ /* 0x000fca00078e0095 */
[----:B------:R0:W4:Y:S01]  /*a620*/  @P1 LDG.E.U8 R247, desc[UR44][R2.64] ;  /* 0x0000002c02f71981 */ /* 0x000122000c1e1100 */
[----:B------:R-:W-:Y:S02]  /*a630*/  PRMT R220, RZ, 0x7610, R220 ;  /* 0x00007610ffdc7816 */ /* 0x000fe400000000dc */
[----:B------:R-:W-:Y:S02]  /*a640*/  PRMT R241, RZ, 0x7610, R241 ;  /* 0x00007610fff17816 */ /* 0x000fe400000000f1 */
[----:B------:R-:W-:Y:S01]  /*a650*/  ISETP.GT.AND P1, PT, R0, 0xd, PT ;  /* 0x0000000d0000780c */ /* 0x000fe20003f24270 */
[----:B0-----:R-:W-:Y:S02]  /*a660*/  @P2 IMAD.MOV.U32 R2, RZ, RZ, R140 ;  /* 0x000000ffff022224 */ /* 0x001fe400078e008c */
[----:B------:R-:W-:-:S05]  /*a670*/  @P2 IMAD.MOV.U32 R3, RZ, RZ, R151 ;  /* 0x000000ffff032224 */ /* 0x000fca00078e0097 */
[----:B------:R0:W4:Y:S02]  /*a680*/  @P2 LDG.E.U8 R223, desc[UR44][R2.64] ;  /* 0x0000002c02df2981 */ /* 0x000124000c1e1100 */
[----:B0-----:R-:W-:Y:S02]  /*a690*/  @P2 IMAD.MOV.U32 R2, RZ, RZ, R142 ;  /* 0x000000ffff022224 */ /* 0x001fe400078e008e */
[----:B--2---:R-:W-:Y:S01]  /*a6a0*/  @P2 IMAD.MOV.U32 R3, RZ, RZ, R17 ;  /* 0x000000ffff032224 */ /* 0x004fe200078e0011 */
[----:B------:R-:W-:Y:S01]  /*a6b0*/  PRMT R21, RZ, 0x7610, R21 ;  /* 0x00007610ff157816 */ /* 0x000fe20000000015 */
[----:B------:R-:W2:Y:S04]  /*a6c0*/  LDL R17, [R1+0x624] ;  /* 0x0006240001117983 */ /* 0x000ea80000100800 */
[----:B------:R0:W4:Y:S04]  /*a6d0*/  @P2 LDG.E.U8 R244, desc[UR44][R2.64] ;  /* 0x0000002c02f42981 */ /* 0x000128000c1e1100 */
[----:B------:R-:W3:Y:S01]  /*a6e0*/  LDL R3, [R1+0x640] ;  /* 0x0006400001037983 */ /* 0x000ee20000100800 */
[----:B0-----:R-:W-:-:S05]  /*a6f0*/  @P0 IMAD.MOV.U32 R2, RZ, RZ, R144 ;  /* 0x000000ffff020224 */ /* 0x001fca00078e0090 */
[----:B---3--:R0:W3:Y:S04]  /*a700*/  @P0 LDG.E.U8 R220, desc[UR44][R2.64] ;  /* 0x0000002c02dc0981 */ /* 0x0080e8000c1e1100 */
[----:B------:R-:W2:Y:S01]  /*a710*/  LDL R3, [R1+0x638] ;  /* 0x0006380001037983 */ /* 0x000ea20000100800 */
[----:B0-----:R-:W-:Y:S01]  /*a720*/  @P0 IMAD.MOV.U32 R2, RZ, RZ, R146 ;  /* 0x000000ffff020224 */ /* 0x001fe200078e0092 */
[----:B------:R-:W-:Y:S02]  /*a730*/  PRMT R238, RZ, 0x7610, R238 ;  /* 0x00007610ffee7816 */ /* 0x000fe400000000ee */
[----:B------:R-:W-:Y:S02]  /*a740*/  ISETP.GT.AND P2, PT, R0, 0xe, PT ;  /* 0x0000000e0000780c */ /* 0x000fe40003f44270 */
[----:B--2---:R0:W2:Y:S04]  /*a750*/  @P0 LDG.E.U8 R241, desc[UR44][R2.64] ;  /* 0x0000002c02f10981 */ /* 0x0040a8000c1e1100 */
[----:B------:R-:W4:Y:S01]  /*a760*/  LDL R3, [R1+0x630] ;  /* 0x0006300001037983 */ /* 0x000f220000100800 */
[----:B0-----:R-:W-:-:S05]  /*a770*/  @P1 IMAD.MOV.U32 R2, RZ, RZ, R148 ;  /* 0x000000ffff021224 */ /* 0x001fca00078e0094 */
[----:B----4-:R0:W4:Y:S04]  /*a780*/  @P1 LDG.E.U8 R21, desc[UR44][R2.64] ;  /* 0x0000002c02151981 */ /* 0x010128000c1e1100 */
[----:B------:R-:W3:Y:S01]  /*a790*/  LDL R3, [R1+0x628] ;  /* 0x0006280001037983 */ /* 0x000ee20000100800 */
[----:B0-----:R-:W-:Y:S01]  /*a7a0*/  @P1 IMAD.MOV.U32 R2, RZ, RZ, R150 ;  /* 0x000000ffff021224 */ /* 0x001fe200078e0096 */
[----:B------:R-:W-:Y:S02]  /*a7b0*/  PRMT R7, RZ, 0x7610, R7 ;  /* 0x00007610ff077816 */ /* 0x000fe40000000007 */
[----:B------:R-:W-:Y:S02]  /*a7c0*/  PRMT R235, RZ, 0x7610, R235 ;  /* 0x00007610ffeb7816 */ /* 0x000fe400000000eb */
[----:B------:R-:W-:Y:S01]  /*a7d0*/  ISETP.GT.AND P0, PT, R0, 0xf, PT ;  /* 0x0000000f0000780c */ /* 0x000fe20003f04270 */
[----:B---3--:R0:W3:Y:S04]  /*a7e0*/  @P1 LDG.E.U8 R238, desc[UR44][R2.64] ;  /* 0x0000002c02ee1981 */ /* 0x0080e8000c1e1100 */
[----:B------:R-:W2:Y:S01]  /*a7f0*/  LDL R3, [R1+0x620] ;  /* 0x0006200001037983 */ /* 0x000ea20000100800 */
[----:B0-----:R-:W-:Y:S01]  /*a800*/  @P2 IMAD.MOV.U32 R2, RZ, RZ, R17 ;  /* 0x000000ffff022224 */ /* 0x001fe200078e0011 */
[----:B------:R-:W-:-:S02]  /*a810*/  PRMT R6, RZ, 0x7610, R6 ;  /* 0x00007610ff067816 */ /* 0x000fc40000000006 */
[----:B------:R-:W-:Y:S01]  /*a820*/  PRMT R231, RZ, 0x7610, R231 ;  /* 0x00007610ffe77816 */ /* 0x000fe200000000e7 */
[----:B------:R-:W4:Y:S01]  /*a830*/  LDL R17, [R1+0x5fc] ;  /* 0x0005fc0001117983 */ /* 0x000f220000100800 */
[----:B------:R-:W-:-:S03]  /*a840*/  ISETP.GT.AND P1, PT, R0, 0x10, PT ;  /* 0x000000100000780c */ /* 0x000fc60003f24270 */
[----:B--2---:R0:W2:Y:S04]  /*a850*/  @P2 LDG.E.U8 R7, desc[UR44][R2.64] ;  /* 0x0000002c02072981 */ /* 0x0040a8000c1e1100 */
[----:B------:R-:W0:Y:S04]  /*a860*/  LDL R2, [R1+0x618] ;  /* 0x0006180001027983 */ /* 0x000e280000100800 */
[----:B------:R-:W0:Y:S02]  /*a870*/  LDL R3, [R1+0x61c] ;  /* 0x00061c0001037983 */ /* 0x000e240000100800 */
[----:B0-----:R-:W-:-:S04]  /*a880*/  @P2 LOP3.LUT R3, R3, R2, RZ, 0x3c, !PT ;  /* 0x0000000203032212 */ /* 0x001fc800078e3cff */
[----:B------:R-:W-:-:S04]  /*a890*/  @P2 LOP3.LUT R2, R3, R2, RZ, 0x3c, !PT ;  /* 0x0000000203022212 */ /* 0x000fc800078e3cff */
[----:B------:R-:W-:-:S05]  /*a8a0*/  @P2 LOP3.LUT R3, R3, R2, RZ, 0x3c, !PT ;  /* 0x0000000203032212 */ /* 0x000fca00078e3cff */
[----:B------:R0:W3:Y:S04]  /*a8b0*/  @P2 LDG.E.U8 R235, desc[UR44][R2.64] ;  /* 0x0000002c02eb2981 */ /* 0x0000e8000c1e1100 */
        /* <DEDUP_REMOVED lines=13> */
[----:B------:R-:W0:Y:S01]  /*a990*/  LDL R3, [R1+0x604] ;  /* 0x0006040001037983 */ /* 0x000e220000100800 */
[----:B------:R-:W-:Y:S02]  /*a9a0*/  PRMT R234, RZ, 0x7610, R234 ;  /* 0x00007610ffea7816 */ /* 0x000fe400000000ea */
[----:B0-----:R-:W-:-:S04]  /*a9b0*/  @P1 LOP3.LUT R3, R3, R2, RZ, 0x3c, !PT ;  /* 0x0000000203031212 */ /* 0x001fc800078e3cff */
[----:B------:R-:W-:-:S04]  /*a9c0*/  @P1 LOP3.LUT R2, R3, R2, RZ, 0x3c, !PT ;  /* 0x0000000203021212 */ /* 0x000fc800078e3cff */
[----:B------:R-:W-:-:S05]  /*a9d0*/  @P1 LOP3.LUT R3, R3, R2, RZ, 0x3c, !PT ;  /* 0x0000000203031212 */ /* 0x000fca00078e3cff */
[----:B------:R4:W3:Y:S04]  /*a9e0*/  @P1 LDG.E.U8 R234, desc[UR44][R2.64] ;  /* 0x0000002c02ea1981 */ /* 0x0008e8000c1e1100 */
[----:B------:R-:W2:Y:S01]  /*a9f0*/  LDL R3, [R1+0x5f8] ;  /* 0x0005f80001037983 */ /* 0x000ea20000100800 */
[----:B------:R-:W-:Y:S01]  /*aa00*/  PRMT R166, RZ, 0x7610, R166 ;  /* 0x00007610ffa67816 */ /* 0x000fe200000000a6 */
[----:B----4-:R-:W-:Y:S01]  /*aa10*/  @P1 IMAD.MOV.U32 R2, RZ, RZ, R17 ;  /* 0x000000ffff021224 */ /* 0x010fe200078e0011 */
[----:B------:R-:W-:Y:S01]  /*aa20*/  ISETP.GT.AND P2, PT, R0, 0x11, PT ;  /* 0x000000110000780c */ /* 0x000fe20003f44270 */
[----:B------:R-:W4:Y:S04]  /*aa30*/  LDL R17, [R1+0x5d4] ;  /* 0x0005d40001117983 */ /* 0x000f280000100800 */
[----:B--2---:R0:W2:Y:S04]  /*aa40*/  @P1 LDG.E.U8 R166, desc[UR44][R2.64] ;  /* 0x0000002c02a61981 */ /* 0x0040a8000c1e1100 */
[----:B------:R-:W0:Y:S04]  /*aa50*/  LDL R2, [R1+0x5f0] ;  /* 0x0005f00001027983 */ /* 0x000e280000100800 */
[----:B------:R-:W0:Y:S01]  /*aa60*/  LDL R3, [R1+0x5f4] ;  /* 0x0005f40001037983 */ /* 0x000e220000100800 */
[----:B------:R-:W-:-:S02]  /*aa70*/  PRMT R230, RZ, 0x7610, R230 ;  /* 0x00007610ffe67816 */ /* 0x000fc400000000e6 */
[----:B0-----:R-:W-:-:S04]  /*aa80*/  @P2 LOP3.LUT R3, R3, R2, RZ, 0x3c, !PT ;  /* 0x0000000203032212 */ /* 0x001fc800078e3cff */
[----:B------:R-:W-:-:S04]  /*aa90*/  @P2 LOP3.LUT R2, R3, R2, RZ, 0x3c, !PT ;  /* 0x0000000203022212 */ /* 0x000fc800078e3cff */
[----:B------:R-:W-:-:S05]  /*aaa0*/  @P2 LOP3.LUT R3, R3, R2, RZ, 0x3c, !PT ;  /* 0x0000000203032212 */ /* 0x000fca00078e3cff */
[----:B------:R0:W2:Y:S04]  /*aab0*/  @P2 LDG.E.U8 R230, desc[UR44][R2.64] ;  /* 0x0000002c02e62981 */ /* 0x0000a8000c1e1100 */
[----:B------:R-:W0:Y:S04]  /*aac0*/  LDL R2, [R1+0x5e8] ;  /* 0x0005e80001027983 */ /* 0x000e280000100800 */
[----:B------:R-:W0:Y:S01]  /*aad0*/  LDL R3, [R1+0x5ec] ;  /* 0x0005ec0001037983 */ /* 0x000e220000100800 */
[----:B------:R-:W-:Y:S02]  /*aae0*/  PRMT R167, RZ, 0x7610, R167 ;  /* 0x00007610ffa77816 */ /* 0x000fe400000000a7 */
[----:B0-----:R-:W-:-:S04]  /*aaf0*/  @P2 LOP3.LUT R3, R3, R2, RZ, 0x3c, !PT ;  /* 0x0000000203032212 */ /* 0x001fc800078e3cff */
[----:B------:R-:W-:-:S04]  /*ab00*/  @P2 LOP3.LUT R2, R3, R2, RZ, 0x3c, !PT ;  /* 0x0000000203022212 */ /* 0x000fc800078e3cff */
[----:B------:R-:W-:-:S05]  /*ab10*/  @P2 LOP3.LUT R3, R3, R2, RZ, 0x3c, !PT ;  /* 0x0000000203032212 */ /* 0x000fca00078e3cff */
[----:B------:R0:W2:Y:S04]  /*ab20*/  @P2 LDG.E.U8 R167, desc[UR44][R2.64] ;  /* 0x0000002c02a72981 */ /* 0x0000a8000c1e1100 */
[----:B------:R-:W0:Y:S04]  /*ab30*/  LDL R2, [R1+0x5e0] ;  /* 0x0005e00001027983 */ /* 0x000e280000100800 */
[----:B------:R-:W0:Y:S01]  /*ab40*/  LDL R3, [R1+0x5e4] ;  /* 0x0005e40001037983 */ /* 0x000e220000100800 */
[----:B------:R-:W-:Y:S02]  /*ab50*/  ISETP.GT.AND P0, PT, R0, 0x12, PT ;  /* 0x000000120000780c */ /* 0x000fe40003f04270 */
[----:B------:R-:W-:-:S11]  /*ab60*/  PRMT R228, RZ, 0x7610, R228 ;  /* 0x00007610ffe47816 */ /* 0x000fd600000000e4 */
[----:B0-----:R-:W-:-:S04]  /*ab70*/  @P0 LOP3.LUT R3, R3, R2, RZ, 0x3c, !PT ;  /* 0x0000000203030212 */ /* 0x001fc800078e3cff */
[----:B------:R-:W-:-:S04]  /*ab80*/  @P0 LOP3.LUT R2, R3, R2, RZ, 0x3c, !PT ;  /* 0x0000000203020212 */ /* 0x000fc800078e3cff */
[----:B------:R-:W-:-:S05]  /*ab90*/  @P0 LOP3.LUT R3, R3, R2, RZ, 0x3c, !PT ;  /* 0x0000000203030212 */ /* 0x000fca00078e3cff */
[----:B------:R0:W2:Y:S04]  /*aba0*/  @P0 LDG.E.U8 R228, desc[UR44][R2.64] ;  /* 0x0000002c02e40981 */ /* 0x0000a8000c1e1100 */
[----:B------:R-:W0:Y:S04]  /*abb0*/  LDL R2, [R1+0x5d8] ;  /* 0x0005d80001027983 */ /* 0x000e280000100800 */
[----:B------:R-:W0:Y:S01]  /*abc0*/  LDL R3, [R1+0x5dc] ;  /* 0x0005dc0001037983 */ /* 0x000e220000100800 */
[----:B------:R-:W-:Y:S02]  /*abd0*/  PRMT R168, RZ, 0x7610, R168 ;  /* 0x00007610ffa87816 */ /* 0x000fe400000000a8 */
[----:B------:R-:W-:-:S02]  /*abe0*/  ISETP.GT.AND P1, PT, R0, 0x13, PT ;  /* 0x000000130000780c */ /* 0x000fc40003f24270 */
[----:B0-----:R-:W-:-:S04]  /*abf0*/  @P0 LOP3.LUT R3, R3, R2, RZ, 0x3c, !PT ;  /* 0x0000000203030212 */ /* 0x001fc800078e3cff */
[----:B------:R-:W-:-:S04]  /*ac00*/  @P0 LOP3.LUT R2, R3, R2, RZ, 0x3c, !PT ;  /* 0x0000000203020212 */ /* 0x000fc800078e3cff */
[----:B------:R-:W-:-:S05]  /*ac10*/  @P0 LOP3.LUT R3, R3, R2, RZ, 0x3c, !PT ;  /* 0x0000000203030212 */ /* 0x000fca00078e3cff */
[----:B------:R4:W2:Y:S04]  /*ac20*/  @P0 LDG.E.U8 R168, desc[UR44][R2.64] ;  /* 0x0000002c02a80981 */ /* 0x0008a8000c1e1100 */
[----:B------:R-:W3:Y:S01]  /*ac30*/  LDL R3, [R1+0x5d0] ;  /* 0x0005d00001037983 */ /* 0x000ee20000100800 */
[----:B------:R-:W-:Y:S01]  /*ac40*/  PRMT R225, RZ, 0x7610, R225 ;  /* 0x00007610ffe17816 */ /* 0x000fe200000000e1 */
[----:B----4-:R-:W-:Y:S01]  /*ac50*/  @P1 IMAD.MOV.U32 R2, RZ, RZ, R17 ;  /* 0x000000ffff021224 */ /* 0x010fe200078e0011 */
[----:B------:R-:W-:Y:S01]  /*ac60*/  PRMT R169, RZ, 0x7610, R169 ;  /* 0x00007610ffa97816 */ /* 0x000fe200000000a9 */
[----:B------:R-:W4:Y:S04]  /*ac70*/  LDL R17, [R1+0x5ac] ;  /* 0x0005ac0001117983 */ /* 0x000f280000100800 */
[----:B---3--:R0:W3:Y:S04]  /*ac80*/  @P1 LDG.E.U8 R225, desc[UR44][R2.64] ;  /* 0x0000002c02e11981 */ /* 0x0080e8000c1e1100 */
        /* <DEDUP_REMOVED lines=8> */
[----:B------:R-:W-:Y:S02]  /*ad10*/  ISETP.GT.AND P2, PT, R0, 0x14, PT ;  /* 0x000000140000780c */ /* 0x000fe40003f44270 */
[----:B------:R-:W-:-:S11]  /*ad20*/  PRMT R222, RZ, 0x7610, R222 ;  /* 0x00007610ffde7816 */ /* 0x000fd600000000de */
        /* <DEDUP_REMOVED lines=67> */
[----:B------:R-:W0:Y:S01]  /*b160*/  LDL R3, [R1+0x574] ;  /* 0x0005740001037983 */ /* 0x000e220000100800 */
[----:B------:R-:W-:Y:S02]  /*b170*/  ISETP.GT.AND P1, PT, R0, 0x19, PT ;  /* 0x000000190000780c */ /* 0x000fe40003f24270 */
[----:B------:R-:W-:Y:S01]  /*b180*/  PRMT R14, RZ, 0x7610, R14 ;  /* 0x00007610ff0e7816 */ /* 0x000fe2000000000e */
[----:B------:R1:W-:Y:S10]  /*b190*/  STL [R1+0x840], R25 ;  /* 0x0008401901007387 */ /* 0x0003f40000100800 */
[----:B0-----:R-:W-:-:S02]  /*b1a0*/  @P1 IMAD.MOV.U32 R2, RZ, RZ, R3 ;  /* 0x000000ffff021224 */ /* 0x001fc400078e0003 */
[----:B------:R-:W-:Y:S02]  /*b1b0*/  @P1 IMAD.MOV.U32 R3, RZ, RZ, R25 ;  /* 0x000000ffff031224 */ /* 0x000fe400078e0019 */
[----:B-1----:R-:W2:Y:S04]  /*b1c0*/  LDL.LU R25, [R1+0x55c] ;  /* 0x00055c0001197983 */ /* 0x002ea80000300800 */
[----:B------:R0:W3:Y:S04]  /*b1d0*/  @P1 LDG.E.U8 R14, desc[UR44][R2.64] ;  /* 0x0000002c020e1981 */ /* 0x0000e8000c1e1100 */
[----:B------:R-:W0:Y:S04]  /*b1e0*/  LDL R3, [R1+0x56c] ;  /* 0x00056c0001037983 */ /* 0x000e280000100800 */
[----:B------:R1:W-:Y:S01]  /*b1f0*/  STL [R1+0x83c], R27 ;  /* 0x00083c1b01007387 */ /* 0x0003e20000100800 */
[----:B------:R-:W-:-:S02]  /*b200*/  ISETP.GT.AND P2, PT, R0, 0x1a, PT ;  /* 0x0000001a0000780c */ /* 0x000fc40003f44270 */
[----:B------:R-:W-:Y:S02]  /*b210*/  PRMT R237, RZ, 0x7610, R237 ;  /* 0x00007610ffed7816 */ /* 0x000fe400000000ed */
[----:B------:R-:W-:Y:S02]  /*b220*/  ISETP.GT.AND P0, PT, R0, 0x1b, PT ;  /* 0x0000001b0000780c */ /* 0x000fe40003f04270 */
[----:B------:R-:W-:Y:S01]  /*b230*/  PRMT R13, RZ, 0x7610, R13 ;  /* 0x00007610ff0d7816 */ /* 0x000fe2000000000d */
[----:B0-----:R-:W-:Y:S02]  /*b240*/  @P1 IMAD.MOV.U32 R2, RZ, RZ, R3 ;  /* 0x000000ffff021224 */ /* 0x001fe400078e0003 */
[----:B------:R-:W-:Y:S02]  /*b250*/  @P1 IMAD.MOV.U32 R3, RZ, RZ, R27 ;  /* 0x000000ffff031224 */ /* 0x000fe400078e001b */
[----:B-1----:R-:W3:Y:S04]  /*b260*/  LDL.LU R27, [R1+0x554] ;  /* 0x00055400011b7983 */ /* 0x002ee80000300800 */
[----:B------:R4:W3:Y:S01]  /*b270*/  @P1 LDG.E.U8 R237, desc[UR44][R2.64] ;  /* 0x0000002c02ed1981 */ /* 0x0008e2000c1e1100 */
[----:B------:R-:W-:Y:S01]  /*b280*/  PRMT R233, RZ, 0x7610, R233 ;  /* 0x00007610ffe97816 */ /* 0x000fe200000000e9 */
[----:B----4-:R-:W-:-:S02]  /*b290*/  @P2 IMAD.MOV.U32 R2, RZ, RZ, R17 ;  /* 0x000000ffff022224 */ /* 0x010fc400078e0011 */
[----:B------:R-:W-:Y:S01]  /*b2a0*/  @P2 IMAD.MOV.U32 R3, RZ, RZ, R29 ;  /* 0x000000ffff032224 */ /* 0x000fe200078e001d */
[----:B------:R-:W-:Y:S01]  /*b2b0*/  ISETP.GT.AND P1, PT, R0, 0x1c, PT ;  /* 0x0000001c0000780c */ /* 0x000fe20003f24270 */
[----:B------:R-:W4:Y:S04]  /*b2c0*/  LDL R17, [R1+0x468] ;  /* 0x0004680001117983 */ /* 0x000f280000100800 */
[----:B------:R2:W4:Y:S01]  /*b2d0*/  @P2 LDG.E.U8 R13, desc[UR44][R2.64] ;  /* 0x0000002c020d2981 */ /* 0x000522000c1e1100 */
[----:B------:R-:W-:Y:S01]  /*b2e0*/  PRMT R12, RZ, 0x7610, R12 ;  /* 0x00007610ff0c7816 */ /* 0x000fe2000000000c */
[----:B--2---:R-:W-:Y:S02]  /*b2f0*/  @P2 IMAD.MOV.U32 R2, RZ, RZ, R25 ;  /* 0x000000ffff022224 */ /* 0x004fe400078e0019 */
[----:B------:R-:W-:-:S05]  /*b300*/  @P2 IMAD.MOV.U32 R3, RZ, RZ, R31 ;  /* 0x000000ffff032224 */ /* 0x000fca00078e001f */
[----:B------:R0:W2:Y:S01]  /*b310*/  @P2 LDG.E.U8 R233, desc[UR44][R2.64] ;  /* 0x0000002c02e92981 */ /* 0x0000a2000c1e1100 */
[----:B------:R-:W-:Y:S01]  /*b320*/  PRMT R229, RZ, 0x7610, R229 ;  /* 0x00007610ffe57816 */ /* 0x000fe200000000e5 */
[----:B0-----:R-:W-:Y:S01]  /*b330*/  @P0 IMAD.MOV.U32 R3, RZ, RZ, R33 ;  /* 0x000000ffff030224 */ /* 0x001fe200078e0021 */
[----:B------:R-:W-:Y:S02]  /*b340*/  ISETP.GT.AND P2, PT, R0, 0x1d, PT ;  /* 0x0000001d0000780c */ /* 0x000fe40003f44270 */
[----:B------:R-:W-:Y:S02]  /*b350*/  PRMT R11, RZ, 0x7610, R11 ;  /* 0x00007610ff0b7816 */ /* 0x000fe4000000000b */
[----:B------:R-:W-:Y:S02]  /*b360*/  PRMT R227, RZ, 0x7610, R227 ;  /* 0x00007610ffe37816 */ /* 0x000fe400000000e3 */
[----:B------:R-:W-:Y:S02]  /*b370*/  PRMT R10, RZ, 0x7610, R10 ;  /* 0x00007610ff0a7816 */ /* 0x000fe4000000000a */
[----:B------:R-:W-:-:S02]  /*b380*/  PRMT R224, RZ, 0x7610, R224 ;  /* 0x00007610ffe07816 */ /* 0x000fc400000000e0 */
[----:B------:R-:W-:Y:S02]  /*b390*/  PRMT R9, RZ, 0x7610, R9 ;  /* 0x00007610ff097816 */ /* 0x000fe40000000009 */
[----:B------:R-:W-:Y:S02]  /*b3a0*/  PRMT R221, RZ, 0x7610, R221 ;  /* 0x00007610ffdd7816 */ /* 0x000fe400000000dd */
        /* <DEDUP_REMOVED lines=19> */
[----:B------:R-:W-:Y:S01]  /*b4e0*/  PRMT R101, RZ, 0x7610, R101 ;  /* 0x00007610ff657816 */ /* 0x000fe20000000065 */
[----:B---3--:R-:W-:-:S05]  /*b4f0*/  @P0 IMAD.MOV.U32 R2, RZ, RZ, R27 ;  /* 0x000000ffff020224 */ /* 0x008fca00078e001b */
[----:B------:R0:W3:Y:S02]  /*b500*/  @P0 LDG.E.U8 R12, desc[UR44][R2.64] ;  /* 0x0000002c020c0981 */ /* 0x0000e4000c1e1100 */
[----:B0-----:R-:W-:Y:S02]  /*b510*/  @P0 IMAD.MOV.U32 R2, RZ, RZ, R24 ;  /* 0x000000ffff020224 */ /* 0x001fe400078e0018 */
[----:B------:R-:W-:-:S05]  /*b520*/  @P0 IMAD.MOV.U32 R3, RZ, RZ, R35 ;  /* 0x000000ffff030224 */ /* 0x000fca00078e0023 */
[----:B------:R0:W2:Y:S02]  /*b530*/  @P0 LDG.E.U8 R229, desc[UR44][R2.64] ;  /* 0x0000002c02e50981 */ /* 0x0000a4000c1e1100 */
[----:B0-----:R-:W-:Y:S02]  /*b540*/  @P1 IMAD.MOV.U32 R2, RZ, RZ, R26 ;  /* 0x000000ffff021224 */ /* 0x001fe400078e001a */
[----:B------:R-:W-:-:S05]  /*b550*/  @P1 IMAD.MOV.U32 R3, RZ, RZ, R37 ;  /* 0x000000ffff031224 */ /* 0x000fca00078e0025 */
[----:B------:R0:W2:Y:S01]  /*b560*/  @P1 LDG.E.U8 R11, desc[UR44][R2.64] ;  /* 0x0000002c020b1981 */ /* 0x0000a2000c1e1100 */
[----:B------:R-:W-:Y:S01]  /*b570*/  ISETP.GT.AND P0, PT, R0, 0x1e, PT ;  /* 0x0000001e0000780c */ /* 0x000fe20003f04270 */
        /* <DEDUP_REMOVED lines=84> */
[----:B------:R0:W2:Y:S04]  /*bac0*/  @P0 LDG.E.U8 R101, desc[UR44][R2.64] ;  /* 0x0000002c02650981 */ /* 0x0000a8000c1e1100 */
[----:B------:R-:W4:Y:S01]  /*bad0*/  LDL R3, [R1+0x470] ;  /* 0x0004700001037983 */ /* 0x000f220000100800 */
[----:B------:R-:W-:Y:S02]  /*bae0*/  ISETP.GT.AND P1, PT, R0, 0x29, PT ;  /* 0x000000290000780c */ /* 0x000fe40003f24270 */
[----:B------:R-:W-:Y:S02]  /*baf0*/  PRMT R88, RZ, 0x7610, R88 ;  /* 0x00007610ff587816 */ /* 0x000fe40000000058 */
[----:B------:R-:W-:-:S09]  /*bb00*/  PRMT R102, RZ, 0x7610, R102 ;  /* 0x00007610ff667816 */ /* 0x000fd20000000066 */
[----:B0-----:R-:W-:-:S05]  /*bb10*/  @P1 IMAD.MOV.U32 R2, RZ, RZ, R78 ;  /* 0x000000ffff021224 */ /* 0x001fca00078e004e */
[----:B----4-:R0:W4:Y:S02]  /*bb20*/  @P1 LDG.E.U8 R88, desc[UR44][R2.64] ;  /* 0x0000002c02581981 */ /* 0x010124000c1e1100 */
[----:B0-----:R-:W-:Y:S02]  /*bb30*/  @P1 IMAD.MOV.U32 R2, RZ, RZ, R80 ;  /* 0x000000ffff021224 */ /* 0x001fe400078e0050 */
[----:B------:R-:W-:Y:S01]  /*bb40*/  @P1 IMAD.MOV.U32 R3, RZ, RZ, R17 ;  /* 0x000000ffff031224 */ /* 0x000fe200078e0011 */
[----:B------:R-:W-:Y:S01]  /*bb50*/  ISETP.GT.AND P0, PT, R0, 0x2a, PT ;  /* 0x0000002a0000780c */ /* 0x000fe20003f04270 */
[----:B------:R-:W3:Y:S04]  /*bb60*/  LDL R17, [R1+0x444] ;  /* 0x0004440001117983 */ /* 0x000ee80000100800 */
[----:B------:R0:W4:Y:S04]  /*bb70*/  @P1 LDG.E.U8 R102, desc[UR44][R2.64] ;  /* 0x0000002c02661981 */ /* 0x000128000c1e1100 */
[----:B------:R-:W2:Y:S01]  /*bb80*/  LDL R3, [R1+0x460] ;  /* 0x0004600001037983 */ /* 0x000ea20000100800 */
[----:B------:R-:W-:-:S03]  /*bb90*/  PRMT R89, RZ, 0x7610, R89 ;  /* 0x00007610ff597816 */ /* 0x000fc60000000059 */
[----:B0-----:R-:W-:Y:S01]  /*bba0*/  @P0 IMAD.MOV.U32 R2, RZ, RZ, R82 ;  /* 0x000000ffff020224 */ /* 0x001fe200078e0052 */
[----:B------:R-:W-:-:S04]  /*bbb0*/  PRMT R103, RZ, 0x7610, R103 ;  /* 0x00007610ff677816 */ /* 0x000fc80000000067 */
[----:B--2---:R0:W2:Y:S04]  /*bbc0*/  @P0 LDG.E.U8 R89, desc[UR44][R2.64] ;  /* 0x0000002c02590981 */ /* 0x0040a8000c1e1100 */
[----:B------:R-:W3:Y:S01]  /*bbd0*/  LDL R3, [R1+0x458] ;  /* 0x0004580001037983 */ /* 0x000ee20000100800 */
[----:B0-----:R-:W-:Y:S01]  /*bbe0*/  @P0 IMAD.MOV.U32 R2, RZ, RZ, R84 ;  /* 0x000000ffff020224 */ /* 0x001fe200078e0054 */
[----:B------:R-:W-:Y:S02]  /*bbf0*/  ISETP.GT.AND P1, PT, R0, 0x2b, PT ;  /* 0x0000002b0000780c */ /* 0x000fe40003f24270 */
[----:B------:R-:W-:Y:S02]  /*bc00*/  PRMT R90, RZ, 0x7610, R90 ;  /* 0x00007610ff5a7816 */ /* 0x000fe4000000005a */
[----:B---3--:R0:W3:Y:S04]  /*bc10*/  @P0 LDG.E.U8 R103, desc[UR44][R2.64] ;  /* 0x0000002c02670981 */ /* 0x0080e8000c1e1100 */
[----:B------:R-:W4:Y:S05]  /*bc20*/  LDL R3, [R1+0x450] ;  /* 0x0004500001037983 */ /* 0x000f2a0000100800 */
[----:B0-----:R-:W-:-:S05]  /*bc30*/  @P1 IMAD.MOV.U32 R2, RZ, RZ, R86 ;  /* 0x000000ffff021224 */ /* 0x001fca00078e0056 */
[----:B----4-:R0:W4:Y:S04]  /*bc40*/  @P1 LDG.E.U8 R90, desc[UR44][R2.64] ;  /* 0x0000002c025a1981 */ /* 0x010128000c1e1100 */
[----:B------:R-:W0:Y:S04]  /*bc50*/  LDL R2, [R1+0x448] ;  /* 0x0004480001027983 */ /* 0x000e280000100800 */
[----:B------:R-:W0:Y:S01]  /*bc60*/  LDL R3, [R1+0x44c] ;  /* 0x00044c0001037983 */ /* 0x000e220000100800 */
[----:B------:R-:W-:Y:S02]  /*bc70*/  PRMT R188, RZ, 0x7610, R188 ;  /* 0x00007610ffbc7816 */ /* 0x000fe400000000bc */
[----:B------:R-:W-:-:S02]  /*bc80*/  ISETP.GT.AND P0, PT, R0, 0x2c, PT ;  /* 0x0000002c0000780c */ /* 0x000fc40003f04270 */
[----:B0-----:R-:W-:-:S04]  /*bc90*/  @P1 LOP3.LUT R3, R3, R2, RZ, 0x3c, !PT ;  /* 0x0000000203031212 */ /* 0x001fc800078e3cff */
[----:B------:R-:W-:-:S04]  /*bca0*/  @P1 LOP3.LUT R2, R3, R2, RZ, 0x3c, !PT ;  /* 0x0000000203021212 */ /* 0x000fc800078e3cff */
[----:B------:R-:W-:-:S05]  /*bcb0*/  @P1 LOP3.LUT R3, R3, R2, RZ, 0x3c, !PT ;  /* 0x0000000203031212 */ /* 0x000fca00078e3cff */
[----:B------:R0:W3:Y:S04]  /*bcc0*/  @P1 LDG.E.U8 R188, desc[UR44][R2.64] ;  /* 0x0000002c02bc1981 */ /* 0x0000e8000c1e1100 */
[----:B------:R-:W2:Y:S01]  /*bcd0*/  LDL R3, [R1+0x440] ;  /* 0x0004400001037983 */ /* 0x000ea20000100800 */
[----:B------:R-:W-:Y:S01]  /*bce0*/  PRMT R91, RZ, 0x7610, R91 ;  /* 0x00007610ff5b7816 */ /* 0x000fe2000000005b */
[----:B0-----:R-:W-:Y:S01]  /*bcf0*/  @P0 IMAD.MOV.U32 R2, RZ, RZ, R17 ;  /* 0x000000ffff020224 */ /* 0x001fe200078e0011 */
[----:B------:R-:W-:Y:S01]  /*bd00*/  PRMT R215, RZ, 0x7610, R215 ;  /* 0x00007610ffd77816 */ /* 0x000fe200000000d7 */
[----:B------:R-:W4:Y:S04]  /*bd10*/  LDL R17, [R1+0x41c] ;  /* 0x00041c0001117983 */ /* 0x000f280000100800 */
        /* <DEDUP_REMOVED lines=242> */
[----:B------:R0:W3:Y:S02]  /*cc40*/  @P1 LDG.E.U8 R195, desc[UR44][R2.64] ;  /* 0x0000002c02c31981 */ /* 0x0000e4000c1e1100 */
[----:B0-----:R-:W-:Y:S02]  /*cc50*/  LOP3.LUT R2, R246, 0xffff, RZ, 0xc0, !PT ;  /* 0x0000fffff6027812 */ /* 0x001fe400078ec0ff */
[----:B------:R-:W-:-:S04]  /*cc60*/  LOP3.LUT R3, R248, 0xffff, RZ, 0xc0, !PT ;  /* 0x0000fffff8037812 */ /* 0x000fc800078ec0ff */
[----:B------:R-:W-:Y:S02]  /*cc70*/  PRMT R246, R3, 0x3340, R2 ;  /* 0x0000334003f67816 */ /* 0x000fe40000000002 */
[----:B------:R-:W2:Y:S01]  /*cc80*/  LDL R2, [R1+0x328] ;  /* 0x0003280001027983 */ /* 0x000ea20000100800 */
[----:B------:R-:W-:Y:S01]  /*cc90*/  PRMT R178, RZ, 0x7610, R178 ;  /* 0x00007610ffb27816 */ /* 0x000fe200000000b2 */
[----:B--2---:R-:W-:Y:S02]  /*cca0*/  @P1 IMAD.MOV.U32 R3, RZ, RZ, R2 ;  /* 0x000000ffff031224 */ /* 0x004fe400078e0002 */
[----:B----4-:R-:W-:Y:S01]  /*ccb0*/  @P1 IMAD.MOV.U32 R2, RZ, RZ, R17 ;  /* 0x000000ffff021224 */ /* 0x010fe200078e0011 */
[----:B------:R-:W-:Y:S01]  /*ccc0*/  ISETP.GT.AND P0, PT, R0, 0x3e, PT ;  /* 0x0000003e0000780c */ /* 0x000fe20003f04270 */
[----:B------:R-:W2:Y:S04]  /*ccd0*/  LDL R17, [R1+0x314] ;  /* 0x0003140001117983 */ /* 0x000ea80000100800 */
[----:B------:R0:W4:Y:S02]  /*cce0*/  @P1 LDG.E.U8 R178, desc[UR44][R2.64] ;  /* 0x0000002c02b21981 */ /* 0x000124000c1e1100 */
[----:B0-----:R-:W-:-:S02]  /*ccf0*/  LOP3.LUT R3, R245, 0xffff, RZ, 0xc0, !PT ;  /* 0x0000fffff5037812 */ /* 0x001fc400078ec0ff */
[----:B------:R-:W-:-:S04]  /*cd00*/  LOP3.LUT R2, R243, 0xffff, RZ, 0xc0, !PT ;  /* 0x0000fffff3027812 */ /* 0x000fc800078ec0ff */
[----:B------:R-:W-:Y:S02]  /*cd10*/  PRMT R243, R3, 0x3340, R2 ;  /* 0x0000334003f37816 */ /* 0x000fe40000000002 */
[----:B------:R-:W3:Y:S04]  /*cd20*/  LDL R3, [R1+0x320] ;  /* 0x0003200001037983 */ /* 0x000ee80000100800 */
[----:B------:R-:W3:Y:S01]  /*cd30*/  LDL R2, [R1+0x324] ;  /* 0x0003240001027983 */ /* 0x000ee20000100800 */
[----:B------:R-:W-:-:S06]  /*cd40*/  PRMT R194, RZ, 0x7610, R194 ;  /* 0x00007610ffc27816 */ /* 0x000fcc00000000c2 */
[----:B---3--:R0:W3:Y:S02]  /*cd50*/  @P0 LDG.E.U8 R194, desc[UR44][R2.64] ;  /* 0x0000002c02c20981 */ /* 0x0080e4000c1e1100 */
[----:B0-----:R-:W-:Y:S02]  /*cd60*/  LOP3.LUT R3, R242, 0xffff, RZ, 0xc0, !PT ;  /* 0x0000fffff2037812 */ /* 0x001fe400078ec0ff */
[----:B------:R-:W-:-:S04]  /*cd70*/  LOP3.LUT R2, R239, 0xffff, RZ, 0xc0, !PT ;  /* 0x0000ffffef027812 */ /* 0x000fc800078ec0ff */
[----:B------:R-:W-:Y:S02]  /*cd80*/  PRMT R239, R3, 0x3340, R2 ;  /* 0x0000334003ef7816 */ /* 0x000fe40000000002 */
[----:B------:R-:W2:Y:S04]  /*cd90*/  LDL R3, [R1+0x318] ;  /* 0x0003180001037983 */ /* 0x000ea80000100800 */
[----:B------:R-:W2:Y:S01]  /*cda0*/  LDL R2, [R1+0x31c] ;  /* 0x00031c0001027983 */ /* 0x000ea20000100800 */
[----:B------:R-:W-:-:S06]  /*cdb0*/  PRMT R193, RZ, 0x7610, R193 ;  /* 0x00007610ffc17816 */ /* 0x000fcc00000000c1 */
[----:B--2---:R0:W2:Y:S02]  /*cdc0*/  @P0 LDG.E.U8 R193, desc[UR44][R2.64] ;  /* 0x0000002c02c10981 */ /* 0x0040a4000c1e1100 */
[----:B0-----:R-:W-:Y:S02]  /*cdd0*/  LOP3.LUT R2, R232, 0xffff, RZ, 0xc0, !PT ;  /* 0x0000ffffe8027812 */ /* 0x001fe400078ec0ff */
[----:B------:R-:W-:-:S04]  /*cde0*/  LOP3.LUT R3, R236, 0xffff, RZ, 0xc0, !PT ;  /* 0x0000ffffec037812 */ /* 0x000fc800078ec0ff */
[----:B------:R-:W-:Y:S02]  /*cdf0*/  PRMT R232, R3, 0x3340, R2 ;  /* 0x0000334003e87816 */ /* 0x000fe40000000002 */
[----:B------:R-:W4:Y:S01]  /*ce00*/  LDL R2, [R1+0x310] ;  /* 0x0003100001027983 */ /* 0x000f220000100800 */
[----:B------:R-:W-:Y:S02]  /*ce10*/  ISETP.GT.AND P0, PT, R0, 0x3f, PT ;  /* 0x0000003f0000780c */ /* 0x000fe40003f04270 */
[----:B------:R-:W-:Y:S02]  /*ce20*/  PRMT R192, RZ, 0x7610, R192 ;  /* 0x00007610ffc07816 */ /* 0x000fe400000000c0 */
[----:B------:R-:W-:Y:S02]  /*ce30*/  LOP3.LUT R5, R5, 0xffff, RZ, 0xc0, !PT ;  /* 0x0000ffff05057812 */ /* 0x000fe400078ec0ff */
[----:B------:R-:W-:-:S07]  /*ce40*/  LOP3.LUT R4, R4, 0xffff, RZ, 0xc0, !PT ;  /* 0x0000ffff04047812 */ /* 0x000fce00078ec0ff */
[----:B----4-:R-:W-:Y:S02]  /*ce50*/  @P0 IMAD.MOV.U32 R3, RZ, RZ, R2 ;  /* 0x000000ffff030224 */ /* 0x010fe400078e0002 */
[----:B------:R-:W-:Y:S02]  /*ce60*/  @P0 IMAD.MOV.U32 R2, RZ, RZ, R17 ;  /* 0x000000ffff020224 */ /* 0x000fe400078e0011 */
[----:B------:R-:W4:Y:S04]  /*ce70*/  LDL R17, [R1+0x6f8] ;  /* 0x0006f80001117983 */ /* 0x000f280000100800 */
[----:B------:R0:W2:Y:S02]  /*ce80*/  @P0 LDG.E.U8 R192, desc[UR44][R2.64] ;  /* 0x0000002c02c00981 */ /* 0x0000a4000c1e1100 */
[----:B0-----:R-:W-:-:S02]  /*ce90*/  LOP3.LUT R3, R226, 0xffff, RZ, 0xc0, !PT ;  /* 0x0000ffffe2037812 */ /* 0x001fc400078ec0ff */
[----:B------:R-:W-:Y:S02]  /*cea0*/  PRMT R226, R5, 0x3340, R4 ;  /* 0x0000334005e27816 */ /* 0x000fe40000000004 */
[----:B------:R-:W-:Y:S02]  /*ceb0*/  LOP3.LUT R5, R220, 0xffff, RZ, 0xc0, !PT ;  /* 0x0000ffffdc057812 */ /* 0x000fe400078ec0ff */
[----:B------:R-:W-:Y:S01]  /*cec0*/  LOP3.LUT R4, R21, 0xffff, RZ, 0xc0, !PT ;  /* 0x0000ffff15047812 */ /* 0x000fe200078ec0ff */
[----:B------:R-:W3:Y:S04]  /*ced0*/  LDL R220, [R1+0x30c] ;  /* 0x00030c0001dc7983 */ /* 0x000ee80000100800 */
[----:B------:R-:W4:Y:S01]  /*cee0*/  LDL R21, [R1+0x308] ;  /* 0x0003080001157983 */ /* 0x000f220000100800 */
[----:B------:R-:W-:-:S04]  /*cef0*/  LOP3.LUT R2, R223, 0xffff, RZ, 0xc0, !PT ;  /* 0x0000ffffdf027812 */ /* 0x000fc800078ec0ff */
[----:B------:R-:W-:Y:S02]  /*cf00*/  PRMT R223, R3, 0x3340, R2 ;  /* 0x0000334003df7816 */ /* 0x000fe40000000002 */
[----:B------:R-:W-:Y:S02]  /*cf10*/  LOP3.LUT R3, R7, 0xffff, RZ, 0xc0, !PT ;  /* 0x0000ffff07037812 */ /* 0x000fe400078ec0ff */
[----:B------:R-:W-:Y:S02]  /*cf20*/  LOP3.LUT R2, R6, 0xffff, RZ, 0xc0, !PT ;  /* 0x0000ffff06027812 */ /* 0x000fe400078ec0ff */
[----:B------:R-:W-:Y:S02]  /*cf30*/  PRMT R7, R5, 0x3340, R4 ;  /* 0x0000334005077816 */ /* 0x000fe40000000004 */
[----:B------:R-:W-:Y:S02]  /*cf40*/  PRMT R2, R3, 0x3340, R2 ;  /* 0x0000334003027816 */ /* 0x000fe40000000002 */
[----:B------:R-:W-:-:S02]  /*cf50*/  PRMT R191, RZ, 0x7610, R191 ;  /* 0x00007610ffbf7816 */ /* 0x000fc400000000bf */
[----:B------:R-:W-:Y:S02]  /*cf60*/  PRMT R7, R7, 0x5410, R2 ;  /* 0x0000541007077816 */ /* 0x000fe40000000002 */
[----:B------:R-:W-:Y:S02]  /*cf70*/  PRMT R4, R246, 0x5410, R243 ;  /* 0x00005410f6047816 */ /* 0x000fe400000000f3 */
[----:B------:R-:W-:Y:S02]  /*cf80*/  PRMT R5, R239, 0x5410, R232 ;  /* 0x00005410ef057816 */ /* 0x000fe400000000e8 */
[----:B------:R-:W-:Y:S01]  /*cf90*/  PRMT R6, R226, 0x5410, R223 ;  /* 0x00005410e2067816 */ /* 0x000fe200000000df */
[----:B---3--:R-:W-:Y:S02]  /*cfa0*/  @P0 IMAD.MOV.U32 R2, RZ, RZ, R220 ;  /* 0x000000ffff020224 */ /* 0x008fe400078e00dc */
[----:B----4-:R-:W-:-:S05]  /*cfb0*/  @P0 IMAD.MOV.U32 R3, RZ, RZ, R21 ;  /* 0x000000ffff030224 */ /* 0x010fca00078e0015 */
[----:B------:R0:W3:Y:S01]  /*cfc0*/  @P0 LDG.E.U8 R191, desc[UR44][R2.64] ;  /* 0x0000002c02bf0981 */ /* 0x0000e2000c1e1100 */
[----:B------:R-:W-:Y:S01]  /*cfd0*/  BAR.SYNC.DEFER_BLOCKING 0x0 ;  /* 0x0000000000007b1d */ /* 0x000fe20000010000 */
[----:B0-----:R-:W-:Y:S02]  /*cfe0*/  LOP3.LUT R3, R172, 0xffff, RZ, 0xc0, !PT ;  /* 0x0000ffffac037812 */ /* 0x001fe400078ec0ff */
[----:B------:R-:W-:-:S04]  /*cff0*/  LOP3.LUT R2, R173, 0xffff, RZ, 0xc0, !PT ;  /* 0x0000ffffad027812 */ /* 0x000fc800078ec0ff */
[----:B------:R-:W-:Y:S02]  /*d000*/  PRMT R226, R3, 0x3340, R2 ;  /* 0x0000334003e27816 */ /* 0x000fe40000000002 */
[----:B------:R-:W-:Y:S02]  /*d010*/  LOP3.LUT R3, R104, 0xffff, RZ, 0xc0, !PT ;  /* 0x0000ffff68037812 */ /* 0x000fe400078ec0ff */
[----:B------:R-:W-:Y:S01]  /*d020*/  LOP3.LUT R2, R16, 0xffff, RZ, 0xc0, !PT ;  /* 0x0000ffff10027812 */ /* 0x000fe200078ec0ff */
[----:B------:R0:W-:Y:S03]  /*d030*/  STS.128 [R17+UR7], R4 ;  /* 0x0000000411007988 */ /* 0x0001e60008000c07 */
[----:B------:R-:W-:Y:S02]  /*d040*/  PRMT R220, R3, 0x3340, R2 ;  /* 0x0000334003dc7816 */ /* 0x000fe40000000002 */
[----:B------:R-:W-:-:S02]  /*d050*/  LOP3.LUT R3, R247, 0xffff, RZ, 0xc0, !PT ;  /* 0x0000fffff7037812 */ /* 0x000fc400078ec0ff */
[----:B------:R-:W-:Y:S02]  /*d060*/  LOP3.LUT R2, R244, 0xffff, RZ, 0xc0, !PT ;  /* 0x0000fffff4027812 */ /* 0x000fe400078ec0ff */
[----:B0-----:R-:W-:Y:S02]  /*d070*/  LOP3.LUT R5, R165, 0xffff, RZ, 0xc0, !PT ;  /* 0x0000ffffa5057812 */ /* 0x001fe400078ec0ff */
[----:B------:R-:W-:Y:S01]  /*d080*/  LOP3.LUT R4, R171, 0xffff, RZ, 0xc0, !PT ;  /* 0x0000ffffab047812 */ /* 0x000fe200078ec0ff */
[----:B------:R-:W4:Y:S03]  /*d090*/  LDL.LU R165, [R1+0xa90] ;  /* 0x000a900001a57983 */ /* 0x000f260000300800 */
[----:B------:R-:W-:Y:S01]  /*d0a0*/  PRMT R232, R5, 0x3340, R4 ;  /* 0x0000334005e87816 */ /* 0x000fe20000000004 */
[----:B------:R-:W2:Y:S01]  /*d0b0*/  LDL.LU R171, [R1+0xa8c] ;  /* 0x000a8c0001ab7983 */ /* 0x000ea20000300800 */
[----:B------:R-:W-:-:S02]  /*d0c0*/  LOP3.LUT R5, R174, 0xffff, RZ, 0xc0, !PT ;  /* 0x0000ffffae057812 */ /* 0x000fc400078ec0ff */
[----:B------:R-:W-:Y:S01]  /*d0d0*/  LOP3.LUT R4, R175, 0xffff, RZ, 0xc0, !PT ;  /* 0x0000ffffaf047812 */ /* 0x000fe200078ec0ff */
[----:B------:R-:W3:Y:S03]  /*d0e0*/  LDL.LU R172, [R1+0xa88] ;  /* 0x000a880001ac7983 */ /* 0x000ee60000300800 */
[----:B------:R-:W-:Y:S01]  /*d0f0*/  PRMT R223, R5, 0x3340, R4 ;  /* 0x0000334005df7816 */ /* 0x000fe20000000004 */
[----:B------:R-:W4:Y:S01]  /*d100*/  LDL.LU R173, [R1+0xa84] ;  /* 0x000a840001ad7983 */ /* 0x000f220000300800 */
[----:B------:R-:W-:Y:S02]  /*d110*/  LOP3.LUT R5, R252, 0xffff, RZ, 0xc0, !PT ;  /* 0x0000fffffc057812 */ /* 0x000fe400078ec0ff */
[----:B------:R-:W-:Y:S01]  /*d120*/  LOP3.LUT R4, R250, 0xffff, RZ, 0xc0, !PT ;  /* 0x0000fffffa047812 */ /* 0x000fe200078ec0ff */
[----:B------:R-:W2:Y:S01]  /*d130*/  LDL.LU R174, [R1+0xa80] ;  /* 0x000a800001ae7983 */ /* 0x000ea20000300800 */
[----:B------:R-:W-:-:S02]  /*d140*/  PRMT R6, R3, 0x3340, R2 ;  /* 0x0000334003067816 */ /* 0x000fc40000000002 */
[----:B------:R-:W-:Y:S01]  /*d150*/  PRMT R21, R5, 0x3340, R4 ;  /* 0x0000334005157816 */ /* 0x000fe20000000004 */
[----:B------:R-:W3:Y:S01]  /*d160*/  LDL.LU R175, [R1+0xa7c] ;  /* 0x000a7c0001af7983 */ /* 0x000ee20000300800 */
[----:B------:R-:W-:Y:S02]  /*d170*/  LOP3.LUT R5, R241, 0xffff, RZ, 0xc0, !PT ;  /* 0x0000fffff1057812 */ /* 0x000fe400078ec0ff */
[----:B------:R-:W-:Y:S01]  /*d180*/  LOP3.LUT R4, R238, 0xffff, RZ, 0xc0, !PT ;  /* 0x0000ffffee047812 */ /* 0x000fe200078ec0ff */
[----:B------:R-:W4:Y:S01]  /*d190*/  LDL.LU R104, [R1+0xa78] ;  /* 0x000a780001687983 */ /* 0x000f220000300800 */
[----:B------:R-:W-:Y:S02]  /*d1a0*/  LOP3.LUT R3, R235, 0xffff, RZ, 0xc0, !PT ;  /* 0x0000ffffeb037812 */ /* 0x000fe400078ec0ff */
[----:B------:R-:W-:Y:S02]  /*d1b0*/  LOP3.LUT R2, R231, 0xffff, RZ, 0xc0, !PT ;  /* 0x0000ffffe7027812 */ /* 0x000fe400078ec0ff */
[----:B------:R-:W-:-:S02]  /*d1c0*/  PRMT R7, R5, 0x3340, R4 ;  /* 0x0000334005077816 */ /* 0x000fc40000000004 */
[----:B------:R-:W-:Y:S02]  /*d1d0*/  PRMT R2, R3, 0x3340, R2 ;  /* 0x0000334003027816 */ /* 0x000fe40000000002 */
[----:B------:R-:W-:Y:S02]  /*d1e0*/  PRMT R4, R232, 0x5410, R226 ;  /* 0x00005410e8047816 */ /* 0x000fe400000000e2 */
[----:B------:R-:W-:Y:S02]  /*d1f0*/  PRMT R5, R223, 0x5410, R220 ;  /* 0x00005410df057816 */ /* 0x000fe400000000dc */
[----:B------:R-:W-:Y:S02]  /*d200*/  PRMT R6, R21, 0x5410, R6 ;  /* 0x0000541015067816 */ /* 0x000fe40000000006 */
[----:B------:R-:W-:-:S05]  /*d210*/  PRMT R7, R7, 0x5410, R2 ;  /* 0x0000541007077816 */ /* 0x000fca0000000002 */
[----:B------:R0:W-:Y:S04]  /*d220*/  STS.128 [R17+UR7+0x2000], R4 ;  /* 0x0020000411007988 */ /* 0x0001e80008000c07 */
[----:B0-----:R-:W2:Y:S01]  /*d230*/  LDL R17, [R1+0x704] ;  /* 0x0007040001117983 */ /* 0x001ea20000100800 */
[----:B------:R-:W0:Y:S01]  /*d240*/  S2R R16, SR_TID.X ;  /* 0x0000000000107919 */ /* 0x000e220000002100 */
[----:B------:R-:W-:Y:S02]  /*d250*/  LOP3.LUT R4, R234, 0xffff, RZ, 0xc0, !PT ;  /* 0x0000ffffea047812 */ /* 0x000fe400078ec0ff */
[----:B------:R-:W-:Y:S02]  /*d260*/  LOP3.LUT R3, R230, 0xffff, RZ, 0xc0, !PT ;  /* 0x0000ffffe6037812 */ /* 0x000fe400078ec0ff */
[----:B------:R-:W-:-:S02]  /*d270*/  LOP3.LUT R2, R228, 0xffff, RZ, 0xc0, !PT ;  /* 0x0000ffffe4027812 */ /* 0x000fc400078ec0ff */
[----:B------:R-:W-:Y:S02]  /*d280*/  PRMT R220, R4, 0x3340, R3 ;  /* 0x0000334004dc7816 */ /* 0x000fe40000000003 */
[----:B------:R-:W-:Y:S02]  /*d290*/  LOP3.LUT R4, R222, 0xffff, RZ, 0xc0, !PT ;  /* 0x0000ffffde047812 */ /* 0x000fe400078ec0ff */
[----:B------:R-:W-:Y:S02]  /*d2a0*/  LOP3.LUT R3, R219, 0xffff, RZ, 0xc0, !PT ;  /* 0x0000ffffdb037812 */ /* 0x000fe400078ec0ff */
[----:B0-----:R-:W-:-:S04]  /*d2b0*/  LOP3.LUT R16, R16, 0x3f, RZ, 0xc0, !PT ;  /* 0x0000003f10107812 */ /* 0x001fc800078ec0ff */
[----:B------:R-:W-:Y:S02]  /*d2c0*/  ISETP.GE.AND P0, PT, R16, R0, PT ;  /* 0x000000001000720c */ /* 0x000fe40003f06270 */
[----:B------:R-:W-:Y:S01]  /*d2d0*/  LOP3.LUT R0, R225, 0xffff, RZ, 0xc0, !PT ;  /* 0x0000ffffe1007812 */ /* 0x000fe200078ec0ff */
[----:B------:R-:W3:Y:S03]  /*d2e0*/  LDL.LU R16, [R1+0x104] ;  /* 0x0001040001107983 */ /* 0x000ee60000300800 */
[----:B------:R-:W-:Y:S02]  /*d2f0*/  PRMT R21, R2, 0x3340, R0 ;  /* 0x0000334002157816 */ /* 0x000fe40000000000 */
[----:B------:R-:W-:Y:S02]  /*d300*/  LOP3.LUT R2, R20, 0xffff, RZ, 0xc0, !PT ;  /* 0x0000ffff14027812 */ /* 0x000fe400078ec0ff */
[----:B------:R-:W-:-:S02]  /*d310*/  LOP3.LUT R0, R19, 0xffff, RZ, 0xc0, !PT ;  /* 0x0000ffff13007812 */ /* 0x000fc400078ec0ff */
[----:B------:R-:W-:Y:S02]  /*d320*/  PRMT R19, R4, 0x3340, R3 ;  /* 0x0000334004137816 */ /* 0x000fe40000000003 */
[----:B------:R-:W-:Y:S02]  /*d330*/  PRMT R5, R2, 0x3340, R0 ;  /* 0x0000334002057816 */ /* 0x000fe40000000000 */
[----:B------:R-:W-:Y:S02]  /*d340*/  LOP3.LUT R4, R15, 0xffff, RZ, 0xc0, !PT ;  /* 0x0000ffff0f047812 */ /* 0x000fe400078ec0ff */
[----:B------:R-:W-:Y:S01]  /*d350*/  LOP3.LUT R3, R14, 0xffff, RZ, 0xc0, !PT ;  /* 0x0000ffff0e037812 */ /* 0x000fe200078ec0ff */
[----:B------:R-:W3:Y:S01]  /*d360*/  LDL R15, [R1+0x280] ;  /* 0x00028000010f7983 */ /* 0x000ee20000100800 */
[----:B------:R-:W-:Y:S02]  /*d370*/  LOP3.LUT R2, R13, 0xffff, RZ, 0xc0, !PT ;  /* 0x0000ffff0d027812 */ /* 0x000fe400078ec0ff */
[----:B------:R-:W-:Y:S01]  /*d380*/  LOP3.LUT R0, R12, 0xffff, RZ, 0xc0, !PT ;  /* 0x0000ffff0c007812 */ /* 0x000fe200078ec0ff */
[----:B------:R-:W3:Y:S01]  /*d390*/  LDL R13, [R1+0x2a4] ;  /* 0x0002a400010d7983 */ /* 0x000ee20000100800 */
[----:B------:R-:W-:-:S02]  /*d3a0*/  PRMT R7, R4, 0x3340, R3 ;  /* 0x0000334004077816 */ /* 0x000fc40000000003 */
[----:B------:R-:W-:Y:S01]  /*d3b0*/  PRMT R6, R2, 0x3340, R0 ;  /* 0x0000334002067816 */ /* 0x000fe20000000000 */
[----:B------:R-:W3:Y:S01]  /*d3c0*/  LDL R12, [R1+0x2a0] ;  /* 0x0002a000010c7983 */ /* 0x000ee20000100800 */
        /* <DEDUP_REMOVED lines=9> */
[----:B------:R-:W-:Y:S02]  /*d460*/  PRMT R6, R7, 0x5410, R6 ;  /* 0x0000541007067816 */ /* 0x000fe40000000006 */
[----:B------:R-:W-:Y:S01]  /*d470*/  PRMT R4, R220, 0x5410, R21 ;  /* 0x00005410dc047816 */ /* 0x000fe20000000015 */
[----:B------:R-:W3:Y:S01]  /*d480*/  LDL R2, [R1+0x108] ;  /* 0x0001080001027983 */ /* 0x000ee20000100800 */
[----:B------:R-:W-:Y:S02]  /*d490*/  PRMT R5, R19, 0x5410, R5 ;  /* 0x0000541013057816 */ /* 0x000fe40000000005 */
[----:B------:R-:W-:Y:S01]  /*d4a0*/  PRMT R7, R3, 0x5410, R0 ;  /* 0x0000541003077816 */ /* 0x000fe20000000000 */
[----:B------:R-:W3:Y:S04]  /*d4b0*/  LDL R10, [R1+0x2c0] ;  /* 0x0002c000010a7983 */ /* 0x000ee80000100800 */
[----:B------:R-:W3:Y:S04]  /*d4c0*/  LDL R0, [R1+0x304] ;  /* 0x0003040001007983 */ /* 0x000ee80000100800 */
[----:B------:R-:W3:Y:S04]  /*d4d0*/  LDL R14, [R1+0x27c] ;  /* 0x00027c00010e7983 */ /* 0x000ee80000100800 */
[----:B--2---:R0:W-:Y:S04]  /*d4e0*/  STS.128 [R17+UR7], R4 ;  /* 0x0000000411007988 */ /* 0x0041e80008000c07 */
[----:B0-----:R-:W2:Y:S01]  /*d4f0*/  LDL R7, [R1+0x300] ;  /* 0x0003000001077983 */ /* 0x001ea20000100800 */
[----:B----4-:R-:W-:-:S02]  /*d500*/  PRMT R104, RZ, 0x7610, R104 ;  /* 0x00007610ff687816 */ /* 0x010fc40000000068 */
[----:B---3--:R-:W-:Y:S02]  /*d510*/  PRMT R175, RZ, 0x7610, R175 ;  /* 0x00007610ffaf7816 */ /* 0x008fe400000000af */
[----:B------:R-:W-:Y:S02]  /*d520*/  PRMT R174, RZ, 0x7610, R174 ;  /* 0x00007610ffae7816 */ /* 0x000fe400000000ae */
[----:B------:R-:W-:Y:S01]  /*d530*/  PRMT R173, RZ, 0x7610, R173 ;  /* 0x00007610ffad7816 */ /* 0x000fe200000000ad */
[----:B------:R-:W-:Y:S01]  /*d540*/  @!P0 IMAD.MOV.U32 R3, RZ, RZ, R16 ;  /* 0x000000ffff038224 */ /* 0x000fe200078e0010 */
[----:B------:R-:W-:Y:S02]  /*d550*/  PRMT R172, RZ, 0x7610, R172 ;  /* 0x00007610ffac7816 */ /* 0x000fe400000000ac */
[----:B------:R-:W-:Y:S01]  /*d560*/  PRMT R171, RZ, 0x7610, R171 ;  /* 0x00007610ffab7816 */ /* 0x000fe200000000ab */
[----:B------:R0:W-:Y:S01]  /*d570*/  STL [R1+0x72c], R16 ;  /* 0x00072c1001007387 */ /* 0x0001e20000100800 */
[----:B------:R-:W-:-:S03]  /*d580*/  LOP3.LUT R4, R166, 0xffff, RZ, 0xc0, !PT ;  /* 0x0000ffffa6047812 */ /* 0x000fc600078ec0ff */
[----:B------:R-:W3:Y:S04]  /*d590*/  LDL.LU R166, [R1+0xa74] ;  /* 0x000a740001a67983 */ /* 0x000ee80000300800 */
[----:B------:R1:W4:Y:S02]  /*d5a0*/  @!P0 LDG.E.U8 R104, desc[UR44][R2.64] ;  /* 0x0000002c02688981 */ /* 0x000324000c1e1100 */
[----:B-1----:R-:W-:Y:S01]  /*d5b0*/  @!P0 IMAD.MOV.U32 R2, RZ, RZ, R0 ;  /* 0x000000ffff028224 */ /* 0x002fe200078e0000 */
[----:B------:R-:W-:Y:S01]  /*d5c0*/  LOP3.LUT R0, R169, 0xffff, RZ, 0xc0, !PT ;  /* 0x0000ffffa9007812 */ /* 0x000fe200078ec0ff */
[----:B--2---:R-:W-:-:S05]  /*d5d0*/  @!P0 IMAD.MOV.U32 R3, RZ, RZ, R7 ;  /* 0x000000ffff038224 */ /* 0x004fca00078e0007 */
[----:B------:R1:W2:Y:S02]  /*d5e0*/  @!P0 LDG.E.U8 R175, desc[UR44][R2.64] ;  /* 0x0000002c02af8981 */ /* 0x0002a4000c1e1100 */
[----:B-1----:R-:W-:Y:S02]  /*d5f0*/  @!P0 IMAD.MOV.U32 R2, RZ, RZ, R9 ;  /* 0x000000ffff028224 */ /* 0x002fe400078e0009 */
[----:B------:R-:W-:-:S05]  /*d600*/  @!P0 IMAD.MOV.U32 R3, RZ, RZ, R8 ;  /* 0x000000ffff038224 */ /* 0x000fca00078e0008 */
[----:B------:R1:W4:Y:S02]  /*d610*/  @!P0 LDG.E.U8 R174, desc[UR44][R2.64] ;  /* 0x0000002c02ae8981 */ /* 0x000324000c1e1100 */
        /* <DEDUP_REMOVED lines=9> */
[----:B-1----:R-:W-:Y:S02]  /*d6b0*/  LOP3.LUT R3, R167, 0xffff, RZ, 0xc0, !PT ;  /* 0x0000ffffa7037812 */ /* 0x002fe400078ec0ff */
[----:B------:R-:W3:Y:S01]  /*d6c0*/  LDL.LU R167, [R1+0xa70] ;  /* 0x000a700001a77983 */ /* 0x000ee20000300800 */
[----:B------:R-:W-:-:S03]  /*d6d0*/  LOP3.LUT R2, R168, 0xffff, RZ, 0xc0, !PT ;  /* 0x0000ffffa8027812 */ /* 0x000fc600078ec0ff */
[----:B------:R-:W2:Y:S04]  /*d6e0*/  LDL.LU R168, [R1+0xa6c] ;  /* 0x000a6c0001a87983 */ /* 0x000ea80000300800 */
[----:B------:R-:W4:Y:S04]  /*d6f0*/  LDL.LU R169, [R1+0xa68] ;  /* 0x000a680001a97983 */ /* 0x000f280000300800 */
[----:B------:R-:W3:Y:S01]  /*d700*/  LDL R13, [R1+0x260] ;  /* 0x00026000010d7983 */ /* 0x000ee20000100800 */
[----:B------:R-:W-:Y:S02]  /*d710*/  PRMT R10, R4, 0x3340, R3 ;  /* 0x00003340040a7816 */ /* 0x000fe40000000003 */
[----:B------:R-:W-:-:S02]  /*d720*/  PRMT R9, R2, 0x3340, R0 ;  /* 0x0000334002097816 */ /* 0x000fc40000000000 */
[----:B------:R-:W-:Y:S02]  /*d730*/  LOP3.LUT R4, R170, 0xffff, RZ, 0xc0, !PT ;  /* 0x0000ffffaa047812 */ /* 0x000fe400078ec0ff */
[----:B------:R-:W-:Y:S01]  /*d740*/  LOP3.LUT R2, R251, 0xffff, RZ, 0xc0, !PT ;  /* 0x0000fffffb027812 */ /* 0x000fe200078ec0ff */
[----:B------:R-:W2:Y:S01]  /*d750*/  LDL.LU R170, [R1+0xa64] ;  /* 0x000a640001aa7983 */ /* 0x000ea20000300800 */
[----:B------:R-:W-:Y:S02]  /*d760*/  LOP3.LUT R0, R249, 0xffff, RZ, 0xc0, !PT ;  /* 0x0000fffff9007812 */ /* 0x000fe400078ec0ff */
[----:B------:R-:W-:Y:S01]  /*d770*/  LOP3.LUT R3, R18, 0xffff, RZ, 0xc0, !PT ;  /* 0x0000ffff12037812 */ /* 0x000fe200078ec0ff */
[----:B0-----:R-:W4:Y:S01]  /*d780*/  LDL R16, [R1+0x25c] ;  /* 0x00025c0001107983 */ /* 0x001f220000100800 */
[----:B------:R-:W-:Y:S02]  /*d790*/  PRMT R5, R2, 0x3340, R0 ;  /* 0x0000334002057816 */ /* 0x000fe40000000000 */
[----:B------:R-:W-:Y:S01]  /*d7a0*/  PRMT R8, R4, 0x3340, R3 ;  /* 0x0000334004087816 */ /* 0x000fe20000000003 */
[----:B------:R-:W4:Y:S01]  /*d7b0*/  LDL R15, [R1+0x23c] ;  /* 0x00023c00010f7983 */ /* 0x000f220000100800 */
[----:B------:R-:W-:-:S02]  /*d7c0*/  LOP3.LUT R2, R233, 0xffff, RZ, 0xc0, !PT ;  /* 0x0000ffffe9027812 */ /* 0x000fc400078ec0ff */
[----:B------:R-:W-:Y:S01]  /*d7d0*/  LOP3.LUT R0, R229, 0xffff, RZ, 0xc0, !PT ;  /* 0x0000ffffe5007812 */ /* 0x000fe200078ec0ff */
[----:B------:R-:W4:Y:S01]  /*d7e0*/  LDL R14, [R1+0x240] ;  /* 0x00024000010e7983 */ /* 0x000f220000100800 */
[----:B------:R-:W-:Y:S02]  /*d7f0*/  LOP3.LUT R4, R240, 0xffff, RZ, 0xc0, !PT ;  /* 0x0000fffff0047812 */ /* 0x000fe400078ec0ff */
[----:B------:R-:W-:Y:S01]  /*d800*/  LOP3.LUT R3, R237, 0xffff, RZ, 0xc0, !PT ;  /* 0x0000ffffed037812 */ /* 0x000fe200078ec0ff */
[----:B------:R-:W4:Y:S01]  /*d810*/  LDL R12, [R1+0x21c] ;  /* 0x00021c00010c7983 */ /* 0x000f220000100800 */
[----:B------:R-:W-:Y:S02]  /*d820*/  PRMT R6, R2, 0x3340, R0 ;  /* 0x0000334002067816 */ /* 0x000fe40000000000 */
[----:B------:R-:W-:Y:S01]  /*d830*/  PRMT R7, R4, 0x3340, R3 ;  /* 0x0000334004077816 */ /* 0x000fe20000000003 */
[----:B------:R-:W4:Y:S01]  /*d840*/  LDL R11, [R1+0x220] ;  /* 0x00022000010b7983 */ /* 0x000f220000100800 */
[----:B------:R-:W-:-:S02]  /*d850*/  LOP3.LUT R2, R221, 0xffff, RZ, 0xc0, !PT ;  /* 0x0000ffffdd027812 */ /* 0x000fc400078ec0ff */
[----:B------:R-:W-:Y:S02]  /*d860*/  LOP3.LUT R0, R218, 0xffff, RZ, 0xc0, !PT ;  /* 0x0000ffffda007812 */ /* 0x000fe400078ec0ff */
[----:B------:R-:W-:Y:S02]  /*d870*/  LOP3.LUT R4, R227, 0xffff, RZ, 0xc0, !PT ;  /* 0x0000ffffe3047812 */ /* 0x000fe400078ec0ff */
[----:B------:R-:W-:Y:S02]  /*d880*/  LOP3.LUT R3, R224, 0xffff, RZ, 0xc0, !PT ;  /* 0x0000ffffe0037812 */ /* 0x000fe400078ec0ff */
[----:B------:R-:W-:Y:S02]  /*d890*/  PRMT R0, R2, 0x3340, R0 ;  /* 0x0000334002007816 */ /* 0x000fe40000000000 */
[----:B------:R-:W-:Y:S02]  /*d8a0*/  PRMT R3, R4, 0x3340, R3 ;  /* 0x0000334004037816 */ /* 0x000fe40000000003 */
[----:B------:R-:W-:-:S02]  /*d8b0*/  PRMT R6, R7, 0x5410, R6 ;  /* 0x0000541007067816 */ /* 0x000fc40000000006 */
[----:B------:R-:W-:Y:S02]  /*d8c0*/  PRMT R7, R3, 0x5410, R0 ;  /* 0x0000541003077816 */ /* 0x000fe40000000000 */
[----:B------:R-:W4:Y:S01]  /*d8d0*/  LDL R0, [R1+0x200] ;  /* 0x0002000001007983 */ /* 0x000f220000100800 */
[----:B------:R-:W-:Y:S02]  /*d8e0*/  PRMT R4, R10, 0x5410, R9 ;  /* 0x000054100a047816 */ /* 0x000fe40000000009 */
[----:B------:R-:W-:Y:S01]  /*d8f0*/  PRMT R5, R8, 0x5410, R5 ;  /* 0x0000541008057816 */ /* 0x000fe20000000005 */
[----:B------:R-:W4:Y:S04]  /*d900*/  LDL R10, [R1+0x1dc] ;  /* 0x0001dc00010a7983 */ /* 0x000f280000100800 */
[----:B------:R-:W4:Y:S04]  /*d910*/  LDL R9, [R1+0x1e0] ;  /* 0x0001e00001097983 */ /* 0x000f280000100800 */
[----:B------:R0:W-:Y:S01]  /*d920*/  STS.128 [R17+UR7+0x2000], R4 ;  /* 0x0020000411007988 */ /* 0x0001e20008000c07 */
[----:B---3--:R-:W-:-:S03]  /*d930*/  @!P0 IMAD.MOV.U32 R2, RZ, RZ, R13 ;  /* 0x000000ffff028224 */ /* 0x008fc600078e000d */
[----:B------:R-:W3:Y:S04]  /*d940*/  LDL R13, [R1+0x1fc] ;  /* 0x0001fc00010d7983 */ /* 0x000ee80000100800 */
[----:B------:R-:W3:Y:S01]  /*d950*/  LDL.LU R18, [R1+0x114] ;  /* 0x0001140001127983 */ /* 0x000ee20000300800 */
[----:B--2---:R-:W-:-:S03]  /*d960*/  PRMT R170, RZ, 0x7610, R170 ;  /* 0x00007610ffaa7816 */ /* 0x004fc600000000aa */
[----:B0-----:R-:W2:Y:S01]  /*d970*/  LDL.LU R17, [R1+0x10c] ;  /* 0x00010c0001117983 */ /* 0x001ea20000300800 */
[----:B----4-:R-:W-:-:S03]  /*d980*/  @!P0 IMAD.MOV.U32 R3, RZ, RZ, R16 ;  /* 0x000000ffff038224 */ /* 0x010fc600078e0010 */
[----:B------:R-:W4:Y:S01]  /*d990*/  LDL R5, [R1+0x1c0] ;  /* 0x0001c00001057983 */ /* 0x000f220000100800 */
[----:B------:R-:W-:-:S03]  /*d9a0*/  PRMT R169, RZ, 0x7610, R169 ;  /* 0x00007610ffa97816 */ /* 0x000fc600000000a9 */
[----:B------:R0:W2:Y:S04]  /*d9b0*/  @!P0 LDG.E.U8 R170, desc[UR44][R2.64] ;  /* 0x0000002c02aa8981 */ /* 0x0000a8000c1e1100 */
[----:B------:R-:W2:Y:S01]  /*d9c0*/  LDL R8, [R1+0x1bc] ;  /* 0x0001bc0001087983 */ /* 0x000ea20000100800 */
[----:B------:R-:W-:-:S03]  /*d9d0*/  PRMT R168, RZ, 0x7610, R168 ;  /* 0x00007610ffa87816 */ /* 0x000fc600000000a8 */
[----:B------:R-:W2:Y:S01]  /*d9e0*/  LDL R4, [R1+0x17c] ;  /* 0x00017c0001047983 */ /* 0x000ea20000100800 */
[----:B0-----:R-:W-:Y:S02]  /*d9f0*/  @!P0 IMAD.MOV.U32 R2, RZ, RZ, R14 ;  /* 0x000000ffff028224 */ /* 0x001fe400078e000e */
[----:B------:R-:W-:Y:S01]  /*da00*/  @!P0 IMAD.MOV.U32 R3, RZ, RZ, R15 ;  /* 0x000000ffff038224 */ /* 0x000fe200078e000f */
[----:B------:R-:W-:Y:S01]  /*da10*/  PRMT R167, RZ, 0x7610, R167 ;  /* 0x00007610ffa77816 */ /* 0x000fe200000000a7 */
[----:B------:R-:W2:Y:S04]  /*da20*/  LDL R7, [R1+0x15c] ;  /* 0x00015c0001077983 */ /* 0x000ea80000100800 */
[----:B------:R0:W2:Y:S04]  /*da30*/  @!P0 LDG.E.U8 R169, desc[UR44][R2.64] ;  /* 0x0000002c02a98981 */ /* 0x0000a8000c1e1100 */
[----:B------:R-:W2:Y:S01]  /*da40*/  LDL R6, [R1+0x160] ;  /* 0x0001600001067983 */ /* 0x000ea20000100800 */
[----:B0-----:R-:W-:-:S02]  /*da50*/  @!P0 IMAD.MOV.U32 R2, RZ, RZ, R11 ;  /* 0x000000ffff028224 */ /* 0x001fc400078e000b */
[----:B------:R-:W-:Y:S01]  /*da60*/  @!P0 IMAD.MOV.U32 R3, RZ, RZ, R12 ;  /* 0x000000ffff038224 */ /* 0x000fe200078e000c */
[----:B------:R-:W2:Y:S04]  /*da70*/  LDL R11, [R1+0x1a0] ;  /* 0x0001a000010b7983 */ /* 0x000ea80000100800 */
[----:B------:R-:W2:Y:S04]  /*da80*/  LDL R12, [R1+0x19c] ;  /* 0x00019c00010c7983 */ /* 0x000ea80000100800 */
[----:B------:R0:W2:Y:S02]  /*da90*/  @!P0 LDG.E.U8 R168, desc[UR44][R2.64] ;  /* 0x0000002c02a88981 */ /* 0x0000a4000c1e1100 */
[----:B0-----:R-:W-:-:S02]  /*daa0*/  @!P0 IMAD.MOV.U32 R2, RZ, RZ, R0 ;  /* 0x000000ffff028224 */ /* 0x001fc400078e0000 */
[----:B------:R-:W2:Y:S01]  /*dab0*/  LDL R0, [R1+0x180] ;  /* 0x0001800001007983 */ /* 0x000ea20000100800 */
[----:B------:R-:W-:Y:S02]  /*dac0*/  PRMT R166, RZ, 0x7610, R166 ;  /* 0x00007610ffa67816 */ /* 0x000fe400000000a6 */
[----:B------:R-:W-:Y:S02]  /*dad0*/  PRMT R165, RZ, 0x7610, R165 ;  /* 0x00007610ffa57816 */ /* 0x000fe400000000a5 */
[----:B------:R-:W-:Y:S01]  /*dae0*/  PRMT R164, RZ, 0x7610, R164 ;  /* 0x00007610ffa47816 */ /* 0x000fe200000000a4 */
[----:B---3--:R-:W-:-:S05]  /*daf0*/  @!P0 IMAD.MOV.U32 R3, RZ, RZ, R13 ;  /* 0x000000ffff038224 */ /* 0x008fca00078e000d */
[----:B------:R0:W3:Y:S02]  /*db00*/  @!P0 LDG.E.U8 R167, desc[UR44][R2.64] ;  /* 0x0000002c02a78981 */ /* 0x0000e4000c1e1100 */
[----:B0-----:R-:W-:Y:S02]  /*db10*/  @!P0 IMAD.MOV.U32 R2, RZ, RZ, R9 ;  /* 0x000000ffff028224 */ /* 0x001fe400078e0009 */
[----:B------:R-:W-:Y:S01]  /*db20*/  @!P0 IMAD.MOV.U32 R3, RZ, RZ, R10 ;  /* 0x000000ffff038224 */ /* 0x000fe200078e000a */
[----:B------:R-:W3:Y:S04]  /*db30*/  LDL R9, [R1+0x140] ;  /* 0x0001400001097983 */ /* 0x000ee80000100800 */
[----:B------:R-:W3:Y:S04]  /*db40*/  LDL R10, [R1+0x13c] ;  /* 0x00013c00010a7983 */ /* 0x000ee80000100800 */
[----:B------:R4:W3:Y:S02]  /*db50*/  @!P0 LDG.E.U8 R166, desc[UR44][R2.64] ;  /* 0x0000002c02a68981 */ /* 0x0008e4000c1e1100 */
[----:B----4-:R-:W-:-:S02]  /*db60*/  @!P0 IMAD.MOV.U32 R2, RZ, RZ, R5 ;  /* 0x000000ffff028224 */ /* 0x010fc400078e0005 */
[----:B------:R-:W4:Y:S01]  /*db70*/  LDL R5, [R1+0x120] ;  /* 0x0001200001057983 */ /* 0x000f220000100800 */
[----:B--2---:R-:W-:-:S03]  /*db80*/  @!P0 IMAD.MOV.U32 R3, RZ, RZ, R8 ;  /* 0x000000ffff038224 */ /* 0x004fc600078e0008 */
[----:B------:R-:W2:Y:S04]  /*db90*/  LDL R8, [R1+0x11c] ;  /* 0x00011c0001087983 */ /* 0x000ea80000100800 */
[----:B------:R0:W2:Y:S02]  /*dba0*/  @!P0 LDG.E.U8 R165, desc[UR44][R2.64] ;  /* 0x0000002c02a58981 */ /* 0x0000a4000c1e1100 */
[----:B0-----:R-:W-:Y:S02]  /*dbb0*/  @!P0 IMAD.MOV.U32 R2, RZ, RZ, R11 ;  /* 0x000000ffff028224 */ /* 0x001fe400078e000b */
[----:B------:R-:W-:-:S05]  /*dbc0*/  @!P0 IMAD.MOV.U32 R3, RZ, RZ, R12 ;  /* 0x000000ffff038224 */ /* 0x000fca00078e000c */
[----:B------:R0:W2:Y:S02]  /*dbd0*/  @!P0 LDG.E.U8 R164, desc[UR44][R2.64] ;  /* 0x0000002c02a48981 */ /* 0x0000a4000c1e1100 */
[----:B0-----:R-:W-:Y:S02]  /*dbe0*/  @!P0 IMAD.MOV.U32 R2, RZ, RZ, R0 ;  /* 0x000000ffff028224 */ /* 0x001fe400078e0000 */
[----:B------:R-:W2:Y:S01]  /*dbf0*/  LDL R0, [R1+0x2fc] ;  /* 0x0002fc0001007983 */ /* 0x000ea20000100800 */
[----:B------:R-:W-:-:S03]  /*dc00*/  @!P0 IMAD.MOV.U32 R3, RZ, RZ, R4 ;  /* 0x000000ffff038224 */ /* 0x000fc600078e0004 */
[----:B------:R-:W2:Y:S01]  /*dc10*/  LDL R4, [R1+0x2f8] ;  /* 0x0002f80001047983 */ /* 0x000ea20000100800 */
[----:B------:R-:W-:Y:S02]  /*dc20*/  PRMT R163, RZ, 0x7610, R163 ;  /* 0x00007610ffa37816 */ /* 0x000fe400000000a3 */
[----:B------:R-:W-:-:S04]  /*dc30*/  PRMT R162, RZ, 0x7610, R162 ;  /* 0x00007610ffa27816 */ /* 0x000fc800000000a2 */
[----:B------:R0:W2:Y:S01]  /*dc40*/  @!P0 LDG.E.U8 R163, desc[UR44][R2.64] ;  /* 0x0000002c02a38981 */ /* 0x0000a2000c1e1100 */
[----:B------:R-:W-:Y:S01]  /*dc50*/  PRMT R161, RZ, 0x7610, R161 ;  /* 0x00007610ffa17816 */ /* 0x000fe200000000a1 */
[----:B0-----:R-:W-:Y:S02]  /*dc60*/  @!P0 IMAD.MOV.U32 R2, RZ, RZ, R6 ;  /* 0x000000ffff028224 */ /* 0x001fe400078e0006 */
[----:B------:R-:W-:Y:S01]  /*dc70*/  @!P0 IMAD.MOV.U32 R3, RZ, RZ, R7 ;  /* 0x000000ffff038224 */ /* 0x000fe200078e0007 */
[----:B------:R-:W2:Y:S04]  /*dc80*/  LDL R6, [R1+0x2dc] ;  /* 0x0002dc0001067983 */ /* 0x000ea80000100800 */
[----:B------:R-:W2:Y:S04]  /*dc90*/  LDL R7, [R1+0x2d8] ;  /* 0x0002d80001077983 */ /* 0x000ea80000100800 */
[----:B------:R3:W2:Y:S01]  /*dca0*/  @!P0 LDG.E.U8 R162, desc[UR44][R2.64] ;  /* 0x0000002c02a28981 */ /* 0x0006a2000c1e1100 */
[----:B------:R-:W-:Y:S01]  /*dcb0*/  PRMT R160, RZ, 0x7610, R160 ;  /* 0x00007610ffa07816 */ /* 0x000fe200000000a0 */
[----:B---3--:R-:W-:-:S02]  /*dcc0*/  @!P0 IMAD.MOV.U32 R2, RZ, RZ, R9 ;  /* 0x000000ffff028224 */ /* 0x008fc400078e0009 */
[----:B------:R-:W-:-:S05]  /*dcd0*/  @!P0 IMAD.MOV.U32 R3, RZ, RZ, R10 ;  /* 0x000000ffff038224 */ /* 0x000fca00078e000a */
[----:B------:R4:W3:Y:S02]  /*dce0*/  @!P0 LDG.E.U8 R161, desc[UR44][R2.64] ;  /* 0x0000002c02a18981 */ /* 0x0008e4000c1e1100 */
[----:B----4-:R-:W-:Y:S02]  /*dcf0*/  @!P0 IMAD.MOV.U32 R2, RZ, RZ, R5 ;  /* 0x000000ffff028224 */ /* 0x010fe400078e0005 */
[----:B------:R-:W4:Y:S01]  /*dd00*/  LDL R5, [R1+0x2bc] ;  /* 0x0002bc0001057983 */ /* 0x000f220000100800 */
[----:B--2---:R-:W-:-:S03]  /*dd10*/  @!P0 IMAD.MOV.U32 R3, RZ, RZ, R8 ;  /* 0x000000ffff038224 */ /* 0x004fc600078e0008 */
[----:B------:R-:W2:Y:S04]  /*dd20*/  LDL R8, [R1+0x2b8] ;  /* 0x0002b80001087983 */ /* 0x000ea80000100800 */
[----:B------:R-:W3:Y:S04]  /*dd30*/  LDL.LU R16, [R1+0x12c] ;  /* 0x00012c0001107983 */ /* 0x000ee80000300800 */
[----:B------:R-:W3:Y:S04]  /*dd40*/  LDL R12, [R1+0x294] ;  /* 0x00029400010c7983 */ /* 0x000ee80000100800 */
[----:B------:R-:W3:Y:S04]  /*dd50*/  LDL R11, [R1+0x298] ;  /* 0x00029800010b7983 */ /* 0x000ee80000100800 */
[----:B------:R0:W3:Y:S01]  /*dd60*/  @!P0 LDG.E.U8 R160, desc[UR44][R2.64] ;  /* 0x0000002c02a08981 */ /* 0x0000e2000c1e1100 */
[----:B------:R-:W-:-:S03]  /*dd70*/  PRMT R159, RZ, 0x7610, R159 ;  /* 0x00007610ff9f7816 */ /* 0x000fc6000000009f */
[----:B------:R-:W3:Y:S04]  /*dd80*/  LDL R10, [R1+0x254] ;  /* 0x00025400010a7983 */ /* 0x000ee80000100800 */
[----:B------:R-:W3:Y:S01]  /*dd90*/  LDL R9, [R1+0x258] ;  /* 0x0002580001097983 */ /* 0x000ee20000100800 */
[----:B0-----:R-:W-:-:S03]  /*dda0*/  @!P0 IMAD.MOV.U32 R2, RZ, RZ, R0 ;  /* 0x000000ffff028224 */ /* 0x001fc600078e0000 */
[----:B------:R-:W3:Y:S01]  /*ddb0*/  LDL R0, [R1+0x278] ;  /* 0x0002780001007983 */ /* 0x000ee20000100800 */
[----:B------:R-:W-:-:S03]  /*ddc0*/  @!P0 IMAD.MOV.U32 R3, RZ, RZ, R4 ;  /* 0x000000ffff038224 */ /* 0x000fc600078e0004 */
[----:B------:R-:W3:Y:S04]  /*ddd0*/  LDL R4, [R1+0x274] ;  /* 0x0002740001047983 */ /* 0x000ee80000100800 */
[----:B------:R0:W3:Y:S01]  /*dde0*/  @!P0 LDG.E.U8 R159, desc[UR44][R2.64] ;  /* 0x0000002c029f8981 */ /* 0x0000e2000c1e1100 */
[----:B------:R-:W-:Y:S01]  /*ddf0*/  PRMT R158, RZ, 0x7610, R158 ;  /* 0x00007610ff9e7816 */ /* 0x000fe2000000009e */
[----:B0-----:R-:W-:Y:S02]  /*de00*/  @!P0 IMAD.MOV.U32 R3, RZ, RZ, R7 ;  /* 0x000000ffff038224 */ /* 0x001fe400078e0007 */
[----:B------:R-:W3:Y:S01]  /*de10*/  LDL R7, [R1+0x234] ;  /* 0x0002340001077983 */ /* 0x000ee20000100800 */
[----:B------:R-:W-:-:S03]  /*de20*/  @!P0 IMAD.MOV.U32 R2, RZ, RZ, R6 ;  /* 0x000000ffff028224 */ /* 0x000fc600078e0006 */
[----:B------:R-:W3:Y:S04]  /*de30*/  LDL R6, [R1+0x238] ;  /* 0x0002380001067983 */ /* 0x000ee80000100800 */
[----:B------:R4:W3:Y:S01]  /*de40*/  @!P0 LDG.E.U8 R158, desc[UR44][R2.64] ;  /* 0x0000002c029e8981 */ /* 0x0008e2000c1e1100 */
[----:B------:R-:W-:Y:S02]  /*de50*/  PRMT R157, RZ, 0x7610, R157 ;  /* 0x00007610ff9d7816 */ /* 0x000fe4000000009d */
[----:B------:R-:W-:Y:S01]  /*de60*/  PRMT R156, RZ, 0x7610, R156 ;  /* 0x00007610ff9c7816 */ /* 0x000fe2000000009c */
[----:B----4-:R-:W-:Y:S02]  /*de70*/  @!P0 IMAD.MOV.U32 R2, RZ, RZ, R5 ;  /* 0x000000ffff028224 */ /* 0x010fe400078e0005 */
[----:B------:R-:W4:Y:S01]  /*de80*/  LDL R5, [R1+0x218] ;  /* 0x0002180001057983 */ /* 0x000f220000100800 */
[----:B--2---:R-:W-:-:S03]  /*de90*/  @!P0 IMAD.MOV.U32 R3, RZ, RZ, R8 ;  /* 0x000000ffff038224 */ /* 0x004fc600078e0008 */
[----:B------:R-:W2:Y:S04]  /*dea0*/  LDL R8, [R1+0x214] ;  /* 0x0002140001087983 */ /* 0x000ea80000100800 */
[----:B------:R3:W2:Y:S02]  /*deb0*/  @!P0 LDG.E.U8 R157, desc[UR44][R2.64] ;  /* 0x0000002c029d8981 */ /* 0x0006a4000c1e1100 */
[----:B---3--:R-:W-:Y:S02]  /*dec0*/  @!P0 IMAD.MOV.U32 R2, RZ, RZ, R11 ;  /* 0x000000ffff028224 */ /* 0x008fe400078e000b */
[----:B------:R-:W-:Y:S01]  /*ded0*/  @!P0 IMAD.MOV.U32 R3, RZ, RZ, R12 ;  /* 0x000000ffff038224 */ /* 0x000fe200078e000c */
[----:B------:R-:W-:Y:S01]  /*dee0*/  PRMT R155, RZ, 0x7610, R155 ;  /* 0x00007610ff9b7816 */ /* 0x000fe2000000009b */
[----:B------:R-:W3:Y:S04]  /*def0*/  LDL R12, [R1+0x1b4] ;  /* 0x0001b400010c7983 */ /* 0x000ee80000100800 */
[----:B------:R0:W3:Y:S01]  /*df00*/  @!P0 LDG.E.U8 R156, desc[UR44][R2.64] ;  /* 0x0000002c029c8981 */ /* 0x0000e2000c1e1100 */
[----:B------:R-:W-:-:S02]  /*df10*/  PRMT R154, RZ, 0x7610, R154 ;  /* 0x00007610ff9a7816 */ /* 0x000fc4000000009a */
[----:B------:R-:W-:Y:S01]  /*df20*/  PRMT R153, RZ, 0x7610, R153 ;  /* 0x00007610ff997816 */ /* 0x000fe20000000099 */
[----:B------:R-:W3:Y:S01]  /*df30*/  LDL R11, [R1+0x194] ;  /* 0x00019400010b7983 */ /* 0x000ee20000100800 */
[----:B0-----:R-:W-:-:S03]  /*df40*/  @!P0 IMAD.MOV.U32 R2, RZ, RZ, R0 ;  /* 0x000000ffff028224 */ /* 0x001fc600078e0000 */
[----:B------:R-:W3:Y:S01]  /*df50*/  LDL R0, [R1+0x1f8] ;  /* 0x0001f80001007983 */ /* 0x000ee20000100800 */
[----:B------:R-:W-:-:S03]  /*df60*/  @!P0 IMAD.MOV.U32 R3, RZ, RZ, R4 ;  /* 0x000000ffff038224 */ /* 0x000fc600078e0004 */
[----:B------:R-:W3:Y:S04]  /*df70*/  LDL R4, [R1+0x1f4] ;  /* 0x0001f40001047983 */ /* 0x000ee80000100800 */
[----:B------:R0:W3:Y:S02]  /*df80*/  @!P0 LDG.E.U8 R155, desc[UR44][R2.64] ;  /* 0x0000002c029b8981 */ /* 0x0000e4000c1e1100 */
[----:B0-----:R-:W-:Y:S02]  /*df90*/  @!P0 IMAD.MOV.U32 R2, RZ, RZ, R9 ;  /* 0x000000ffff028224 */ /* 0x001fe400078e0009 */
[----:B------:R-:W-:Y:S01]  /*dfa0*/  @!P0 IMAD.MOV.U32 R3, RZ, RZ, R10 ;  /* 0x000000ffff038224 */ /* 0x000fe200078e000a */
[----:B------:R-:W-:Y:S01]  /*dfb0*/  PRMT R152, RZ, 0x7610, R152 ;  /* 0x00007610ff987816 */ /* 0x000fe20000000098 */
[----:B------:R-:W3:Y:S04]  /*dfc0*/  LDL R10, [R1+0x198] ;  /* 0x00019800010a7983 */ /* 0x000ee80000100800 */
[----:B------:R0:W3:Y:S04]  /*dfd0*/  @!P0 LDG.E.U8 R154, desc[UR44][R2.64] ;  /* 0x0000002c029a8981 */ /* 0x0000e8000c1e1100 */
[----:B------:R-:W3:Y:S01]  /*dfe0*/  LDL R9, [R1+0x174] ;  /* 0x0001740001097983 */ /* 0x000ee20000100800 */
[----:B0-----:R-:W-:-:S03]  /*dff0*/  @!P0 IMAD.MOV.U32 R3, RZ, RZ, R7 ;  /* 0x000000ffff038224 */ /* 0x001fc600078e0007 */
[----:B------:R-:W3:Y:S01]  /*e000*/  LDL R7, [R1+0x1d4] ;  /* 0x0001d40001077983 */ /* 0x000ee20000100800 */
[----:B------:R-:W-:-:S03]  /*e010*/  @!P0 IMAD.MOV.U32 R2, RZ, RZ, R6 ;  /* 0x000000ffff028224 */ /* 0x000fc600078e0006 */
[----:B------:R-:W3:Y:S04]  /*e020*/  LDL R6, [R1+0x1d8] ;  /* 0x0001d80001067983 */ /* 0x000ee80000100800 */
[----:B------:R4:W3:Y:S02]  /*e030*/  @!P0 LDG.E.U8 R153, desc[UR44][R2.64] ;  /* 0x0000002c02998981 */ /* 0x0008e4000c1e1100 */
[----:B----4-:R-:W-:Y:S02]  /*e040*/  @!P0 IMAD.MOV.U32 R2, RZ, RZ, R5 ;  /* 0x000000ffff028224 */ /* 0x010fe400078e0005 */
[----:B------:R-:W4:Y:S01]  /*e050*/  LDL R5, [R1+0x1b8] ;  /* 0x0001b80001057983 */ /* 0x000f220000100800 */
[----:B--2---:R-:W-:-:S03]  /*e060*/  @!P0 IMAD.MOV.U32 R3, RZ, RZ, R8 ;  /* 0x000000ffff038224 */ /* 0x004fc600078e0008 */
[----:B------:R-:W2:Y:S04]  /*e070*/  LDL R8, [R1+0x178] ;  /* 0x0001780001087983 */ /* 0x000ea80000100800 */
[----:B------:R3:W2:Y:S02]  /*e080*/  @!P0 LDG.E.U8 R152, desc[UR44][R2.64] ;  /* 0x0000002c02988981 */ /* 0x0006a4000c1e1100 */
[----:B---3--:R-:W-:Y:S02]  /*e090*/  @!P0 IMAD.MOV.U32 R2, RZ, RZ, R0 ;  /* 0x000000ffff028224 */ /* 0x008fe400078e0000 */
[----:B------:R-:W3:Y:S01]  /*e0a0*/  LDL R0, [R1+0x158] ;  /* 0x0001580001007983 */ /* 0x000ee20000100800 */
[----:B------:R-:W-:-:S03]  /*e0b0*/  @!P0 IMAD.MOV.U32 R3, RZ, RZ, R4 ;  /* 0x000000ffff038224 */ /* 0x000fc600078e0004 */
[----:B------:R-:W3:Y:S01]  /*e0c0*/  LDL R4, [R1+0x154] ;  /* 0x0001540001047983 */ /* 0x000ee20000100800 */
[----:B------:R-:W-:-:S06]  /*e0d0*/  PRMT R252, RZ, 0x7610, R252 ;  /* 0x00007610fffc7816 */ /* 0x000fcc00000000fc */
[----:B------:R0:W3:Y:S01]  /*e0e0*/  @!P0 LDG.E.U8 R252, desc[UR44][R2.64] ;  /* 0x0000002c02fc8981 */ /* 0x0000e2000c1e1100 */
[----:B------:R-:W-:Y:S02]  /*e0f0*/  PRMT R251, RZ, 0x7610, R251 ;  /* 0x00007610fffb7816 */ /* 0x000fe400000000fb */
[----:B------:R-:W-:Y:S02]  /*e100*/  PRMT R250, RZ, 0x7610, R250 ;  /* 0x00007610fffa7816 */ /* 0x000fe400000000fa */
[----:B------:R-:W-:Y:S01]  /*e110*/  PRMT R249, RZ, 0x7610, R249 ;  /* 0x00007610fff97816 */ /* 0x000fe200000000f9 */
[----:B0-----:R-:W-:Y:S02]  /*e120*/  @!P0 IMAD.MOV.U32 R3, RZ, RZ, R7 ;  /* 0x000000ffff038224 */ /* 0x001fe400078e0007 */
[----:B------:R-:W3:Y:S01]  /*e130*/  LDL R7, [R1+0x134] ;  /* 0x0001340001077983 */ /* 0x000ee20000100800 */
[----:B------:R-:W-:-:S03]  /*e140*/  @!P0 IMAD.MOV.U32 R2, RZ, RZ, R6 ;  /* 0x000000ffff028224 */ /* 0x000fc600078e0006 */
[----:B------:R-:W3:Y:S04]  /*e150*/  LDL R6, [R1+0x138] ;  /* 0x0001380001067983 */ /* 0x000ee80000100800 */
[----:B------:R0:W3:Y:S02]  /*e160*/  @!P0 LDG.E.U8 R251, desc[UR44][R2.64] ;  /* 0x0000002c02fb8981 */ /* 0x0000e4000c1e1100 */
[----:B0-----:R-:W-:Y:S01]  /*e170*/  @!P0 IMAD.MOV.U32 R3, RZ, RZ, R12 ;  /* 0x000000ffff038224 */ /* 0x001fe200078e000c */
[----:B------:R-:W-:Y:S01]  /*e180*/  PRMT R248, RZ, 0x7610, R248 ;  /* 0x00007610fff87816 */ /* 0x000fe200000000f8 */
[----:B------:R-:W3:Y:S01]  /*e190*/  LDL R12, [R1+0x2b0] ;  /* 0x0002b000010c7983 */ /* 0x000ee20000100800 */
[----:B----4-:R-:W-:-:S03]  /*e1a0*/  @!P0 IMAD.MOV.U32 R2, RZ, RZ, R5 ;  /* 0x000000ffff028224 */ /* 0x010fc600078e0005 */
[----:B------:R-:W4:Y:S04]  /*e1b0*/  LDL R5, [R1+0x118] ;  /* 0x0001180001057983 */ /* 0x000f280000100800 */
[----:B------:R0:W4:Y:S02]  /*e1c0*/  @!P0 LDG.E.U8 R250, desc[UR44][R2.64] ;  /* 0x0000002c02fa8981 */ /* 0x000124000c1e1100 */
[----:B0-----:R-:W-:Y:S02]  /*e1d0*/  @!P0 IMAD.MOV.U32 R2, RZ, RZ, R10 ;  /* 0x000000ffff028224 */ /* 0x001fe400078e000a */
[----:B------:R-:W-:Y:S01]  /*e1e0*/  @!P0 IMAD.MOV.U32 R3, RZ, RZ, R11 ;  /* 0x000000ffff038224 */ /* 0x000fe200078e000b */
[----:B------:R-:W-:Y:S01]  /*e1f0*/  PRMT R247, RZ, 0x7610, R247 ;  /* 0x00007610fff77816 */ /* 0x000fe200000000f7 */
[----:B------:R-:W4:Y:S04]  /*e200*/  LDL R11, [R1+0x2b4] ;  /* 0x0002b400010b7983 */ /* 0x000f280000100800 */
[----:B------:R2:W4:Y:S04]  /*e210*/  @!P0 LDG.E.U8 R249, desc[UR44][R2.64] ;  /* 0x0000002c02f98981 */ /* 0x000528000c1e1100 */
[----:B------:R-:W4:Y:S01]  /*e220*/  LDL R10, [R1+0x28c] ;  /* 0x00028c00010a7983 */ /* 0x000f220000100800 */
[----:B--2---:R-:W-:-:S02]  /*e230*/  @!P0 IMAD.MOV.U32 R2, RZ, RZ, R8 ;  /* 0x000000ffff028224 */ /* 0x004fc400078e0008 */
[----:B------:R-:W-:Y:S01]  /*e240*/  @!P0 IMAD.MOV.U32 R3, RZ, RZ, R9 ;  /* 0x000000ffff038224 */ /* 0x000fe200078e0009 */
[----:B------:R-:W2:Y:S04]  /*e250*/  LDL R8, [R1+0x2d0] ;  /* 0x0002d00001087983 */ /* 0x000ea80000100800 */
[----:B------:R3:W2:Y:S04]  /*e260*/  @!P0 LDG.E.U8 R248, desc[UR44][R2.64] ;  /* 0x0000002c02f88981 */ /* 0x0006a8000c1e1100 */
[----:B------:R-:W2:Y:S01]  /*e270*/  LDL R9, [R1+0x290] ;  /* 0x0002900001097983 */ /* 0x000ea20000100800 */
[----:B---3--:R-:W-:-:S03]  /*e280*/  @!P0 IMAD.MOV.U32 R2, RZ, RZ, R0 ;  /* 0x000000ffff028224 */ /* 0x008fc600078e0000 */
[----:B------:R-:W3:Y:S01]  /*e290*/  LDL R0, [R1+0x2f4] ;  /* 0x0002f40001007983 */ /* 0x000ee20000100800 */
[----:B------:R-:W-:-:S03]  /*e2a0*/  @!P0 IMAD.MOV.U32 R3, RZ, RZ, R4 ;  /* 0x000000ffff038224 */ /* 0x000fc600078e0004 */
[----:B------:R-:W2:Y:S04]  /*e2b0*/  LDL R4, [R1+0x2f0] ;  /* 0x0002f00001047983 */ /* 0x000ea80000100800 */
[----:B------:R0:W2:Y:S02]  /*e2c0*/  @!P0 LDG.E.U8 R247, desc[UR44][R2.64] ;  /* 0x0000002c02f78981 */ /* 0x0000a4000c1e1100 */
[----:B0-----:R-:W-:Y:S02]  /*e2d0*/  @!P0 IMAD.MOV.U32 R3, RZ, RZ, R7 ;  /* 0x000000ffff038224 */ /* 0x001fe400078e0007 */
[----:B------:R-:W2:Y:S01]  /*e2e0*/  LDL R7, [R1+0x2d4] ;  /* 0x0002d40001077983 */ /* 0x000ea20000100800 */
[----:B------:R-:W-:Y:S01]  /*e2f0*/  PRMT R246, RZ, 0x7610, R246 ;  /* 0x00007610fff67816 */ /* 0x000fe200000000f6 */
[----:B------:R-:W-:-:S02]  /*e300*/  @!P0 IMAD.MOV.U32 R2, RZ, RZ, R6 ;  /* 0x000000ffff028224 */ /* 0x000fc400078e0006 */
[----:B------:R-:W2:Y:S01]  /*e310*/  LDL R6, [R1+0x26c] ;  /* 0x00026c0001067983 */ /* 0x000ea20000100800 */
[----:B------:R-:W-:-:S03]  /*e320*/  PRMT R245, RZ, 0x7610, R245 ;  /* 0x00007610fff57816 */ /* 0x000fc600000000f5 */
[----:B------:R0:W2:Y:S02]  /*e330*/  @!P0 LDG.E.U8 R246, desc[UR44][R2.64] ;  /* 0x0000002c02f68981 */ /* 0x0000a4000c1e1100 */
[----:B0-----:R-:W-:Y:S02]  /*e340*/  @!P0 IMAD.MOV.U32 R3, RZ, RZ, R18 ;  /* 0x000000ffff038224 */ /* 0x001fe400078e0012 */
[----:B----4-:R-:W-:Y:S02]  /*e350*/  @!P0 IMAD.MOV.U32 R2, RZ, RZ, R5 ;  /* 0x000000ffff028224 */ /* 0x010fe400078e0005 */
[----:B------:R-:W4:Y:S04]  /*e360*/  LDL R5, [R1+0x270] ;  /* 0x0002700001057983 */ /* 0x000f280000100800 */
[----:B------:R3:W4:Y:S04]  /*e370*/  @!P0 LDG.E.U8 R245, desc[UR44][R2.64] ;  /* 0x0000002c02f58981 */ /* 0x000728000c1e1100 */
[----:B------:R-:W-:Y:S01]  /*e380*/  STL [R1+0x730], R18 ;  /* 0x0007301201007387 */ /* 0x000fe20000100800 */
[----:B---3--:R-:W-:-:S03]  /*e390*/  @!P0 IMAD.MOV.U32 R2, RZ, RZ, R0 ;  /* 0x000000ffff028224 */ /* 0x008fc600078e0000 */
[----:B------:R-:W3:Y:S01]  /*e3a0*/  LDL R0, [R1+0x250] ;  /* 0x0002500001007983 */ /* 0x000ee20000100800 */
[----:B--2---:R-:W-:-:S03]  /*e3b0*/  @!P0 IMAD.MOV.U32 R3, RZ, RZ, R4 ;  /* 0x000000ffff038224 */ /* 0x004fc600078e0004 */
[----:B------:R-:W2:Y:S01]  /*e3c0*/  LDL R4, [R1+0x24c] ;  /* 0x00024c0001047983 */ /* 0x000ea20000100800 */
[----:B------:R-:W-:Y:S02]  /*e3d0*/  PRMT R244, RZ, 0x7610, R244 ;  /* 0x00007610fff47816 */ /* 0x000fe400000000f4 */
[----:B------:R-:W-:-:S04]  /*e3e0*/  PRMT R243, RZ, 0x7610, R243 ;  /* 0x00007610fff37816 */ /* 0x000fc800000000f3 */
[----:B------:R0:W2:Y:S01]  /*e3f0*/  @!P0 LDG.E.U8 R244, desc[UR44][R2.64] ;  /* 0x0000002c02f48981 */ /* 0x0000a2000c1e1100 */
[----:B------:R-:W-:Y:S01]  /*e400*/  PRMT R242, RZ, 0x7610, R242 ;  /* 0x00007610fff27816 */ /* 0x000fe200000000f2 */
        /* <DEDUP_REMOVED lines=18> */
[----:B0-----:R-:W-:-:S03]  /*e530*/  @!P0 IMAD.MOV.U32 R3, RZ, RZ, R6 ;  /* 0x000000ffff038224 */ /* 0x001fc600078e0006 */
[----:B------:R-:W2:Y:S01]  /*e540*/  LDL R6, [R1+0x20c] ;  /* 0x00020c0001067983 */ /* 0x000ea20000100800 */
[----:B----4-:R-:W-:-:S03]  /*e550*/  @!P0 IMAD.MOV.U32 R2, RZ, RZ, R5 ;  /* 0x000000ffff028224 */ /* 0x010fc600078e0005 */
[----:B------:R-:W4:Y:S04]  /*e560*/  LDL R5, [R1+0x210] ;  /* 0x0002100001057983 */ /* 0x000f280000100800 */
[----:B------:R3:W4:Y:S02]  /*e570*/  @!P0 LDG.E.U8 R240, desc[UR44][R2.64] ;  /* 0x0000002c02f08981 */ /* 0x000724000c1e1100 */
[----:B---3--:R-:W-:Y:S02]  /*e580*/  @!P0 IMAD.MOV.U32 R2, RZ, RZ, R0 ;  /* 0x000000ffff028224 */ /* 0x008fe400078e0000 */
[----:B------:R-:W3:Y:S01]  /*e590*/  LDL R0, [R1+0x1f0] ;  /* 0x0001f00001007983 */ /* 0x000ee20000100800 */
[----:B--2---:R-:W-:-:S03]  /*e5a0*/  @!P0 IMAD.MOV.U32 R3, RZ, RZ, R4 ;  /* 0x000000ffff038224 */ /* 0x004fc600078e0004 */
[----:B------:R-:W2:Y:S01]  /*e5b0*/  LDL R4, [R1+0x1ec] ;  /* 0x0001ec0001047983 */ /* 0x000ea20000100800 */
[----:B------:R-:W-:-:S03]  /*e5c0*/  PRMT R238, RZ, 0x7610, R238 ;  /* 0x00007610ffee7816 */ /* 0x000fc600000000ee */
[----:B------:R0:W2:Y:S01]  /*e5d0*/  @!P0 LDG.E.U8 R239, desc[UR44][R2.64] ;  /* 0x0000002c02ef8981 */ /* 0x0000a2000c1e1100 */
[----:B------:R-:W-:Y:S01]  /*e5e0*/  PRMT R237, RZ, 0x7610, R237 ;  /* 0x00007610ffed7816 */ /* 0x000fe200000000ed */
[----:B0-----:R-:W-:Y:S02]  /*e5f0*/  @!P0 IMAD.MOV.U32 R3, RZ, RZ, R8 ;  /* 0x000000ffff038224 */ /* 0x001fe400078e0008 */
[----:B------:R-:W2:Y:S01]  /*e600*/  LDL R8, [R1+0x18c] ;  /* 0x00018c0001087983 */ /* 0x000ea20000100800 */
[----:B------:R-:W-:-:S03]  /*e610*/  @!P0 IMAD.MOV.U32 R2, RZ, RZ, R7 ;  /* 0x000000ffff028224 */ /* 0x000fc600078e0007 */
[----:B------:R-:W2:Y:S04]  /*e620*/  LDL R7, [R1+0x190] ;  /* 0x0001900001077983 */ /* 0x000ea80000100800 */
[----:B------:R0:W2:Y:S02]  /*e630*/  @!P0 LDG.E.U8 R238, desc[UR44][R2.64] ;  /* 0x0000002c02ee8981 */ /* 0x0000a4000c1e1100 */
[----:B0-----:R-:W-:Y:S02]  /*e640*/  @!P0 IMAD.MOV.U32 R3, RZ, RZ, R6 ;  /* 0x000000ffff038224 */ /* 0x001fe400078e0006 */
        /* <DEDUP_REMOVED lines=43> */
[----:B------:R-:W-:-:S05]  /*e900*/  @!P0 IMAD.MOV.U32 R2, RZ, RZ, R12 ;  /* 0x000000ffff028224 */ /* 0x000fca00078e000c */
[----:B------:R0:W2:Y:S01]  /*e910*/  @!P0 LDG.E.U8 R230, desc[UR44][R2.64] ;  /* 0x0000002c02e68981 */ /* 0x0000a2000c1e1100 */
[----:B------:R-:W-:Y:S01]  /*e920*/  PRMT R228, RZ, 0x7610, R228 ;  /* 0x00007610ffe47816 */ /* 0x000fe200000000e4 */
[----:B0-----:R-:W-:Y:S02]  /*e930*/  @!P0 IMAD.MOV.U32 R2, RZ, RZ, R11 ;  /* 0x000000ffff028224 */ /* 0x001fe400078e000b */
[----:B------:R-:W-:-:S05]  /*e940*/  @!P0 IMAD.MOV.U32 R3, RZ, RZ, R17 ;  /* 0x000000ffff038224 */ /* 0x000fca00078e0011 */
[----:B------:R0:W2:Y:S01]  /*e950*/  @!P0 LDG.E.U8 R229, desc[UR44][R2.64] ;  /* 0x0000002c02e58981 */ /* 0x0000a2000c1e1100 */
[----:B------:R-:W-:-:S03]  /*e960*/  PRMT R227, RZ, 0x7610, R227 ;  /* 0x00007610ffe37816 */ /* 0x000fc600000000e3 */
[----:B------:R-:W-:Y:S04]  /*e970*/  STL [R1+0x734], R16 ;  /* 0x0007341001007387 */ /* 0x000fe80000100800 */
[----:B------:R1:W-:Y:S04]  /*e980*/  STL [R1+0x738], R17 ;  /* 0x0007381101007387 */ /* 0x0003e80000100800 */
[----:B-1----:R-:W2:Y:S01]  /*e990*/  LDL.LU R17, [R1+0x164] ;  /* 0x0001640001117983 */ /* 0x002ea20000300800 */
[----:B0-----:R-:W-:Y:S01]  /*e9a0*/  @!P0 IMAD.MOV.U32 R3, RZ, RZ, R8 ;  /* 0x000000ffff038224 */ /* 0x001fe200078e0008 */
[----:B------:R-:W-:-:S02]  /*e9b0*/  PRMT R226, RZ, 0x7610, R226 ;  /* 0x00007610ffe27816 */ /* 0x000fc400000000e2 */
[----:B------:R-:W2:Y:S04]  /*e9c0*/  LDL R8, [R1+0x264] ;  /* 0x0002640001087983 */ /* 0x000ea80000100800 */
[----:B------:R-:W2:Y:S01]  /*e9d0*/  LDL R12, [R1+0x224] ;  /* 0x00022400010c7983 */ /* 0x000ea20000100800 */
[----:B------:R-:W-:-:S03]  /*e9e0*/  @!P0 IMAD.MOV.U32 R2, RZ, RZ, R6 ;  /* 0x000000ffff028224 */ /* 0x000fc600078e0006 */
[----:B------:R-:W2:Y:S04]  /*e9f0*/  LDL R11, [R1+0x228] ;  /* 0x00022800010b7983 */ /* 0x000ea80000100800 */
[----:B------:R0:W2:Y:S04]  /*ea00*/  @!P0 LDG.E.U8 R228, desc[UR44][R2.64] ;  /* 0x0000002c02e48981 */ /* 0x0000a8000c1e1100 */
[----:B------:R-:W2:Y:S01]  /*ea10*/  LDL R6, [R1+0x268] ;  /* 0x0002680001067983 */ /* 0x000ea20000100800 */
[----:B0-----:R-:W-:Y:S02]  /*ea20*/  @!P0 IMAD.MOV.U32 R2, RZ, RZ, R9 ;  /* 0x000000ffff028224 */ /* 0x001fe400078e0009 */
[----:B------:R-:W-:Y:S01]  /*ea30*/  @!P0 IMAD.MOV.U32 R3, RZ, RZ, R10 ;  /* 0x000000ffff038224 */ /* 0x000fe200078e000a */
[----:B------:R-:W-:Y:S01]  /*ea40*/  PRMT R225, RZ, 0x7610, R225 ;  /* 0x00007610ffe17816 */ /* 0x000fe200000000e1 */
[----:B------:R-:W2:Y:S04]  /*ea50*/  LDL R10, [R1+0x1e4] ;  /* 0x0001e400010a7983 */ /* 0x000ea80000100800 */
[----:B------:R4:W2:Y:S04]  /*ea60*/  @!P0 LDG.E.U8 R227, desc[UR44][R2.64] ;  /* 0x0000002c02e38981 */ /* 0x0008a8000c1e1100 */
[----:B------:R-:W2:Y:S01]  /*ea70*/  LDL R9, [R1+0x1e8] ;  /* 0x0001e80001097983 */ /* 0x000ea20000100800 */
[----:B----4-:R-:W-:-:S03]  /*ea80*/  @!P0 IMAD.MOV.U32 R3, RZ, RZ, R5 ;  /* 0x000000ffff038224 */ /* 0x010fc600078e0005 */
[----:B------:R-:W4:Y:S01]  /*ea90*/  LDL R5, [R1+0x244] ;  /* 0x0002440001057983 */ /* 0x000f220000100800 */
[----:B---3--:R-:W-:-:S03]  /*eaa0*/  @!P0 IMAD.MOV.U32 R2, RZ, RZ, R0 ;  /* 0x000000ffff028224 */ /* 0x008fc600078e0000 */
[----:B------:R-:W3:Y:S04]  /*eab0*/  LDL R0, [R1+0x248] ;  /* 0x0002480001007983 */ /* 0x000ee80000100800 */
[----:B------:R2:W3:Y:S02]  /*eac0*/  @!P0 LDG.E.U8 R226, desc[UR44][R2.64] ;  /* 0x0000002c02e28981 */ /* 0x0004e4000c1e1100 */
[----:B--2---:R-:W-:Y:S02]  /*ead0*/  @!P0 IMAD.MOV.U32 R2, RZ, RZ, R4 ;  /* 0x000000ffff028224 */ /* 0x004fe400078e0004 */
[----:B------:R-:W-:Y:S01]  /*eae0*/  @!P0 IMAD.MOV.U32 R3, RZ, RZ, R7 ;  /* 0x000000ffff038224 */ /* 0x000fe200078e0007 */
[----:B------:R-:W2:Y:S04]  /*eaf0*/  LDL R4, [R1+0x208] ;  /* 0x0002080001047983 */ /* 0x000ea80000100800 */
[----:B------:R-:W2:Y:S01]  /*eb00*/  LDL R7, [R1+0x204] ;  /* 0x0002040001077983 */ /* 0x000ea20000100800 */
[----:B------:R-:W-:-:S03]  /*eb10*/  PRMT R224, RZ, 0x7610, R224 ;  /* 0x00007610ffe07816 */ /* 0x000fc600000000e0 */
[----:B------:R0:W2:Y:S02]  /*eb20*/  @!P0 LDG.E.U8 R225, desc[UR44][R2.64] ;  /* 0x0000002c02e18981 */ /* 0x0000a4000c1e1100 */
[----:B0-----:R-:W-:Y:S02]  /*eb30*/  @!P0 IMAD.MOV.U32 R3, RZ, RZ, R8 ;  /* 0x000000ffff038224 */ /* 0x001fe400078e0008 */
[----:B------:R-:W2:Y:S01]  /*eb40*/  LDL R8, [R1+0x1c4] ;  /* 0x0001c40001087983 */ /* 0x000ea20000100800 */
[----:B------:R-:W-:-:S03]  /*eb50*/  @!P0 IMAD.MOV.U32 R2, RZ, RZ, R6 ;  /* 0x000000ffff028224 */ /* 0x000fc600078e0006 */
[----:B------:R-:W2:Y:S04]  /*eb60*/  LDL R6, [R1+0x1c8] ;  /* 0x0001c80001067983 */ /* 0x000ea80000100800 */
[----:B------:R4:W2:Y:S02]  /*eb70*/  @!P0 LDG.E.U8 R224, desc[UR44][R2.64] ;  /* 0x0000002c02e08981 */ /* 0x0008a4000c1e1100 */
[----:B----4-:R-:W-:Y:S02]  /*eb80*/  @!P0 IMAD.MOV.U32 R3, RZ, RZ, R5 ;  /* 0x000000ffff038224 */ /* 0x010fe400078e0005 */
[----:B------:R-:W4:Y:S01]  /*eb90*/  LDL R5, [R1+0x1a4] ;  /* 0x0001a40001057983 */ /* 0x000f220000100800 */
[----:B---3--:R-:W-:-:S03]  /*eba0*/  @!P0 IMAD.MOV.U32 R2, RZ, RZ, R0 ;  /* 0x000000ffff028224 */ /* 0x008fc600078e0000 */
[----:B------:R-:W3:Y:S01]  /*ebb0*/  LDL R0, [R1+0x1a8] ;  /* 0x0001a80001007983 */ /* 0x000ee20000100800 */
[----:B------:R-:W-:Y:S02]  /*ebc0*/  PRMT R223, RZ, 0x7610, R223 ;  /* 0x00007610ffdf7816 */ /* 0x000fe400000000df */
[----:B------:R-:W-:-:S04]  /*ebd0*/  PRMT R222, RZ, 0x7610, R222 ;  /* 0x00007610ffde7816 */ /* 0x000fc800000000de */
[----:B------:R0:W3:Y:S02]  /*ebe0*/  @!P0 LDG.E.U8 R223, desc[UR44][R2.64] ;  /* 0x0000002c02df8981 */ /* 0x0000e4000c1e1100 */
[----:B0-----:R-:W-:Y:S02]  /*ebf0*/  @!P0 IMAD.MOV.U32 R2, RZ, RZ, R11 ;  /* 0x000000ffff028224 */ /* 0x001fe400078e000b */
[----:B------:R-:W-:-:S05]  /*ec00*/  @!P0 IMAD.MOV.U32 R3, RZ, RZ, R12 ;  /* 0x000000ffff038224 */ /* 0x000fca00078e000c */
[----:B------:R2:W3:Y:S02]  /*ec10*/  @!P0 LDG.E.U8 R222, desc[UR44][R2.64] ;  /* 0x0000002c02de8981 */ /* 0x0004e4000c1e1100 */
[----:B--2---:R-:W-:Y:S02]  /*ec20*/  @!P0 IMAD.MOV.U32 R2, RZ, RZ, R4 ;  /* 0x000000ffff028224 */ /* 0x004fe400078e0004 */
[----:B------:R-:W-:Y:S01]  /*ec30*/  @!P0 IMAD.MOV.U32 R3, RZ, RZ, R7 ;  /* 0x000000ffff038224 */ /* 0x000fe200078e0007 */
[----:B------:R-:W2:Y:S04]  /*ec40*/  LDL R4, [R1+0x188] ;  /* 0x0001880001047983 */ /* 0x000ea80000100800 */
[----:B------:R-:W2:Y:S01]  /*ec50*/  LDL R7, [R1+0x184] ;  /* 0x0001840001077983 */ /* 0x000ea20000100800 */
[----:B------:R-:W-:-:S02]  /*ec60*/  PRMT R221, RZ, 0x7610, R221 ;  /* 0x00007610ffdd7816 */ /* 0x000fc400000000dd */
        /* <DEDUP_REMOVED lines=8> */
[----:B------:R-:W-:Y:S02]  /*ecf0*/  @!P0 IMAD.MOV.U32 R2, RZ, RZ, R6 ;  /* 0x000000ffff028224 */ /* 0x000fe400078e0006 */
[----:B------:R-:W2:Y:S04]  /*ed00*/  LDL R6, [R1+0x168] ;  /* 0x0001680001067983 */ /* 0x000ea80000100800 */
[----:B------:R4:W2:Y:S02]  /*ed10*/  @!P0 LDG.E.U8 R219, desc[UR44][R2.64] ;  /* 0x0000002c02db8981 */ /* 0x0008a4000c1e1100 */
[----:B----4-:R-:W-:-:S02]  /*ed20*/  @!P0 IMAD.MOV.U32 R3, RZ, RZ, R5 ;  /* 0x000000ffff038224 */ /* 0x010fc400078e0005 */
[----:B---3--:R-:W-:Y:S01]  /*ed30*/  @!P0 IMAD.MOV.U32 R2, RZ, RZ, R0 ;  /* 0x000000ffff028224 */ /* 0x008fe200078e0000 */
[----:B------:R-:W-:-:S04]  /*ed40*/  LOP3.LUT R0, R113, 0xffff, RZ, 0xc0, !PT ;  /* 0x0000ffff71007812 */ /* 0x000fc800078ec0ff */
[----:B------:R0:W3:Y:S02]  /*ed50*/  @!P0 LDG.E.U8 R218, desc[UR44][R2.64] ;  /* 0x0000002c02da8981 */ /* 0x0000e4000c1e1100 */
[----:B0-----:R-:W-:Y:S02]  /*ed60*/  LOP3.LUT R2, R106, 0xffff, RZ, 0xc0, !PT ;  /* 0x0000ffff6a027812 */ /* 0x001fe400078ec0ff */
[----:B------:R-:W4:Y:S04]  /*ed70*/  LDL.LU R106, [R1+0xa60] ;  /* 0x000a6000016a7983 */ /* 0x000f280000300800 */
[----:B------:R-:W3:Y:S04]  /*ed80*/  LDL.LU R18, [R1+0x144] ;  /* 0x0001440001127983 */ /* 0x000ee80000300800 */
[----:B------:R-:W4:Y:S04]  /*ed90*/  LDL.LU R113, [R1+0xa5c] ;  /* 0x000a5c0001717983 */ /* 0x000f280000300800 */
[----:B------:R-:W4:Y:S01]  /*eda0*/  LDL R5, [R1+0x148] ;  /* 0x0001480001057983 */ /* 0x000f220000100800 */
[----:B------:R-:W-:-:S02]  /*edb0*/  PRMT R12, R2, 0x3340, R0 ;  /* 0x00003340020c7816 */ /* 0x000fc40000000000 */
[----:B------:R-:W-:Y:S01]  /*edc0*/  PRMT R21, RZ, 0x7610, R21 ;  /* 0x00007610ff157816 */ /* 0x000fe20000000015 */
[----:B--2---:R-:W-:Y:S02]  /*edd0*/  @!P0 IMAD.MOV.U32 R2, RZ, RZ, R4 ;  /* 0x000000ffff028224 */ /* 0x004fe400078e0004 */
[----:B------:R-:W-:-:S05]  /*ede0*/  @!P0 IMAD.MOV.U32 R3, RZ, RZ, R7 ;  /* 0x000000ffff038224 */ /* 0x000fca00078e0007 */
[----:B------:R0:W2:Y:S02]  /*edf0*/  @!P0 LDG.E.U8 R21, desc[UR44][R2.64] ;  /* 0x0000002c02158981 */ /* 0x0000a4000c1e1100 */
[----:B0-----:R-:W-:Y:S02]  /*ee00*/  LOP3.LUT R2, R105, 0xffff, RZ, 0xc0, !PT ;  /* 0x0000ffff69027812 */ /* 0x001fe400078ec0ff */
[----:B------:R-:W2:Y:S04]  /*ee10*/  LDL.LU R105, [R1+0xa58] ;  /* 0x000a580001697983 */ /* 0x000ea80000300800 */
[----:B------:R-:W2:Y:S04]  /*ee20*/  LDL R4, [R1+0x124] ;  /* 0x0001240001047983 */ /* 0x000ea80000100800 */
[----:B------:R-:W2:Y:S01]  /*ee30*/  LDL.LU R16, [R1+0x128] ;  /* 0x0001280001107983 */ /* 0x000ea20000300800 */
[----:B------:R-:W-:Y:S01]  /*ee40*/  LOP3.LUT R0, R111, 0xffff, RZ, 0xc0, !PT ;  /* 0x0000ffff6f007812 */ /* 0x000fe200078ec0ff */
[----:B------:R-:W-:Y:S01]  /*ee50*/  @!P0 IMAD.MOV.U32 R3, RZ, RZ, R17 ;  /* 0x000000ffff038224 */ /* 0x000fe200078e0011 */
[----:B------:R-:W-:Y:S01]  /*ee60*/  PRMT R20, RZ, 0x7610, R20 ;  /* 0x00007610ff147816 */ /* 0x000fe20000000014 */
[----:B------:R-:W2:Y:S01]  /*ee70*/  LDL.LU R111, [R1+0xa54] ;  /* 0x000a5400016f7983 */ /* 0x000ea20000300800 */
[----:B------:R-:W-:-:S02]  /*ee80*/  PRMT R11, R2, 0x3340, R0 ;  /* 0x00003340020b7816 */ /* 0x000fc40000000000 */
[----:B------:R-:W-:Y:S01]  /*ee90*/  LOP3.LUT R0, R216, 0xffff, RZ, 0xc0, !PT ;  /* 0x0000ffffd8007812 */ /* 0x000fe200078ec0ff */
[----:B------:R-:W-:-:S05]  /*eea0*/  @!P0 IMAD.MOV.U32 R2, RZ, RZ, R6 ;  /* 0x000000ffff028224 */ /* 0x000fca00078e0006 */
[----:B------:R0:W2:Y:S01]  /*eeb0*/  @!P0 LDG.E.U8 R20, desc[UR44][R2.64] ;  /* 0x0000002c02148981 */ /* 0x0000a2000c1e1100 */
[----:B------:R-:W-:Y:S02]  /*eec0*/  PRMT R19, RZ, 0x7610, R19 ;  /* 0x00007610ff137816 */ /* 0x000fe40000000013 */
[----:B0-----:R-:W-:Y:S02]  /*eed0*/  LOP3.LUT R2, R217, 0xffff, RZ, 0xc0, !PT ;  /* 0x0000ffffd9027812 */ /* 0x001fe400078ec0ff */
[----:B------:R-:W2:Y:S02]  /*eee0*/  LDL.LU R217, [R1+0xa50] ;  /* 0x000a500001d97983 */ /* 0x000ea40000300800 */
[----:B------:R-:W-:Y:S02]  /*eef0*/  PRMT R10, R2, 0x3340, R0 ;  /* 0x00003340020a7816 */ /* 0x000fe40000000000 */
[----:B------:R-:W2:Y:S01]  /*ef00*/  LDL.LU R216, [R1+0xa4c] ;  /* 0x000a4c0001d87983 */ /* 0x000ea20000300800 */
[----:B------:R-:W-:Y:S01]  /*ef10*/  LOP3.LUT R0, R22, 0xffff, RZ, 0xc0, !PT ;  /* 0x0000ffff16007812 */ /* 0x000fe200078ec0ff */
[----:B---3--:R-:W-:-:S02]  /*ef20*/  @!P0 IMAD.MOV.U32 R3, RZ, RZ, R18 ;  /* 0x000000ffff038224 */ /* 0x008fc400078e0012 */
[----:B----4-:R-:W-:Y:S01]  /*ef30*/  @!P0 IMAD.MOV.U32 R2, RZ, RZ, R5 ;  /* 0x000000ffff028224 */ /* 0x010fe200078e0005 */
[----:B------:R-:W-:-:S04]  /*ef40*/  LOP3.LUT R5, R177, 0xffff, RZ, 0xc0, !PT ;  /* 0x0000ffffb1057812 */ /* 0x000fc800078ec0ff */
[----:B------:R0:W3:Y:S02]  /*ef50*/  @!P0 LDG.E.U8 R19, desc[UR44][R2.64] ;  /* 0x0000002c02138981 */ /* 0x0000e4000c1e1100 */
[----:B0-----:R-:W-:Y:S02]  /*ef60*/  LOP3.LUT R2, R23, 0xffff, RZ, 0xc0, !PT ;  /* 0x0000ffff17027812 */ /* 0x001fe400078ec0ff */
[----:B------:R-:W4:Y:S04]  /*ef70*/  LDL.LU R23, [R1+0xa48] ;  /* 0x000a480001177983 */ /* 0x000f280000300800 */
[----:B------:R-:W4:Y:S04]  /*ef80*/  LDL.LU R22, [R1+0xa44] ;  /* 0x000a440001167983 */ /* 0x000f280000300800 */
[----:B------:R-:W3:Y:S01]  /*ef90*/  LDL R177, [R1+0x700] ;  /* 0x0007000001b17983 */ /* 0x000ee20000100800 */
[----:B------:R-:W-:-:S02]  /*efa0*/  PRMT R9, R2, 0x3340, R0 ;  /* 0x0000334002097816 */ /* 0x000fc40000000000 */
[----:B------:R-:W-:Y:S01]  /*efb0*/  PRMT R0, RZ, 0x7610, R0 ;  /* 0x00007610ff007816 */ /* 0x000fe20000000000 */
[----:B--2---:R-:W-:Y:S02]  /*efc0*/  @!P0 IMAD.MOV.U32 R3, RZ, RZ, R4 ;  /* 0x000000ffff038224 */ /* 0x004fe400078e0004 */
[----:B------:R-:W-:Y:S01]  /*efd0*/  @!P0 IMAD.MOV.U32 R2, RZ, RZ, R16 ;  /* 0x000000ffff028224 */ /* 0x000fe200078e0010 */
[----:B------:R-:W-:Y:S02]  /*efe0*/  LOP3.LUT R4, R88, 0xffff, RZ, 0xc0, !PT ;  /* 0x0000ffff58047812 */ /* 0x000fe400078ec0ff */
[----:B------:R-:W2:Y:S04]  /*eff0*/  LDL.LU R88, [R1+0xa40] ;  /* 0x000a400001587983 */ /* 0x000ea80000300800 */
[----:B------:R0:W4:Y:S01]  /*f000*/  @!P0 LDG.E.U8 R0, desc[UR44][R2.64] ;  /* 0x0000002c02008981 */ /* 0x000122000c1e1100 */
[----:B------:R-:W-:-:S02]  /*f010*/  PRMT R8, R5, 0x3340, R4 ;  /* 0x0000334005087816 */ /* 0x000fc40000000004 */
[----:B------:R-:W-:Y:S02]  /*f020*/  LOP3.LUT R5, R91, 0xffff, RZ, 0xc0, !PT ;  /* 0x0000ffff5b057812 */ /* 0x000fe400078ec0ff */
[----:B------:R-:W-:Y:S02]  /*f030*/  LOP3.LUT R4, R92, 0xffff, RZ, 0xc0, !PT ;  /* 0x0000ffff5c047812 */ /* 0x000fe400078ec0ff */
[----:B0-----:R-:W-:Y:S02]  /*f040*/  LOP3.LUT R3, R89, 0xffff, RZ, 0xc0, !PT ;  /* 0x0000ffff59037812 */ /* 0x001fe400078ec0ff */
[----:B------:R-:W-:Y:S01]  /*f050*/  LOP3.LUT R2, R90, 0xffff, RZ, 0xc0, !PT ;  /* 0x0000ffff5a027812 */ /* 0x000fe200078ec0ff */
[----:B------:R-:W2:Y:S03]  /*f060*/  LDL.LU R89, [R1+0xa3c] ;  /* 0x000a3c0001597983 */ /* 0x000ea60000300800 */
[----:B------:R-:W-:Y:S01]  /*f070*/  PRMT R6, R3, 0x3340, R2 ;  /* 0x0000334003067816 */ /* 0x000fe20000000002 */
[----:B------:R-:W2:Y:S01]  /*f080*/  LDL.LU R90, [R1+0xa38] ;  /* 0x000a3800015a7983 */ /* 0x000ea20000300800 */
[----:B------:R-:W-:-:S02]  /*f090*/  LOP3.LUT R3, R93, 0xffff, RZ, 0xc0, !PT ;  /* 0x0000ffff5d037812 */ /* 0x000fc400078ec0ff */
[----:B------:R-:W-:Y:S01]  /*f0a0*/  LOP3.LUT R2, R94, 0xffff, RZ, 0xc0, !PT ;  /* 0x0000ffff5e027812 */ /* 0x000fe200078ec0ff */
[----:B------:R-:W2:Y:S01]  /*f0b0*/  LDL.LU R91, [R1+0xa34] ;  /* 0x000a3400015b7983 */ /* 0x000ea20000300800 */
[----:B------:R-:W-:Y:S02]  /*f0c0*/  PRMT R7, R5, 0x3340, R4 ;  /* 0x0000334005077816 */ /* 0x000fe40000000004 */
[----:B------:R-:W-:Y:S01]  /*f0d0*/  PRMT R2, R3, 0x3340, R2 ;  /* 0x0000334003027816 */ /* 0x000fe20000000002 */
[----:B------:R-:W2:Y:S01]  /*f0e0*/  LDL.LU R92, [R1+0xa30] ;  /* 0x000a3000015c7983 */ /* 0x000ea20000300800 */
[----:B------:R-:W-:Y:S02]  /*f0f0*/  LOP3.LUT R3, R97, 0xffff, RZ, 0xc0, !PT ;  /* 0x0000ffff61037812 */ /* 0x000fe400078ec0ff */
[----:B------:R-:W-:Y:S01]  /*f100*/  PRMT R7, R7, 0x5410, R2 ;  /* 0x0000541007077816 */ /* 0x000fe20000000002 */
[----:B------:R-:W2:Y:S01]  /*f110*/  LDL.LU R93, [R1+0xa2c] ;  /* 0x000a2c00015d7983 */ /* 0x000ea20000300800 */
[----:B------:R-:W-:-:S02]  /*f120*/  LOP3.LUT R2, R190, 0xffff, RZ, 0xc0, !PT ;  /* 0x0000ffffbe027812 */ /* 0x000fc400078ec0ff */
[----:B------:R-:W-:Y:S01]  /*f130*/  PRMT R4, R12, 0x5410, R11 ;  /* 0x000054100c047816 */ /* 0x000fe2000000000b */
[----:B------:R-:W2:Y:S01]  /*f140*/  LDL.LU R94, [R1+0xa28] ;  /* 0x000a2800015e7983 */ /* 0x000ea20000300800 */
[----:B------:R-:W-:Y:S02]  /*f150*/  PRMT R12, R3, 0x3340, R2 ;  /* 0x00003340030c7816 */ /* 0x000fe40000000002 */
[----:B------:R-:W-:Y:S02]  /*f160*/  LOP3.LUT R3, R100, 0xffff, RZ, 0xc0, !PT ;  /* 0x0000ffff64037812 */ /* 0x000fe400078ec0ff */
[----:B------:R-:W-:-:S04]  /*f170*/  LOP3.LUT R2, R189, 0xffff, RZ, 0xc0, !PT ;  /* 0x0000ffffbd027812 */ /* 0x000fc800078ec0ff */
        /* <DEDUP_REMOVED lines=8> */
[----:B------:R-:W-:Y:S02]  /*f200*/  LOP3.LUT R2, R184, 0xffff, RZ, 0xc0, !PT ;  /* 0x0000ffffb8027812 */ /* 0x000fe400078ec0ff */
[----:B------:R-:W-:Y:S02]  /*f210*/  PRMT R5, R10, 0x5410, R9 ;  /* 0x000054100a057816 */ /* 0x000fe40000000009 */
[----:B------:R-:W-:Y:S02]  /*f220*/  PRMT R184, R3, 0x3340, R2 ;  /* 0x0000334003b87816 */ /* 0x000fe40000000002 */
[----:B------:R-:W-:-:S02]  /*f230*/  LOP3.LUT R3, R209, 0xffff, RZ, 0xc0, !PT ;  /* 0x0000ffffd1037812 */ /* 0x000fc400078ec0ff */
[----:B------:R-:W-:Y:S02]  /*f240*/  LOP3.LUT R2, R185, 0xffff, RZ, 0xc0, !PT ;  /* 0x0000ffffb9027812 */ /* 0x000fe400078ec0ff */
[----:B------:R-:W-:Y:S02]  /*f250*/  PRMT R6, R8, 0x5410, R6 ;  /* 0x0000541008067816 */ /* 0x000fe40000000006 */
        /* <DEDUP_REMOVED lines=10> */
[----:B------:R-:W-:Y:S01]  /*f300*/  LOP3.LUT R2, R176, 0xffff, RZ, 0xc0, !PT ;  /* 0x0000ffffb0027812 */ /* 0x000fe200078ec0ff */
[----:B---3--:R0:W-:Y:S02]  /*f310*/  STS.128 [R177+UR7], R4 ;  /* 0x00000004b1007988 */ /* 0x0081e40008000c07 */
[----:B0-----:R-:W-:Y:S02]  /*f320*/  LOP3.LUT R5, R95, 0xffff, RZ, 0xc0, !PT ;  /* 0x0000ffff5f057812 */ /* 0x001fe400078ec0ff */
[----:B------:R-:W-:Y:S01]  /*f330*/  LOP3.LUT R4, R96, 0xffff, RZ, 0xc0, !PT ;  /* 0x0000ffff60047812 */ /* 0x000fe200078ec0ff */
[----:B------:R-:W2:Y:S03]  /*f340*/  LDL.LU R95, [R1+0xa24] ;  /* 0x000a2400015f7983 */ /* 0x000ea60000300800 */
[----:B------:R-:W-:Y:S01]  /*f350*/  PRMT R190, R5, 0x3340, R4 ;  /* 0x0000334005be7816 */ /* 0x000fe20000000004 */
[----:B------:R-:W2:Y:S01]  /*f360*/  LDL.LU R96, [R1+0xa20] ;  /* 0x000a200001607983 */ /* 0x000ea20000300800 */
[----:B------:R-:W-:-:S02]  /*f370*/  LOP3.LUT R5, R98, 0xffff, RZ, 0xc0, !PT ;  /* 0x0000ffff62057812 */ /* 0x000fc400078ec0ff */
[----:B------:R-:W-:Y:S01]  /*f380*/  LOP3.LUT R4, R99, 0xffff, RZ, 0xc0, !PT ;  /* 0x0000ffff63047812 */ /* 0x000fe200078ec0ff */
[----:B------:R-:W2:Y:S03]  /*f390*/  LDL.LU R97, [R1+0xa1c] ;  /* 0x000a1c0001617983 */ /* 0x000ea60000300800 */
[----:B------:R-:W-:Y:S01]  /*f3a0*/  PRMT R189, R5, 0x3340, R4 ;  /* 0x0000334005bd7816 */ /* 0x000fe20000000004 */
[----:B------:R-:W2:Y:S01]  /*f3b0*/  LDL.LU R98, [R1+0xa18] ;  /* 0x000a180001627983 */ /* 0x000ea20000300800 */
[----:B------:R-:W-:-:S03]  /*f3c0*/  LOP3.LUT R5, R101, 0xffff, RZ, 0xc0, !PT ;  /* 0x0000ffff65057812 */ /* 0x000fc600078ec0ff */
[----:B------:R-:W2:Y:S01]  /*f3d0*/  LDL.LU R99, [R1+0xa14] ;  /* 0x000a140001637983 */ /* 0x000ea20000300800 */
[----:B------:R-:W-:-:S03]  /*f3e0*/  LOP3.LUT R4, R102, 0xffff, RZ, 0xc0, !PT ;  /* 0x0000ffff66047812 */ /* 0x000fc600078ec0ff */
[----:B------:R-:W2:Y:S04]  /*f3f0*/  LDL.LU R100, [R1+0xa10] ;  /* 0x000a100001647983 */ /* 0x000ea80000300800 */
[----:B------:R-:W2:Y:S04]  /*f400*/  LDL.LU R101, [R1+0xa0c] ;  /* 0x000a0c0001657983 */ /* 0x000ea80000300800 */
[----:B------:R-:W2:Y:S04]  /*f410*/  LDL.LU R102, [R1+0xa08] ;  /* 0x000a080001667983 */ /* 0x000ea80000300800 */
[----:B------:R-:W2:Y:S04]  /*f420*/  LDL.LU R103, [R1+0xa04] ;  /* 0x000a040001677983 */ /* 0x000ea80000300800 */
[----:B------:R-:W3:Y:S01]  /*f430*/  LDL R176, [R1+0x6fc] ;  /* 0x0006fc0001b07983 */ /* 0x000ee20000100800 */
[----:B------:R-:W-:-:S02]  /*f440*/  PRMT R188, R5, 0x3340, R4 ;  /* 0x0000334005bc7816 */ /* 0x000fc40000000004 */
        /* <DEDUP_REMOVED lines=10> */
[----:B------:R-:W-:-:S02]  /*f4f0*/  PRMT R14, R188, 0x5410, R14 ;  /* 0x00005410bc0e7816 */ /* 0x000fc4000000000e */
[----:B------:R-:W-:Y:S02]  /*f500*/  PRMT R15, R187, 0x5410, R15 ;  /* 0x00005410bb0f7816 */ /* 0x000fe4000000000f */
[----:B------:R-:W-:Y:S02]  /*f510*/  PRMT R8, R5, 0x3340, R4 ;  /* 0x0000334005087816 */ /* 0x000fe40000000004 */
[----:B------:R-:W-:Y:S02]  /*f520*/  LOP3.LUT R5, R207, 0xffff, RZ, 0xc0, !PT ;  /* 0x0000ffffcf057812 */ /* 0x000fe400078ec0ff */
[----:B------:R-:W-:Y:S01]  /*f530*/  LOP3.LUT R4, R183, 0xffff, RZ, 0xc0, !PT ;  /* 0x0000ffffb7047812 */ /* 0x000fe200078ec0ff */
[----:B------:R0:W-:Y:S03]  /*f540*/  STS.128 [R177+UR7+0x2000], R12 ;  /* 0x0020000cb1007988 */ /* 0x0001e60008000c07 */
[----:B------:R-:W-:-:S02]  /*f550*/  PRMT R183, R5, 0x3340, R4 ;  /* 0x0000334005b77816 */ /* 0x000fc40000000004 */
[----:B------:R-:W-:Y:S02]  /*f560*/  LOP3.LUT R5, R205, 0xffff, RZ, 0xc0, !PT ;  /* 0x0000ffffcd057812 */ /* 0x000fe400078ec0ff */
[----:B------:R-:W-:Y:S01]  /*f570*/  LOP3.LUT R4, R203, 0xffff, RZ, 0xc0, !PT ;  /* 0x0000ffffcb047812 */ /* 0x000fe200078ec0ff */
[----:B0-----:R-:W0:Y:S03]  /*f580*/  S2R R15, SR_TID.X ;  /* 0x00000000000f7919 */ /* 0x001e260000002100 */
[----:B------:R-:W-:Y:S02]  /*f590*/  PRMT R9, R5, 0x3340, R4 ;  /* 0x0000334005097816 */ /* 0x000fe40000000004 */
[----:B------:R-:W-:Y:S02]  /*f5a0*/  LOP3.LUT R5, R202, 0xffff, RZ, 0xc0, !PT ;  /* 0x0000ffffca057812 */ /* 0x000fe400078ec0ff */
[----:B------:R-:W-:Y:S01]  /*f5b0*/  LOP3.LUT R4, R180, 0xffff, RZ, 0xc0, !PT ;  /* 0x0000ffffb4047812 */ /* 0x000fe200078ec0ff */
[----:B------:R-:W1:Y:S01]  /*f5c0*/  S2R R215, SR_TID.X ;  /* 0x0000000000d77919 */ /* 0x000e620000002100 */
[----:B------:R-:W-:-:S02]  /*f5d0*/  LOP3.LUT R3, R199, 0xffff, RZ, 0xc0, !PT ;  /* 0x0000ffffc7037812 */ /* 0x000fc400078ec0ff */
[----:B------:R-:W-:Y:S02]  /*f5e0*/  PRMT R180, R5, 0x3340, R4 ;  /* 0x0000334005b47816 */ /* 0x000fe40000000004 */
[----:B------:R-:W-:Y:S02]  /*f5f0*/  LOP3.LUT R5, R200, 0xffff, RZ, 0xc0, !PT ;  /* 0x0000ffffc8057812 */ /* 0x000fe400078ec0ff */
[----:B------:R-:W-:Y:S02]  /*f600*/  LOP3.LUT R4, R198, 0xffff, RZ, 0xc0, !PT ;  /* 0x0000ffffc6047812 */ /* 0x000fe400078ec0ff */
[----:B------:R-:W-:Y:S02]  /*f610*/  PRMT R6, R3, 0x3340, R2 ;  /* 0x0000334003067816 */ /* 0x000fe40000000002 */
[----:B------:R-:W-:Y:S02]  /*f620*/  PRMT R10, R5, 0x3340, R4 ;  /* 0x00003340050a7816 */ /* 0x000fe40000000004 */
[----:B------:R-:W-:-:S02]  /*f630*/  LOP3.LUT R5, R197, 0xffff, RZ, 0xc0, !PT ;  /* 0x0000ffffc5057812 */ /* 0x000fc400078ec0ff */
[----:B------:R-:W-:Y:S02]  /*f640*/  LOP3.LUT R4, R195, 0xffff, RZ, 0xc0, !PT ;  /* 0x0000ffffc3047812 */ /* 0x000fe400078ec0ff */
        /* <DEDUP_REMOVED lines=12> */
[----:B------:R-:W-:Y:S02]  /*f710*/  PRMT R10, R180, 0x5410, R10 ;  /* 0x00005410b40a7816 */ /* 0x000fe4000000000a */
[----:B------:R-:W-:Y:S02]  /*f720*/  PRMT R11, R178, 0x5410, R11 ;  /* 0x00005410b20b7816 */ /* 0x000fe4000000000b */
[----:B------:R-:W-:Y:S02]  /*f730*/  PRMT R4, R184, 0x5410, R185 ;  /* 0x00005410b8047816 */ /* 0x000fe400000000b9 */
[----:B------:R-:W-:Y:S02]  /*f740*/  PRMT R5, R181, 0x5410, R182 ;  /* 0x00005410b5057816 */ /* 0x000fe400000000b6 */
[----:B------:R-:W-:-:S02]  /*f750*/  PRMT R6, R179, 0x5410, R6 ;  /* 0x00005410b3067816 */ /* 0x000fc40000000006 */
[----:B------:R-:W-:Y:S02]  /*f760*/  PRMT R7, R7, 0x5410, R2 ;  /* 0x0000541007077816 */ /* 0x000fe40000000002 */
[----:B0-----:R-:W-:Y:S02]  /*f770*/  LOP3.LUT R15, R15, 0x7f, RZ, 0xc0, !PT ;  /* 0x0000007f0f0f7812 */ /* 0x001fe400078ec0ff */
[----:B-1----:R-:W-:-:S04]  /*f780*/  LOP3.LUT R215, R215, 0x7f, RZ, 0xc0, !PT ;  /* 0x0000007fd7d77812 */ /* 0x002fc800078ec0ff */
[----:B------:R-:W-:Y:S01]  /*f790*/  LOP3.LUT R3, R215, 0x10, RZ, 0x3c, !PT ;  /* 0x00000010d7037812 */ /* 0x000fe200078e3cff */
[----:B---3--:R-:W-:Y:S04]  /*f7a0*/  STS.128 [R176+UR7], R8 ;  /* 0x00000008b0007988 */ /* 0x008fe80008000c07 */
[----:B------:R-:W-:Y:S04]  /*f7b0*/  STS.128 [R176+UR7+0x2000], R4 ;  /* 0x00200004b0007988 */ /* 0x000fe80008000c07 */
[----:B------:R-:W-:Y:S04]  /*f7c0*/  STS.U8 [R15+UR7+0x4000], R175 ;  /* 0x004000af0f007988 */ /* 0x000fe80008000007 */
        /* <DEDUP_REMOVED lines=22> */
[----:B------:R0:W-:Y:S04]  /*f930*/  STS.U8 [R3+UR7+0x4e80], R152 ;  /* 0x004e809803007988 */ /* 0x0001e80008000007 */
[----:B0-----:R-:W3:Y:S04]  /*f940*/  LDL.LU.64 R152, [R1] ;  /* 0x0000000001987983 */ /* 0x001ee80000300a00 */
[----:B------:R-:W3:Y:S04]  /*f950*/  LDL.LU.64 R154, [R1+0x8] ;  /* 0x00000800019a7983 */ /* 0x000ee80000300a00 */
        /* <DEDUP_REMOVED lines=29> */
[----:B------:R-:W3:Y:S01]  /*fb30*/  LDL.LU.64 R214, [R1+0xf8] ;  /* 0x0000f80001d67983 */ /* 0x000ee20000300a00 */
[----:B------:R-:W-:-:S03]  /*fb40*/  LOP3.LUT R2, R15, 0x20, RZ, 0x3c, !PT ;  /* 0x000000200f027812 */ /* 0x000fc600078e3cff */
        /* <DEDUP_REMOVED lines=8> */
[----:B------:R-:W-:Y:S04]  /*fbd0*/  STS.U8 [R2+UR7+0x4100], R244 ;  /* 0x004100f402007988 */ /* 0x000fe80008000007 */
[----:B------:R-:W-:Y:S04]  /*fbe0*/  STS.U8 [R2+UR7+0x4300], R243 ;  /* 0x004300f302007988 */ /* 0x000fe80008000007 */
[----:B------:R-:W-:Y:S04]  /*fbf0*/  STS.U8 [R2+UR7+0x4500], R242 ;  /* 0x004500f202007988 */ /* 0x000fe80008000007 */
[----:B------:R-:W-:Y:S04]  /*fc00*/  STS.U8 [R2+UR7+0x4700], R241 ;  /* 0x004700f102007988 */ /* 0x000fe80008000007 */
[----:B------:R-:W-:Y:S04]  /*fc10*/  STS.U8 [R2+UR7+0x4900], R240 ;  /* 0x004900f002007988 */ /* 0x000fe80008000007 */
[----:B------:R-:W-:Y:S04]  /*fc20*/  STS.U8 [R2+UR7+0x4b00], R239 ;  /* 0x004b00ef02007988 */ /* 0x000fe80008000007 */
[----:B------:R-:W-:Y:S04]  /*fc30*/  STS.U8 [R2+UR7+0x4d00], R238 ;  /* 0x004d00ee02007988 */ /* 0x000fe80008000007 */
[----:B------:R-:W-:Y:S01]  /*fc40*/  STS.U8 [R2+UR7+0x4f00], R237 ;  /* 0x004f00ed02007988 */ /* 0x000fe20008000007 */
        /* <DEDUP_REMOVED lines=24> */
[----:B----4-:R-:W-:Y:S01]  /*fdd0*/  STS.U8 [R4+UR7+0x5d80], R0 ;  /* 0x005d800004007988 */ /* 0x010fe20008000007 */
[----:B------:R4:W-:Y:S06]  /*fde0*/  MEMBAR.ALL.CTA ;  /* 0x0000000000007992 */ /* 0x0009ec0000008000 */
[----:B----4-:R-:W4:Y:S04]  /*fdf0*/  FENCE.VIEW.ASYNC.S ;  /* 0x00000000000073c6 */ /* 0x010f280000000000 */
[----:B0-----:R-:W2:Y:S01]  /*fe00*/  LDL.LU R3, [R1+0x100] ;  /* 0x0001000001037983 */ /* 0x001ea20000300800 */
[----:B------:R-:W-:Y:S01]  /*fe10*/  UMOV UR40, UR10 ;  /* 0x0000000a00287c82 */ /* 0x000fe20008000000 */
[----:B------:R-:W-:-:S02]  /*fe20*/  UMOV UR41, 0x80000020 ;  /* 0x8000002000297882 */ /* 0x000fc40000000000 */
[----:B-1----:R-:W2:Y:S04]  /*fe30*/  LDL.LU R104, [R1+0xa00] ;  /* 0x000a000001687983 */ /* 0x002ea80000300800 */
[----:B------:R-:W2:Y:S01]  /*fe40*/  LDL R2, [R1+0x718] ;  /* 0x0007180001027983 */ /* 0x000ea20000100800 */
[----:B----4-:R-:W-:Y:S06]  /*fe50*/  BAR.SYNC.DEFER_BLOCKING 0x0 ;  /* 0x0000000000007b1d */ /* 0x010fec0000010000 */
[----:B---3--:R-:W-:-:S06]  /*fe60*/  WARPGROUP.ARRIVE ;  /* 0x00000000000079c5 */ /* 0x008fcc0000000000 */
[----:B------:R-:W-:Y:S03]  /*fe70*/  QGMMA.64x128x32.F32.E5M2.E5M2 R152, gdesc[UR40], R152, gsb0 ;  /* 0x01e00000289879f3 */ /* 0x000fe60008003898 */
[----:B------:R-:W-:Y:S02]  /*fe80*/  WARPGROUP.DEPBAR.LE gsb0, 0x0 ;  /* 0x00008000000079c5 */ /* 0x000fe40000010000 */
[----:B------:R-:W-:-:S07]  /*fe90*/  WARPGROUP.ARRIVE ;  /* 0x00000000000079c5 */ /* 0x000fce0000000000 */
[----:B------:R-:W-:Y:S01]  /*fea0*/  QGMMA.64x128x32.F32.E5M2.E5M2 R152, gdesc[UR36], R152, gsb0 ;  /* 0x01e00000249879f3 */ /* 0x000fe20008003898 */
[----:B------:R-:W-:Y:S02]  /*feb0*/  IADD3 R105, P6, R105, UR9, RZ ;  /* 0x0000000969697c10 */ /* 0x000fe4000ffde0ff */
[----:B------:R-:W-:Y:S02]  /*fec0*/  IADD3 R106, P1, R106, UR9, RZ ;  /* 0x000000096a6a7c10 */ /* 0x000fe4000ff3e0ff */
[----:B------:R-:W-:Y:S02]  /*fed0*/  IADD3 R23, P4, R23, UR9, RZ ;  /* 0x0000000917177c10 */ /* 0x000fe4000ff9e0ff */
[----:B------:R-:W-:Y:S02]  /*fee0*/  IADD3 R107, P2, R107, UR9, RZ ;  /* 0x000000096b6b7c10 */ /* 0x000fe4000ff5e0ff */
[----:B------:R-:W-:Y:S02]  /*fef0*/  IADD3 R217, P5, R217, UR9, RZ ;  /* 0x00000009d9d97c10 */ /* 0x000fe4000ffbe0ff */
[----:B------:R-:W-:Y:S01]  /*ff00*/  IADD3 R108, P3, R108, UR9, RZ ;  /* 0x000000096c6c7c10 */ /* 0x000fe2000ff7e0ff */
[----:B--2---:R-:W-:Y:S01]  /*ff10*/  VIADD R3, R3, 0x1 ;  /* 0x0000000103037836 */ /* 0x004fe20000000000 */
[----:B------:R-:W-:-:S02]  /*ff20*/  IADD3.X R22, R22, UR6, RZ, P4, !PT ;  /* 0x0000000616167c10 */ /* 0x000fc4000a7fe4ff */
[----:B------:R-:W-:Y:S02]  /*ff30*/  IADD3 R109, P4, R109, UR9, RZ ;  /* 0x000000096d6d7c10 */ /* 0x000fe4000ff9e0ff */
[----:B------:R-:W-:Y:S02]  /*ff40*/  IADD3.X R216, R216, UR6, RZ, P5, !PT ;  /* 0x00000006d8d87c10 */ /* 0x000fe4000affe4ff */
[----:B------:R-:W-:Y:S02]  /*ff50*/  IADD3 R110, P5, R110, UR9, RZ ;  /* 0x000000096e6e7c10 */ /* 0x000fe4000ffbe0ff */
[----:B------:R-:W-:Y:S02]  /*ff60*/  IADD3.X R111, R111, UR6, RZ, P6, !PT ;  /* 0x000000066f6f7c10 */ /* 0x000fe4000b7fe4ff */
[----:B------:R-:W-:Y:S02]  /*ff70*/  IADD3 R112, P6, R112, UR9, RZ ;  /* 0x0000000970707c10 */ /* 0x000fe4000ffde0ff */
[----:B------:R-:W-:-:S02]  /*ff80*/  IADD3.X R113, R113, UR6, RZ, P1, !PT ;  /* 0x0000000671717c10 */ /* 0x000fc40008ffe4ff */
[----:B------:R-:W-:Y:S02]  /*ff90*/  IADD3 R114, P1, R114, UR9, RZ ;  /* 0x0000000972727c10 */ /* 0x000fe4000ff3e0ff */
[----:B------:R-:W-:Y:S02]  /*ffa0*/  IADD3.X R115, R115, UR6, RZ, P2, !PT ;  /* 0x0000000673737c10 */ /* 0x000fe400097fe4ff */
[----:B------:R-:W-:Y:S02]  /*ffb0*/  IADD3 R116, P2, R116, UR9, RZ ;  /* 0x0000000974747c10 */ /* 0x000fe4000ff5e0ff */
[----:B------:R-:W-:Y:S02]  /*ffc0*/  IADD3.X R117, R117, UR6, RZ, P3, !PT ;  /* 0x0000000675757c10 */ /* 0x000fe40009ffe4ff */
[----:B------:R-:W-:Y:S02]  /*ffd0*/  IADD3 R118, P3, R118, UR9, RZ ;  /* 0x0000000976767c10 */ /* 0x000fe4000ff7e0ff */
[----:B------:R-:W-:Y:S01]  /*ffe0*/  IADD3.X R119, R119, UR6, RZ, P4, !PT ;  /* 0x0000000677777c10 */ /* 0x000fe2000a7fe4ff */
[----:B------:R-:W-:-:S02]  /*fff0*/  WARPGROUP.DEPBAR.LE gsb0, 0x0 ;  /* 0x00008000000079c5 */ /* 0x000fc40000010000 */
[----:B------:R-:W-:Y:S04]  /*10000*/  STL.64 [R1], R152 ;  /* 0x0000009801007387 */ /* 0x000fe80000100a00 */
        /* <DEDUP_REMOVED lines=30> */
[----:B------:R0:W-:Y:S04]  /*101f0*/  STL.64 [R1+0xf8], R214 ;  /* 0x0000f8d601007387 */ /* 0x0001e80000100a00 */
[----:B0-----:R-:W2:Y:S04]  /*10200*/  LDL.LU.64 R214, [R1+0x9f8] ;  /* 0x0009f80001d67983 */ /* 0x001ea80000300a00 */
[----:B------:R-:W2:Y:S04]  /*10210*/  LDL.LU.64 R212, [R1+0x9f0] ;  /* 0x0009f00001d47983 */ /* 0x000ea80000300a00 */
        /* <DEDUP_REMOVED lines=30> */
[----:B------:R-:W-:Y:S04]  /*10400*/  STL [R1+0x100], R3 ;  /* 0x0001000301007387 */ /* 0x000fe80000100800 */
[----:B------:R0:W-:Y:S04]  /*10410*/  STL [R1+0x6f4], R105 ;  /* 0x0006f46901007387 */ /* 0x0001e80000100800 */
[----:B0-----:R-:W3:Y:S04]  /*10420*/  LDL.LU R105, [R1+0x8fc] ;  /* 0x0008fc0001697983 */ /* 0x001ee80000300800 */
        /* <DEDUP_REMOVED lines=14> */
[----:B------:R0:W-:Y:S01]  /*10510*/  STL [R1+0x6e8], R113 ;  /* 0x0006e87101007387 */ /* 0x0001e20000100800 */
[----:B------:R-:W-:-:S03]  /*10520*/  IADD3 R120, P4, R120, UR9, RZ ;  /* 0x0000000978787c10 */ /* 0x000fc6000ff9e0ff */
[----:B0-----:R-:W3:Y:S04]  /*10530*/  LDL.LU R113, [R1+0x8dc] ;  /* 0x0008dc0001717983 */ /* 0x001ee80000300800 */
[----:B------:R0:W-:Y:S01]  /*10540*/  STL [R1+0x6bc], R114 ;  /* 0x0006bc7201007387 */ /* 0x0001e20000100800 */
[----:B------:R-:W-:-:S03]  /*10550*/  IADD3.X R121, R121, UR6, RZ, P5, !PT ;  /* 0x0000000679797c10 */ /* 0x000fc6000affe4ff */
        /* <DEDUP_REMOVED lines=71> */
[----:B------:R-:W-:-:S03]  /*109d0*/  IADD3.X R143, R143, UR6, RZ, P4, !PT ;  /* 0x000000068f8f7c10 */ /* 0x000fc6000a7fe4ff */
[----:B0-----:R-:W3:Y:S04]  /*109e0*/  LDL.LU R139, [R1+0x874] ;  /* 0x00087400018b7983 */ /* 0x001ee80000300800 */
[----:B------:R0:W-:Y:S04]  /*109f0*/  STL [R1+0x654], R140 ;  /* 0x0006548c01007387 */ /* 0x0001e80000100800 */
[----:B0-----:R-:W3:Y:S04]  /*10a00*/  LDL.LU R140, [R1+0x870] ;  /* 0x00087000018c7983 */ /* 0x001ee80000300800 */
[----:B------:R0:W-:Y:S04]  /*10a10*/  STL [R1+0x678], R141 ;  /* 0x0006788d01007387 */ /* 0x0001e80000100800 */
[----:B0-----:R-:W3:Y:S04]  /*10a20*/  LDL.LU R141, [R1+0x86c] ;  /* 0x00086c00018d7983 */ /* 0x001ee80000300800 */
[----:B------:R0:W-:Y:S04]  /*10a30*/  STL [R1+0x64c], R142 ;  /* 0x00064c8e01007387 */ /* 0x0001e80000100800 */
[----:B0-----:R-:W3:Y:S04]  /*10a40*/  LDL.LU R142, [R1+0x868] ;  /* 0x00086800018e7983 */ /* 0x001ee80000300800 */
[----:B------:R-:W4:Y:S04]  /*10a50*/  LDL.LU R246, [R1+0x624] ;  /* 0x0006240001f67983 */ /* 0x000f280000300800 */
[----:B------:R-:W2:Y:S04]  /*10a60*/  LDL.LU R247, [R1+0x648] ;  /* 0x0006480001f77983 */ /* 0x000ea80000300800 */
[----:B------:R-:W3:Y:S04]  /*10a70*/  LDL.LU R248, [R1+0x61c] ;  /* 0x00061c0001f87983 */ /* 0x000ee80000300800 */
[----:B------:R-:W3:Y:S04]  /*10a80*/  LDL.LU R249, [R1+0x640] ;  /* 0x0006400001f97983 */ /* 0x000ee80000300800 */
[----:B------:R-:W3:Y:S04]  /*10a90*/  LDL.LU R250, [R1+0x614] ;  /* 0x0006140001fa7983 */ /* 0x000ee80000300800 */
[----:B------:R-:W3:Y:S04]  /*10aa0*/  LDL.LU R251, [R1+0x638] ;  /* 0x0006380001fb7983 */ /* 0x000ee80000300800 */
[----:B------:R-:W3:Y:S04]  /*10ab0*/  LDL.LU R252, [R1+0x60c] ;  /* 0x00060c0001fc7983 */ /* 0x000ee80000300800 */
[----:B------:R0:W-:Y:S04]  /*10ac0*/  STL [R1+0x670], R143 ;  /* 0x0006708f01007387 */ /* 0x0001e80000100800 */
[----:B0-----:R-:W3:Y:S04]  /*10ad0*/  LDL.LU R143, [R1+0x864] ;  /* 0x00086400018f7983 */ /* 0x001ee80000300800 */
[----:B------:R-:W3:Y:S04]  /*10ae0*/  LDL.LU R4, [R1+0x630] ;  /* 0x0006300001047983 */ /* 0x000ee80000300800 */
[----:B------:R-:W3:Y:S04]  /*10af0*/  LDL.LU R5, [R1+0x604] ;  /* 0x0006040001057983 */ /* 0x000ee80000300800 */
[----:B------:R-:W3:Y:S04]  /*10b00*/  LDL.LU R6, [R1+0x628] ;  /* 0x0006280001067983 */ /* 0x000ee80000300800 */
[----:B------:R-:W3:Y:S04]  /*10b10*/  LDL.LU R7, [R1+0x5fc] ;  /* 0x0005fc0001077983 */ /* 0x000ee80000300800 */
[----:B------:R-:W3:Y:S04]  /*10b20*/  LDL.LU R8, [R1+0x620] ;  /* 0x0006200001087983 */ /* 0x000ee80000300800 */
[----:B------:R-:W3:Y:S04]  /*10b30*/  LDL.LU R9, [R1+0x5f4] ;  /* 0x0005f40001097983 */ /* 0x000ee80000300800 */
[----:B------:R-:W3:Y:S01]  /*10b40*/  LDL.LU R10, [R1+0x618] ;  /* 0x00061800010a7983 */ /* 0x000ee20000300800 */
[----:B------:R-:W-:-:S03]  /*10b50*/  ISETP.NE.U32.AND P0, PT, R3, R2, PT ;  /* 0x000000020300720c */ /* 0x000fc60003f05070 */
[----:B------:R-:W3:Y:S04]  /*10b60*/  LDL.LU R11, [R1+0x5ec] ;  /* 0x0005ec00010b7983 */ /* 0x000ee80000300800 */
[----:B------:R-:W3:Y:S04]  /*10b70*/  LDL.LU R12, [R1+0x610] ;  /* 0x00061000010c7983 */ /* 0x000ee80000300800 */
[----:B------:R-:W3:Y:S04]  /*10b80*/  LDL.LU R13, [R1+0x5e4] ;  /* 0x0005e400010d7983 */ /* 0x000ee80000300800 */
[----:B------:R-:W3:Y:S04]  /*10b90*/  LDL.LU R14, [R1+0x608] ;  /* 0x00060800010e7983 */ /* 0x000ee80000300800 */
[----:B------:R-:W3:Y:S01]  /*10ba0*/  LDL.LU R2, [R1+0x5dc] ;  /* 0x0005dc0001027983 */ /* 0x000ee20000300800 */
[----:B------:R-:W-:-:S02]  /*10bb0*/  IADD3 R144, P4, R144, UR9, RZ ;  /* 0x0000000990907c10 */ /* 0x000fc4000ff9e0ff */
[----:B------:R-:W-:Y:S02]  /*10bc0*/  IADD3.X R145, R145, UR6, RZ, P5, !PT ;  /* 0x0000000691917c10 */ /* 0x000fe4000affe4ff */
[----:B------:R-:W-:Y:S01]  /*10bd0*/  IADD3 R146, P5, R146, UR9, RZ ;  /* 0x0000000992927c10 */ /* 0x000fe2000ffbe0ff */
[----:B------:R0:W-:Y:S01]  /*10be0*/  STL [R1+0x644], R144 ;  /* 0x0006449001007387 */ /* 0x0001e20000100800 */
[----:B------:R-:W-:Y:S02]  /*10bf0*/  IADD3.X R147, R147, UR6, RZ, P6, !PT ;  /* 0x0000000693937c10 */ /* 0x000fe4000b7fe4ff */
[----:B------:R-:W-:Y:S01]  /*10c00*/  IADD3 R148, P6, R148, UR9, RZ ;  /* 0x0000000994947c10 */ /* 0x000fe2000ffde0ff */
[----:B0-----:R-:W3:Y:S04]  /*10c10*/  LDL.LU R144, [R1+0x860] ;  /* 0x0008600001907983 */ /* 0x001ee80000300800 */
[----:B------:R-:W3:Y:S04]  /*10c20*/  LDL.LU R3, [R1+0x600] ;  /* 0x0006000001037983 */ /* 0x000ee80000300800 */
[----:B------:R0:W-:Y:S01]  /*10c30*/  STL [R1+0x668], R145 ;  /* 0x0006689101007387 */ /* 0x0001e20000100800 */
[----:B------:R-:W-:-:S02]  /*10c40*/  IADD3.X R149, R149, UR6, RZ, P1, !PT ;  /* 0x0000000695957c10 */ /* 0x000fc40008ffe4ff */
[----:B------:R-:W-:Y:S01]  /*10c50*/  IADD3 R150, P1, R150, UR9, RZ ;  /* 0x0000000996967c10 */ /* 0x000fe2000ff3e0ff */
[----:B0-----:R-:W3:Y:S04]  /*10c60*/  LDL.LU R145, [R1+0x85c] ;  /* 0x00085c0001917983 */ /* 0x001ee80000300800 */
[----:B------:R-:W3:Y:S04]  /*10c70*/  LDL.LU R15, [R1+0x5d4] ;  /* 0x0005d400010f7983 */ /* 0x000ee80000300800 */
        /* <DEDUP_REMOVED lines=12> */
[----:B0-----:R-:W3:Y:S01]  /*10d40*/  LDL.LU R151, [R1+0x844] ;  /* 0x0008440001977983 */ /* 0x001ee20000300800 */
[----:B----4-:R-:W-:-:S02]  /*10d50*/  IADD3 R246, P2, R246, UR9, RZ ;  /* 0x00000009f6f67c10 */ /* 0x010fc4000ff5e0ff */
[----:B--2---:R-:W-:-:S03]  /*10d60*/  IADD3.X R247, R247, UR6, RZ, P3, !PT ;  /* 0x00000006f7f77c10 */ /* 0x004fc60009ffe4ff */
[----:B------:R-:W-:Y:S01]  /*10d70*/  STL [R1+0x624], R246 ;  /* 0x000624f601007387 */ /* 0x000fe20000100800 */
[----:B---3--:R-:W-:-:S03]  /*10d80*/  IADD3 R248, P3, R248, UR9, RZ ;  /* 0x00000009f8f87c10 */ /* 0x008fc6000ff7e0ff */
[----:B------:R-:W-:Y:S01]  /*10d90*/  STL [R1+0x648], R247 ;  /* 0x000648f701007387 */ /* 0x000fe20000100800 */
[----:B------:R-:W-:-:S03]  /*10da0*/  IADD3.X R249, R249, UR6, RZ, P4, !PT ;  /* 0x00000006f9f97c10 */ /* 0x000fc6000a7fe4ff */
[----:B------:R-:W-:Y:S01]  /*10db0*/  STL [R1+0x61c], R248 ;  /* 0x00061cf801007387 */ /* 0x000fe20000100800 */
[----:B------:R-:W-:-:S03]  /*10dc0*/  IADD3 R250, P4, R250, UR9, RZ ;  /* 0x00000009fafa7c10 */ /* 0x000fc6000ff9e0ff */
[----:B------:R-:W-:Y:S01]  /*10dd0*/  STL [R1+0x640], R249 ;  /* 0x000640f901007387 */ /* 0x000fe20000100800 */
[----:B------:R-:W-:-:S03]  /*10de0*/  IADD3.X R251, R251, UR6, RZ, P5, !PT ;  /* 0x00000006fbfb7c10 */ /* 0x000fc6000affe4ff */
[----:B------:R-:W-:Y:S01]  /*10df0*/  STL [R1+0x614], R250 ;  /* 0x000614fa01007387 */ /* 0x000fe20000100800 */
[----:B------:R-:W-:-:S03]  /*10e00*/  IADD3 R252, P5, R252, UR9, RZ ;  /* 0x00000009fcfc7c10 */ /* 0x000fc6000ffbe0ff */
[----:B------:R-:W-:Y:S04]  /*10e10*/  STL [R1+0x638], R251 ;  /* 0x000638fb01007387 */ /* 0x000fe80000100800 */
[----:B------:R-:W-:Y:S01]  /*10e20*/  STL [R1+0x60c], R252 ;  /* 0x00060cfc01007387 */ /* 0x000fe20000100800 */
[----:B------:R-:W-:Y:S02]  /*10e30*/  IADD3.X R4, R4, UR6, RZ, P6, !PT ;  /* 0x0000000604047c10 */ /* 0x000fe4000b7fe4ff */
[----:B------:R-:W-:-:S03]  /*10e40*/  IADD3 R5, P6, R5, UR9, RZ ;  /* 0x0000000905057c10 */ /* 0x000fc6000ffde0ff */
        /* <DEDUP_REMOVED lines=15> */
[----:B------:R-:W-:Y:S02]  /*10f40*/  IADD3 R13, P4, R13, UR9, RZ ;  /* 0x000000090d0d7c10 */ /* 0x000fe4000ff9e0ff */
[----:B------:R-:W-:Y:S02]  /*10f50*/  IADD3.X R14, R14, UR6, RZ, P5, !PT ;  /* 0x000000060e0e7c10 */ /* 0x000fe4000affe4ff */
[----:B------:R-:W-:Y:S01]  /*10f60*/  IADD3 R2, P5, R2, UR9, RZ ;  /* 0x0000000902027c10 */ /* 0x000fe2000ffbe0ff */
[----:B------:R-:W-:Y:S04]  /*10f70*/  STL [R1+0x610], R12 ;  /* 0x0006100c01007387 */ /* 0x000fe80000100800 */
[----:B------:R0:W-:Y:S04]  /*10f80*/  STL [R1+0x5dc], R2 ;  /* 0x0005dc0201007387 */ /* 0x0001e80000100800 */
[----:B------:R-:W-:Y:S04]  /*10f90*/  STL [R1+0x5e4], R13 ;  /* 0x0005e40d01007387 */ /* 0x000fe80000100800 */
[----:B0-----:R-:W2:Y:S01]  /*10fa0*/  LDL.LU R2, [R1+0x5f8] ;  /* 0x0005f80001027983 */ /* 0x001ea20000300800 */
[----:B------:R-:W-:-:S03]  /*10fb0*/  IADD3.X R3, R3, UR6, RZ, P6, !PT ;  /* 0x0000000603037c10 */ /* 0x000fc6000b7fe4ff */
[----:B------:R-:W-:Y:S04]  /*10fc0*/  STL [R1+0x608], R14 ;  /* 0x0006080e01007387 */ /* 0x000fe80000100800 */
[----:B------:R0:W-:Y:S04]  /*10fd0*/  STL [R1+0x600], R3 ;  /* 0x0006000301007387 */ /* 0x0001e80000100800 */
[----:B0-----:R-:W3:Y:S01]  /*10fe0*/  LDL.LU R3, [R1+0x5cc] ;  /* 0x0005cc0001037983 */ /* 0x001ee20000300800 */
[----:B------:R-:W-:-:S03]  /*10ff0*/  IADD3 R15, P6, R15, UR9, RZ ;  /* 0x000000090f0f7c10 */ /* 0x000fc6000ffde0ff */
[----:B------:R-:W4:Y:S04]  /*11000*/  LDL.LU R238, [R1+0x5f0] ;  /* 0x0005f00001ee7983 */ /* 0x000f280000300800 */
[----:B------:R-:W4:Y:S04]  /*11010*/  LDL.LU R239, [R1+0x5c4] ;  /* 0x0005c40001ef7983 */ /* 0x000f280000300800 */
[----:B------:R-:W4:Y:S04]  /*11020*/  LDL.LU R240, [R1+0x5e8] ;  /* 0x0005e80001f07983 */ /* 0x000f280000300800 */
[----:B------:R0:W-:Y:S04]  /*11030*/  STL [R1+0x5d4], R15 ;  /* 0x0005d40f01007387 */ /* 0x0001e80000100800 */
[----:B------:R-:W4:Y:S04]  /*11040*/  LDL.LU R241, [R1+0x5bc] ;  /* 0x0005bc0001f17983 */ /* 0x000f280000300800 */
        /* <DEDUP_REMOVED lines=22> */
[----:B0-----:R-:W4:Y:S01]  /*111b0*/  LDL.LU R15, [R1+0x588] ;  /* 0x00058800010f7983 */ /* 0x001f220000300800 */
[----:B--2---:R-:W-:-:S05]  /*111c0*/  IADD3.X R2, R2, UR6, RZ, P1, !PT ;  /* 0x0000000602027c10 */ /* 0x004fca0008ffe4ff */
[----:B------:R0:W-:Y:S04]  /*111d0*/  STL [R1+0x5f8], R2 ;  /* 0x0005f80201007387 */ /* 0x0001e80000100800 */
[----:B0-----:R-:W2:Y:S01]  /*111e0*/  LDL.LU R2, [R1+0x580] ;  /* 0x0005800001027983 */ /* 0x001ea20000300800 */
[----:B---3--:R-:W-:Y:S02]  /*111f0*/  IADD3 R3, P1, R3, UR9, RZ ;  /* 0x0000000903037c10 */ /* 0x008fe4000ff3e0ff */
[----:B----4-:R-:W-:-:S03]  /*11200*/  IADD3.X R238, R238, UR6, RZ, P2, !PT ;  /* 0x00000006eeee7c10 */ /* 0x010fc600097fe4ff */
[----:B------:R0:W-:Y:S01]  /*11210*/  STL [R1+0x5cc], R3 ;  /* 0x0005cc0301007387 */ /* 0x0001e20000100800 */
[----:B------:R-:W-:Y:S02]  /*11220*/  IADD3 R239, P2, R239, UR9, RZ ;  /* 0x00000009efef7c10 */ /* 0x000fe4000ff5e0ff */
[----:B------:R-:W-:Y:S01]  /*11230*/  IADD3.X R240, R240, UR6, RZ, P3, !PT ;  /* 0x00000006f0f07c10 */ /* 0x000fe20009ffe4ff */
[----:B0-----:R-:W3:Y:S01]  /*11240*/  LDL.LU R3, [R1+0x578] ;  /* 0x0005780001037983 */ /* 0x001ee20000300800 */
        /* <DEDUP_REMOVED lines=46> */
[----:B------:R-:W-:Y:S02]  /*11530*/  IADD3.X R15, R15, UR6, RZ, P3, !PT ;  /* 0x000000060f0f7c10 */ /* 0x000fe40009ffe4ff */
[----:B------:R-:W-:Y:S01]  /*11540*/  IADD3 R25, P3, R25, UR9, RZ ;  /* 0x0000000919197c10 */ /* 0x000fe2000ff7e0ff */
[----:B------:R-:W-:Y:S04]  /*11550*/  STL [R1+0x56c], R12 ;  /* 0x00056c0c01007387 */ /* 0x000fe80000100800 */
[----:B------:R-:W-:Y:S04]  /*11560*/  STL [R1+0x590], R13 ;  /* 0x0005900d01007387 */ /* 0x000fe80000100800 */
[----:B------:R0:W-:Y:S04]  /*11570*/  STL [R1+0x55c], R25 ;  /* 0x00055c1901007387 */ /* 0x0001e80000100800 */
[----:B------:R-:W-:Y:S04]  /*11580*/  STL [R1+0x564], R14 ;  /* 0x0005640e01007387 */ /* 0x000fe80000100800 */
[----:B0-----:R-:W4:Y:S04]  /*11590*/  LDL.LU R25, [R1+0x840] ;  /* 0x0008400001197983 */ /* 0x001f280000300800 */
[----:B------:R-:W-:Y:S01]  /*115a0*/  STL [R1+0x588], R15 ;  /* 0x0005880f01007387 */ /* 0x000fe20000100800 */
[----:B--2---:R-:W-:-:S02]  /*115b0*/  IADD3.X R2, R2, UR6, RZ, P4, !PT ;  /* 0x0000000602027c10 */ /* 0x004fc4000a7fe4ff */
[----:B------:R-:W-:-:S05]  /*115c0*/  IADD3 R27, P4, R27, UR9, RZ ;  /* 0x000000091b1b7c10 */ /* 0x000fca000ff9e0ff */
[----:B------:R0:W-:Y:S04]  /*115d0*/  STL [R1+0x554], R27 ;  /* 0x0005541b01007387 */ /* 0x0001e80000100800 */
[----:B0-----:R-:W2:Y:S01]  /*115e0*/  LDL.LU R27, [R1+0x83c] ;  /* 0x00083c00011b7983 */ /* 0x001ea20000300800 */
[----:B---3--:R-:W-:Y:S02]  /*115f0*/  IADD3.X R3, R3, UR6, RZ, P5, !PT ;  /* 0x0000000603037c10 */ /* 0x008fe4000affe4ff */
[----:B------:R-:W-:Y:S01]  /*11600*/  IADD3 R24, P5, R24, UR9, RZ ;  /* 0x0000000918187c10 */ /* 0x000fe2000ffbe0ff */
[----:B------:R-:W-:Y:S04]  /*11610*/  STL [R1+0x580], R2 ;  /* 0x0005800201007387 */ /* 0x000fe80000100800 */
[----:B------:R0:W-:Y:S01]  /*11620*/  STL [R1+0x54c], R24 ;  /* 0x00054c1801007387 */ /* 0x0001e20000100800 */
[----:B------:R-:W-:-:S02]  /*11630*/  IADD3.X R29, R29, UR6, RZ, P2, !PT ;  /* 0x000000061d1d7c10 */ /* 0x000fc400097fe4ff */
[----:B------:R-:W-:Y:S01]  /*11640*/  IADD3 R30, P2, R30, UR9, RZ ;  /* 0x000000091e1e7c10 */ /* 0x000fe2000ff5e0ff */
[----:B0-----:R-:W3:Y:S04]  /*11650*/  LDL.LU R24, [R1+0x838] ;  /* 0x0008380001187983 */ /* 0x001ee80000300800 */
[----:B------:R-:W-:Y:S01]  /*11660*/  STL [R1+0x578], R3 ;  /* 0x0005780301007387 */ /* 0x000fe20000100800 */
        /* <DEDUP_REMOVED lines=18> */
[----:B----4-:R-:W-:Y:S02]  /*11790*/  IADD3.X R25, R25, UR6, RZ, P6, !PT ;  /* 0x0000000619197c10 */ /* 0x010fe4000b7fe4ff */
[----:B------:R-:W-:-:S03]  /*117a0*/  IADD3 R26, P6, R26, UR9, RZ ;  /* 0x000000091a1a7c10 */ /* 0x000fc6000ffde0ff */
[----:B------:R0:W-:Y:S04]  /*117b0*/  STL [R1+0x570], R25 ;  /* 0x0005701901007387 */ /* 0x0001e80000100800 */
[----:B0-----:R-:W3:Y:S04]  /*117c0*/  LDL.LU R25, [R1+0x834] ;  /* 0x0008340001197983 */ /* 0x001ee80000300800 */
[----:B------:R0:W-:Y:S04]  /*117d0*/  STL [R1+0x544], R26 ;  /* 0x0005441a01007387 */ /* 0x0001e80000100800 */
[----:B0-----:R-:W3:Y:S01]  /*117e0*/  LDL.LU R26, [R1+0x830] ;  /* 0x00083000011a7983 */ /* 0x001ee20000300800 */
[----:B------:R-:W-:-:S02]  /*117f0*/  IADD3.X R37, R37, UR6, RZ, P6, !PT ;  /* 0x0000000625257c10 */ /* 0x000fc4000b7fe4ff */
[----:B------:R-:W-:-:S04]  /*11800*/  IADD3 R38, P6, R38, UR9, RZ ;  /* 0x0000000926267c10 */ /* 0x000fc8000ffde0ff */
[----:B------:R-:W-:Y:S02]  /*11810*/  IADD3.X R49, R49, UR6, RZ, P6, !PT ;  /* 0x0000000631317c10 */ /* 0x000fe4000b7fe4ff */
[----:B------:R-:W-:Y:S02]  /*11820*/  IADD3 R50, P6, R50, UR9, RZ ;  /* 0x0000000932327c10 */ /* 0x000fe4000ffde0ff */
[----:B------:R-:W-:Y:S02]  /*11830*/  IADD3.X R57, R57, UR6, RZ, P4, !PT ;  /* 0x0000000639397c10 */ /* 0x000fe4000a7fe4ff */
[----:B------:R-:W-:Y:S02]  /*11840*/  IADD3 R58, P4, R58, UR9, RZ ;  /* 0x000000093a3a7c10 */ /* 0x000fe4000ff9e0ff */
[----:B------:R-:W-:Y:S02]  /*11850*/  IADD3.X R59, R59, UR6, RZ, P5, !PT ;  /* 0x000000063b3b7c10 */ /* 0x000fe4000affe4ff */
[----:B------:R-:W-:-:S02]  /*11860*/  IADD3 R60, P5, R60, UR9, RZ ;  /* 0x000000093c3c7c10 */ /* 0x000fc4000ffbe0ff */
        /* <DEDUP_REMOVED lines=14> */
[----:B--2---:R-:W-:Y:S02]  /*11950*/  IADD3.X R27, R27, UR6, RZ, P1, !PT ;  /* 0x000000061b1b7c10 */ /* 0x004fe40008ffe4ff */
[----:B------:R-:W-:-:S03]  /*11960*/  IADD3 R28, P1, R28, UR9, RZ ;  /* 0x000000091c1c7c10 */ /* 0x000fc6000ff3e0ff */
        /* <DEDUP_REMOVED lines=116> */
[----:B------:R-:W2:Y:S04]  /*120b0*/  LDL.LU R245, [R1+0x44c] ;  /* 0x00044c0001f57983 */ /* 0x000ea80000300800 */
[----:B------:R-:W4:Y:S04]  /*120c0*/  LDL.LU R246, [R1+0x470] ;  /* 0x0004700001f67983 */ /* 0x000f280000300800 */
        /* <DEDUP_REMOVED lines=9> */
[----:B------:R-:W3:Y:S01]  /*12160*/  LDL.LU R14, [R1+0x450] ;  /* 0x00045000010e7983 */ /* 0x000ee20000300800 */
[----:B------:R-:W-:-:S02]  /*12170*/  IADD3.X R81, R81, UR6, RZ, P4, !PT ;  /* 0x0000000651517c10 */ /* 0x000fc4000a7fe4ff */
[----:B------:R-:W-:-:S03]  /*12180*/  IADD3 R82, P4, R82, UR9, RZ ;  /* 0x0000000952527c10 */ /* 0x000fc6000ff9e0ff */
[----:B------:R0:W-:Y:S01]  /*12190*/  STL [R1+0x490], R81 ;  /* 0x0004905101007387 */ /* 0x0001e20000100800 */
[----:B------:R-:W-:-:S03]  /*121a0*/  IADD3.X R83, R83, UR6, RZ, P5, !PT ;  /* 0x0000000653537c10 */ /* 0x000fc6000affe4ff */
[----:B0-----:R-:W3:Y:S04]  /*121b0*/  LDL.LU R81, [R1+0x754] ;  /* 0x0007540001517983 */ /* 0x001ee80000300800 */
[----:B------:R-:W3:Y:S04]  /*121c0*/  LDL.LU R5, [R1+0x424] ;  /* 0x0004240001057983 */ /* 0x000ee80000300800 */
[----:B------:R-:W3:Y:S04]  /*121d0*/  LDL.LU R6, [R1+0x448] ;  /* 0x0004480001067983 */ /* 0x000ee80000300800 */
[----:B------:R-:W3:Y:S04]  /*121e0*/  LDL.LU R7, [R1+0x41c] ;  /* 0x00041c0001077983 */ /* 0x000ee80000300800 */
[----:B------:R-:W3:Y:S04]  /*121f0*/  LDL.LU R15, [R1+0x440] ;  /* 0x00044000010f7983 */ /* 0x000ee80000300800 */
[----:B------:R0:W-:Y:S01]  /*12200*/  STL [R1+0x464], R82 ;  /* 0x0004645201007387 */ /* 0x0001e20000100800 */
[----:B------:R-:W-:-:S03]  /*12210*/  IADD3 R84, P5, R84, UR9, RZ ;  /* 0x0000000954547c10 */ /* 0x000fc6000ffbe0ff */
[----:B0-----:R-:W3:Y:S04]  /*12220*/  LDL.LU R82, [R1+0x750] ;  /* 0x0007500001527983 */ /* 0x001ee80000300800 */
[----:B------:R-:W3:Y:S04]  /*12230*/  LDL.LU R8, [R1+0x414] ;  /* 0x0004140001087983 */ /* 0x000ee80000300800 */
[----:B------:R-:W3:Y:S04]  /*12240*/  LDL.LU R2, [R1+0x438] ;  /* 0x0004380001027983 */ /* 0x000ee80000300800 */
[----:B------:R0:W-:Y:S01]  /*12250*/  STL [R1+0x488], R83 ;  /* 0x0004885301007387 */ /* 0x0001e20000100800 */
[----:B------:R-:W-:-:S03]  /*12260*/  IADD3.X R85, R85, UR6, RZ, P6, !PT ;  /* 0x0000000655557c10 */ /* 0x000fc6000b7fe4ff */
[----:B0-----:R-:W3:Y:S04]  /*12270*/  LDL.LU R83, [R1+0x74c] ;  /* 0x00074c0001537983 */ /* 0x001ee80000300800 */
[----:B------:R-:W3:Y:S04]  /*12280*/  LDL.LU R9, [R1+0x40c] ;  /* 0x00040c0001097983 */ /* 0x000ee80000300800 */
[----:B------:R-:W3:Y:S04]  /*12290*/  LDL.LU R10, [R1+0x430] ;  /* 0x00043000010a7983 */ /* 0x000ee80000300800 */
[----:B------:R-:W3:Y:S04]  /*122a0*/  LDL.LU R11, [R1+0x404] ;  /* 0x00040400010b7983 */ /* 0x000ee80000300800 */
[----:B------:R-:W3:Y:S04]  /*122b0*/  LDL.LU R12, [R1+0x428] ;  /* 0x00042800010c7983 */ /* 0x000ee80000300800 */
[----:B------:R-:W3:Y:S01]  /*122c0*/  LDL.LU R3, [R1+0x3fc] ;  /* 0x0003fc0001037983 */ /* 0x000ee20000300800 */
[----:B------:R-:W-:-:S03]  /*122d0*/  IADD3 R86, P6, R86, UR9, RZ ;  /* 0x0000000956567c10 */ /* 0x000fc6000ffde0ff */
[----:B------:R0:W-:Y:S01]  /*122e0*/  STL [R1+0x45c], R84 ;  /* 0x00045c5401007387 */ /* 0x0001e20000100800 */
[----:B------:R-:W-:-:S03]  /*122f0*/  IADD3.X R87, R87, UR6, RZ, P1, !PT ;  /* 0x0000000657577c10 */ /* 0x000fc60008ffe4ff */
[----:B0-----:R-:W3:Y:S04]  /*12300*/  LDL.LU R84, [R1+0x748] ;  /* 0x0007480001547983 */ /* 0x001ee80000300800 */
[----:B------:R-:W3:Y:S04]  /*12310*/  LDL.LU R13, [R1+0x420] ;  /* 0x00042000010d7983 */ /* 0x000ee80000300800 */
[----:B------:R0:W-:Y:S04]  /*12320*/  STL [R1+0x480], R85 ;  /* 0x0004805501007387 */ /* 0x0001e80000100800 */
[----:B0-----:R-:W3:Y:S04]  /*12330*/  LDL.LU R85, [R1+0x744] ;  /* 0x0007440001557983 */ /* 0x001ee80000300800 */
[----:B------:R0:W-:Y:S04]  /*12340*/  STL [R1+0x454], R86 ;  /* 0x0004545601007387 */ /* 0x0001e80000100800 */
[----:B0-----:R-:W3:Y:S04]  /*12350*/  LDL.LU R86, [R1+0x740] ;  /* 0x0007400001567983 */ /* 0x001ee80000300800 */
[----:B------:R0:W-:Y:S04]  /*12360*/  STL [R1+0x478], R87 ;  /* 0x0004785701007387 */ /* 0x0001e80000100800 */
[----:B0-----:R-:W3:Y:S01]  /*12370*/  LDL.LU R87, [R1+0x73c] ;  /* 0x00073c0001577983 */ /* 0x001ee20000300800 */
[----:B--2---:R-:W-:-:S02]  /*12380*/  IADD3 R245, P1, R245, UR9, RZ ;  /* 0x00000009f5f57c10 */ /* 0x004fc4000ff3e0ff */
[----:B----4-:R-:W-:-:S03]  /*12390*/  IADD3.X R246, R246, UR6, RZ, P2, !PT ;  /* 0x00000006f6f67c10 */ /* 0x010fc600097fe4ff */
        /* <DEDUP_REMOVED lines=13> */
[----:B------:R-:W-:-:S05]  /*12470*/  IADD3.X R14, R14, UR6, RZ, P6, !PT ;  /* 0x000000060e0e7c10 */ /* 0x000fca000b7fe4ff */
[----:B------:R0:W-:Y:S04]  /*12480*/  STL [R1+0x450], R14 ;  /* 0x0004500e01007387 */ /* 0x0001e80000100800 */
[----:B------:R-:W-:Y:S04]  /*12490*/  STL [R1+0x458], R252 ;  /* 0x000458fc01007387 */ /* 0x000fe80000100800 */
[----:B0-----:R-:W2:Y:S01]  /*124a0*/  LDL.LU R14, [R1+0x3f4] ;  /* 0x0003f400010e7983 */ /* 0x001ea20000300800 */
[----:B------:R-:W-:Y:S02]  /*124b0*/  IADD3 R4, P5, R4, UR9, RZ ;  /* 0x0000000904047c10 */ /* 0x000fe4000ffbe0ff */
[----:B------:R-:W-:-:S03]  /*124c0*/  IADD3 R5, P6, R5, UR9, RZ ;  /* 0x0000000905057c10 */ /* 0x000fc6000ffde0ff */
[----:B------:R-:W-:Y:S01]  /*124d0*/  STL [R1+0x42c], R4 ;  /* 0x00042c0401007387 */ /* 0x000fe20000100800 */
[----:B------:R-:W-:-:S03]  /*124e0*/  IADD3.X R6, R6, UR6, RZ, P1, !PT ;  /* 0x0000000606067c10 */ /* 0x000fc60008ffe4ff */
[----:B------:R-:W-:Y:S01]  /*124f0*/  STL [R1+0x424], R5 ;  /* 0x0004240501007387 */ /* 0x000fe20000100800 */
[----:B------:R-:W-:Y:S02]  /*12500*/  IADD3.X R15, R15, UR6, RZ, P2, !PT ;  /* 0x000000060f0f7c10 */ /* 0x000fe400097fe4ff */
[----:B------:R-:W-:-:S03]  /*12510*/  IADD3 R7, P1, R7, UR9, RZ ;  /* 0x0000000907077c10 */ /* 0x000fc6000ff3e0ff */
[----:B------:R0:W-:Y:S04]  /*12520*/  STL [R1+0x440], R15 ;  /* 0x0004400f01007387 */ /* 0x0001e80000100800 */
[----:B------:R-:W-:Y:S04]  /*12530*/  STL [R1+0x448], R6 ;  /* 0x0004480601007387 */ /* 0x000fe80000100800 */
[----:B0-----:R-:W3:Y:S01]  /*12540*/  LDL.LU R15, [R1+0x418] ;  /* 0x00041800010f7983 */ /* 0x001ee20000300800 */
[----:B------:R-:W-:Y:S02]  /*12550*/  IADD3 R8, P2, R8, UR9, RZ ;  /* 0x0000000908087c10 */ /* 0x000fe4000ff5e0ff */
[----:B------:R-:W-:Y:S01]  /*12560*/  IADD3.X R2, R2, UR6, RZ, P3, !PT ;  /* 0x0000000602027c10 */ /* 0x000fe20009ffe4ff */
[----:B------:R-:W-:Y:S04]  /*12570*/  STL [R1+0x41c], R7 ;  /* 0x00041c0701007387 */ /* 0x000fe80000100800 */
[----:B------:R0:W-:Y:S04]  /*12580*/  STL [R1+0x438], R2 ;  /* 0x0004380201007387 */ /* 0x0001e80000100800 */
[----:B0-----:R-:W4:Y:S01]  /*12590*/  LDL.LU R2, [R1+0x3ec] ;  /* 0x0003ec0001027983 */ /* 0x001f220000300800 */
[----:B------:R-:W-:-:S03]  /*125a0*/  IADD3 R9, P3, R9, UR9, RZ ;  /* 0x0000000909097c10 */ /* 0x000fc6000ff7e0ff */
[----:B------:R-:W-:Y:S01]  /*125b0*/  STL [R1+0x414], R8 ;  /* 0x0004140801007387 */ /* 0x000fe20000100800 */
[----:B------:R-:W-:-:S03]  /*125c0*/  IADD3.X R10, R10, UR6, RZ, P4, !PT ;  /* 0x000000060a0a7c10 */ /* 0x000fc6000a7fe4ff */
[----:B------:R-:W-:Y:S01]  /*125d0*/  STL [R1+0x40c], R9 ;  /* 0x00040c0901007387 */ /* 0x000fe20000100800 */
[----:B------:R-:W-:-:S03]  /*125e0*/  IADD3 R11, P4, R11, UR9, RZ ;  /* 0x000000090b0b7c10 */ /* 0x000fc6000ff9e0ff */
[----:B------:R-:W-:Y:S01]  /*125f0*/  STL [R1+0x430], R10 ;  /* 0x0004300a01007387 */ /* 0x000fe20000100800 */
[----:B------:R-:W-:-:S03]  /*12600*/  IADD3.X R12, R12, UR6, RZ, P5, !PT ;  /* 0x000000060c0c7c10 */ /* 0x000fc6000affe4ff */
[----:B------:R-:W4:Y:S01]  /*12610*/  LDL.LU R240, [R1+0x410] ;  /* 0x0004100001f07983 */ /* 0x000f220000300800 */
[----:B------:R-:W-:-:S03]  /*12620*/  IADD3 R3, P5, R3, UR9, RZ ;  /* 0x0000000903037c10 */ /* 0x000fc6000ffbe0ff */
[----:B------:R-:W-:Y:S04]  /*12630*/  STL [R1+0x404], R11 ;  /* 0x0004040b01007387 */ /* 0x000fe80000100800 */
[----:B------:R0:W-:Y:S04]  /*12640*/  STL [R1+0x3fc], R3 ;  /* 0x0003fc0301007387 */ /* 0x0001e80000100800 */
[----:B------:R-:W-:Y:S04]  /*12650*/  STL [R1+0x428], R12 ;  /* 0x0004280c01007387 */ /* 0x000fe80000100800 */
[----:B0-----:R-:W4:Y:S01]  /*12660*/  LDL.LU R3, [R1+0x3e4] ;  /* 0x0003e40001037983 */ /* 0x001f220000300800 */
[----:B------:R-:W-:-:S03]  /*12670*/  IADD3.X R13, R13, UR6, RZ, P6, !PT ;  /* 0x000000060d0d7c10 */ /* 0x000fc6000b7fe4ff */
        /* <DEDUP_REMOVED lines=14> */
[----:B0-----:R-:W4:Y:S04]  /*12760*/  LDL.LU R13, [R1+0x3ac] ;  /* 0x0003ac00010d7983 */ /* 0x001f280000300800 */
[----:B------:R-:W4:Y:S04]  /*12770*/  LDL.LU R5, [R1+0x3d0] ;  /* 0x0003d00001057983 */ /* 0x000f280000300800 */
[----:B------:R-:W4:Y:S04]  /*12780*/  LDL.LU R6, [R1+0x3a4] ;  /* 0x0003a40001067983 */ /* 0x000f280000300800 */
[----:B------:R-:W4:Y:S01]  /*12790*/  LDL.LU R7, [R1+0x3c8] ;  /* 0x0003c80001077983 */ /* 0x000f220000300800 */
[----:B--2---:R-:W-:-:S05]  /*127a0*/  IADD3 R14, P6, R14, UR9, RZ ;  /* 0x000000090e0e7c10 */ /* 0x004fca000ffde0ff */
[----:B------:R0:W-:Y:S04]  /*127b0*/  STL [R1+0x3f4], R14 ;  /* 0x0003f40e01007387 */ /* 0x0001e80000100800 */
[----:B0-----:R-:W2:Y:S04]  /*127c0*/  LDL.LU R14, [R1+0x39c] ;  /* 0x00039c00010e7983 */ /* 0x001ea80000300800 */
[----:B------:R-:W2:Y:S01]  /*127d0*/  LDL.LU R8, [R1+0x3c0] ;  /* 0x0003c00001087983 */ /* 0x000ea20000300800 */
[----:B---3--:R-:W-:-:S05]  /*127e0*/  IADD3.X R15, R15, UR6, RZ, P1, !PT ;  /* 0x000000060f0f7c10 */ /* 0x008fca0008ffe4ff */
[----:B------:R0:W-:Y:S04]  /*127f0*/  STL [R1+0x418], R15 ;  /* 0x0004180f01007387 */ /* 0x0001e80000100800 */
[----:B0-----:R-:W3:Y:S04]  /*12800*/  LDL.LU R15, [R1+0x394] ;  /* 0x00039400010f7983 */ /* 0x001ee80000300800 */
[----:B------:R-:W3:Y:S01]  /*12810*/  LDL.LU R9, [R1+0x3b8] ;  /* 0x0003b80001097983 */ /* 0x000ee20000300800 */
[----:B----4-:R-:W-:-:S03]  /*12820*/  IADD3 R2, P1, R2, UR9, RZ ;  /* 0x0000000902027c10 */ /* 0x010fc6000ff3e0ff */
[----:B------:R-:W4:Y:S04]  /*12830*/  LDL.LU R10, [R1+0x38c] ;  /* 0x00038c00010a7983 */ /* 0x000f280000300800 */
[----:B------:R-:W4:Y:S04]  /*12840*/  LDL.LU R11, [R1+0x3b0] ;  /* 0x0003b000010b7983 */ /* 0x000f280000300800 */
[----:B------:R0:W-:Y:S04]  /*12850*/  STL [R1+0x3ec], R2 ;  /* 0x0003ec0201007387 */ /* 0x0001e80000100800 */
[----:B------:R-:W4:Y:S01]  /*12860*/  LDL.LU R12, [R1+0x384] ;  /* 0x00038400010c7983 */ /* 0x000f220000300800 */
[----:B------:R-:W-:-:S03]  /*12870*/  IADD3.X R240, R240, UR6, RZ, P2, !PT ;  /* 0x00000006f0f07c10 */ /* 0x000fc600097fe4ff */
[----:B0-----:R-:W4:Y:S01]  /*12880*/  LDL.LU R2, [R1+0x3a8] ;  /* 0x0003a80001027983 */ /* 0x001f220000300800 */
[----:B------:R-:W-:Y:S02]  /*12890*/  IADD3 R3, P2, R3, UR9, RZ ;  /* 0x0000000903037c10 */ /* 0x000fe4000ff5e0ff */
[----:B------:R-:W-:-:S03]  /*128a0*/  IADD3.X R241, R241, UR6, RZ, P3, !PT ;  /* 0x00000006f1f17c10 */ /* 0x000fc60009ffe4ff */
[----:B------:R0:W-:Y:S01]  /*128b0*/  STL [R1+0x3e4], R3 ;  /* 0x0003e40301007387 */ /* 0x0001e20000100800 */
[----:B------:R-:W-:Y:S02]  /*128c0*/  IADD3 R242, P3, R242, UR9, RZ ;  /* 0x00000009f2f27c10 */ /* 0x000fe4000ff7e0ff */
[----:B------:R-:W-:Y:S01]  /*128d0*/  IADD3.X R243, R243, UR6, RZ, P4, !PT ;  /* 0x00000006f3f37c10 */ /* 0x000fe2000a7fe4ff */
[----:B0-----:R-:W4:Y:S04]  /*128e0*/  LDL.LU R3, [R1+0x37c] ;  /* 0x00037c0001037983 */ /* 0x001f280000300800 */
        /* <DEDUP_REMOVED lines=18> */
[----:B------:R-:W-:Y:S01]  /*12a10*/  IADD3.X R4, R4, UR6, RZ, P3, !PT ;  /* 0x0000000604047c10 */ /* 0x000fe20009ffe4ff */
[----:B------:R-:W-:Y:S01]  /*12a20*/  STL [R1+0x3e8], R249 ;  /* 0x0003e8f901007387 */ /* 0x000fe20000100800 */
[----:B------:R-:W-:-:S03]  /*12a30*/  IADD3 R13, P3, R13, UR9, RZ ;  /* 0x000000090d0d7c10 */ /* 0x000fc6000ff7e0ff */
[----:B------:R-:W-:Y:S04]  /*12a40*/  STL [R1+0x3bc], R250 ;  /* 0x0003bcfa01007387 */ /* 0x000fe80000100800 */
[----:B------:R-:W-:Y:S01]  /*12a50*/  STL [R1+0x3e0], R251 ;  /* 0x0003e0fb01007387 */ /* 0x000fe20000100800 */
[----:B------:R-:W-:-:S03]  /*12a60*/  IADD3.X R5, R5, UR6, RZ, P4, !PT ;  /* 0x0000000605057c10 */ /* 0x000fc6000a7fe4ff */
[----:B------:R0:W-:Y:S01]  /*12a70*/  STL [R1+0x3ac], R13 ;  /* 0x0003ac0d01007387 */ /* 0x0001e20000100800 */
[----:B------:R-:W-:Y:S02]  /*12a80*/  IADD3 R6, P4, R6, UR9, RZ ;  /* 0x0000000906067c10 */ /* 0x000fe4000ff9e0ff */
[----:B------:R-:W-:Y:S01]  /*12a90*/  IADD3.X R7, R7, UR6, RZ, P5, !PT ;  /* 0x0000000607077c10 */ /* 0x000fe2000affe4ff */
[----:B------:R-:W-:Y:S04]  /*12aa0*/  STL [R1+0x3b4], R252 ;  /* 0x0003b4fc01007387 */ /* 0x000fe80000100800 */
[----:B0-----:R-:W4:Y:S04]  /*12ab0*/  LDL.LU R13, [R1+0x3a0] ;  /* 0x0003a000010d7983 */ /* 0x001f280000300800 */
[----:B------:R-:W-:Y:S04]  /*12ac0*/  STL [R1+0x3d8], R4 ;  /* 0x0003d80401007387 */ /* 0x000fe80000100800 */
[----:B------:R-:W-:Y:S01]  /*12ad0*/  STL [R1+0x3d0], R5 ;  /* 0x0003d00501007387 */ /* 0x000fe20000100800 */
[----:B--2---:R-:W-:-:S05]  /*12ae0*/  IADD3 R14, P5, R14, UR9, RZ ;  /* 0x000000090e0e7c10 */ /* 0x004fca000ffbe0ff */
[----:B------:R0:W-:Y:S04]  /*12af0*/  STL [R1+0x39c], R14 ;  /* 0x00039c0e01007387 */ /* 0x0001e80000100800 */
[----:B------:R-:W-:Y:S04]  /*12b00*/  STL [R1+0x3a4], R6 ;  /* 0x0003a40601007387 */ /* 0x000fe80000100800 */
[----:B0-----:R-:W2:Y:S01]  /*12b10*/  LDL.LU R14, [R1+0x374] ;  /* 0x00037400010e7983 */ /* 0x001ea20000300800 */
[----:B------:R-:W-:-:S03]  /*12b20*/  IADD3.X R8, R8, UR6, RZ, P6, !PT ;  /* 0x0000000608087c10 */ /* 0x000fc6000b7fe4ff */
[----:B------:R-:W-:Y:S01]  /*12b30*/  STL [R1+0x3c8], R7 ;  /* 0x0003c80701007387 */ /* 0x000fe20000100800 */
[----:B---3--:R-:W-:Y:S02]  /*12b40*/  IADD3 R15, P6, R15, UR9, RZ ;  /* 0x000000090f0f7c10 */ /* 0x008fe4000ffde0ff */
[----:B------:R-:W-:-:S03]  /*12b50*/  IADD3.X R9, R9, UR6, RZ, P1, !PT ;  /* 0x0000000609097c10 */ /* 0x000fc60008ffe4ff */
[----:B------:R0:W-:Y:S01]  /*12b60*/  STL [R1+0x394], R15 ;  /* 0x0003940f01007387 */ /* 0x0001e20000100800 */
[----:B----4-:R-:W-:Y:S02]  /*12b70*/  IADD3 R10, P1, R10, UR9, RZ ;  /* 0x000000090a0a7c10 */ /* 0x010fe4000ff3e0ff */
[----:B------:R-:W-:Y:S01]  /*12b80*/  IADD3.X R11, R11, UR6, RZ, P2, !PT ;  /* 0x000000060b0b7c10 */ /* 0x000fe200097fe4ff */
[----:B0-----:R-:W3:Y:S04]  /*12b90*/  LDL.LU R15, [R1+0x398] ;  /* 0x00039800010f7983 */ /* 0x001ee80000300800 */
[----:B------:R-:W-:Y:S01]  /*12ba0*/  STL [R1+0x3c0], R8 ;  /* 0x0003c00801007387 */ /* 0x000fe20000100800 */
[----:B------:R-:W-:-:S03]  /*12bb0*/  IADD3 R12, P2, R12, UR9, RZ ;  /* 0x000000090c0c7c10 */ /* 0x000fc6000ff5e0ff */
[----:B------:R-:W-:Y:S01]  /*12bc0*/  STL [R1+0x3b8], R9 ;  /* 0x0003b80901007387 */ /* 0x000fe20000100800 */
[----:B------:R-:W-:-:S03]  /*12bd0*/  IADD3.X R2, R2, UR6, RZ, P3, !PT ;  /* 0x0000000602027c10 */ /* 0x000fc60009ffe4ff */
[----:B------:R-:W-:Y:S04]  /*12be0*/  STL [R1+0x38c], R10 ;  /* 0x00038c0a01007387 */ /* 0x000fe80000100800 */
[----:B------:R-:W4:Y:S04]  /*12bf0*/  LDL.LU R240, [R1+0x36c] ;  /* 0x00036c0001f07983 */ /* 0x000f280000300800 */
[----:B------:R-:W-:Y:S04]  /*12c00*/  STL [R1+0x3b0], R11 ;  /* 0x0003b00b01007387 */ /* 0x000fe80000100800 */
[----:B------:R0:W-:Y:S04]  /*12c10*/  STL [R1+0x3a8], R2 ;  /* 0x0003a80201007387 */ /* 0x0001e80000100800 */
[----:B------:R-:W-:Y:S04]  /*12c20*/  STL [R1+0x384], R12 ;  /* 0x0003840c01007387 */ /* 0x000fe80000100800 */
[----:B0-----:R-:W4:Y:S04]  /*12c30*/  LDL.LU R2, [R1+0x390] ;  /* 0x0003900001027983 */ /* 0x001f280000300800 */
[----:B------:R-:W4:Y:S01]  /*12c40*/  LDL.LU R241, [R1+0x364] ;  /* 0x0003640001f17983 */ /* 0x000f220000300800 */
[----:B------:R-:W-:-:S03]  /*12c50*/  IADD3 R3, P3, R3, UR9, RZ ;  /* 0x0000000903037c10 */ /* 0x000fc6000ff7e0ff */
        /* <DEDUP_REMOVED lines=15> */
[----:B------:R-:W4:Y:S01]  /*12d50*/  LDL.LU R6, [R1+0x350] ;  /* 0x0003500001067983 */ /* 0x000f220000300800 */
[----:B------:R-:W-:-:S03]  /*12d60*/  IADD3.X R13, R13, UR6, RZ, P4, !PT ;  /* 0x000000060d0d7c10 */ /* 0x000fc6000a7fe4ff */
[----:B------:R-:W4:Y:S04]  /*12d70*/  LDL.LU R7, [R1+0x324] ;  /* 0x0003240001077983 */ /* 0x000f280000300800 */
[----:B------:R0:W-:Y:S04]  /*12d80*/  STL [R1+0x3a0], R13 ;  /* 0x0003a00d01007387 */ /* 0x0001e80000100800 */
[----:B0-----:R-:W4:Y:S04]  /*12d90*/  LDL.LU R13, [R1+0x348] ;  /* 0x00034800010d7983 */ /* 0x001f280000300800 */
[----:B------:R-:W4:Y:S01]  /*12da0*/  LDL.LU R8, [R1+0x31c] ;  /* 0x00031c0001087983 */ /* 0x000f220000300800 */
[----:B--2---:R-:W-:-:S05]  /*12db0*/  IADD3 R14, P4, R14, UR9, RZ ;  /* 0x000000090e0e7c10 */ /* 0x004fca000ff9e0ff */
[----:B------:R0:W-:Y:S04]  /*12dc0*/  STL [R1+0x374], R14 ;  /* 0x0003740e01007387 */ /* 0x0001e80000100800 */
[----:B0-----:R-:W2:Y:S04]  /*12dd0*/  LDL.LU R14, [R1+0x340] ;  /* 0x00034000010e7983 */ /* 0x001ea80000300800 */
[----:B------:R-:W2:Y:S04]  /*12de0*/  LDL.LU R9, [R1+0x314] ;  /* 0x0003140001097983 */ /* 0x000ea80000300800 */
[----:B------:R-:W2:Y:S04]  /*12df0*/  LDL.LU R10, [R1+0x338] ;  /* 0x00033800010a7983 */ /* 0x000ea80000300800 */
[----:B------:R-:W2:Y:S01]  /*12e00*/  LDL.LU R11, [R1+0x30c] ;  /* 0x00030c00010b7983 */ /* 0x000ea20000300800 */
[----:B---3--:R-:W-:-:S05]  /*12e10*/  IADD3.X R15, R15, UR6, RZ, P5, !PT ;  /* 0x000000060f0f7c10 */ /* 0x008fca000affe4ff */
[----:B------:R0:W-:Y:S04]  /*12e20*/  STL [R1+0x398], R15 ;  /* 0x0003980f01007387 */ /* 0x0001e80000100800 */
[----:B------:R-:W3:Y:S04]  /*12e30*/  LDL.LU R12, [R1+0x330] ;  /* 0x00033000010c7983 */ /* 0x000ee80000300800 */
[----:B0-----:R-:W3:Y:S01]  /*12e40*/  LDL.LU R15, [R1+0x304] ;  /* 0x00030400010f7983 */ /* 0x001ee20000300800 */
[----:B----4-:R-:W-:Y:S02]  /*12e50*/  IADD3 R240, P5, R240, UR9, RZ ;  /* 0x00000009f0f07c10 */ /* 0x010fe4000ffbe0ff */
[----:B------:R-:W-:-:S02]  /*12e60*/  IADD3.X R2, R2, UR6, RZ, P6, !PT ;  /* 0x0000000602027c10 */ /* 0x000fc4000b7fe4ff */
[----:B------:R-:W-:-:S03]  /*12e70*/  IADD3 R241, P6, R241, UR9, RZ ;  /* 0x00000009f1f17c10 */ /* 0x000fc6000ffde0ff */
[----:B------:R0:W-:Y:S01]  /*12e80*/  STL [R1+0x390], R2 ;  /* 0x0003900201007387 */ /* 0x0001e20000100800 */
[----:B------:R-:W-:Y:S02]  /*12e90*/  IADD3.X R242, R242, UR6, RZ, P1, !PT ;  /* 0x00000006f2f27c10 */ /* 0x000fe40008ffe4ff */
[----:B------:R-:W-:Y:S01]  /*12ea0*/  IADD3 R243, P1, R243, UR9, RZ ;  /* 0x00000009f3f37c10 */ /* 0x000fe2000ff3e0ff */
[----:B0-----:R-:W4:Y:S04]  /*12eb0*/  LDL.LU R2, [R1+0x328] ;  /* 0x0003280001027983 */ /* 0x001f280000300800 */
        /* <DEDUP_REMOVED lines=24> */
[----:B------:R0:W-:Y:S01]  /*13040*/  STL [R1+0x358], R3 ;  /* 0x0003580301007387 */ /* 0x0001e20000100800 */
[----:B------:R-:W-:-:S03]  /*13050*/  IADD3.X R6, R6, UR6, RZ, P2, !PT ;  /* 0x0000000606067c10 */ /* 0x000fc600097fe4ff */
[----:B------:R-:W-:Y:S04]  /*13060*/  STL [R1+0x360], R252 ;  /* 0x000360fc01007387 */ /* 0x000fe80000100800 */
[----:B0-----:R-:W4:Y:S04]  /*13070*/  LDL.LU R3, [R1+0x2fc] ;  /* 0x0002fc0001037983 */ /* 0x001f280000300800 */
[----:B------:R-:W-:Y:S01]  /*13080*/  STL [R1+0x334], R4 ;  /* 0x0003340401007387 */ /* 0x000fe20000100800 */
[----:B------:R-:W-:-:S03]  /*13090*/  IADD3.X R13, R13, UR6, RZ, P3, !PT ;  /* 0x000000060d0d7c10 */ /* 0x000fc60009ffe4ff */
[----:B------:R-:W-:Y:S01]  /*130a0*/  STL [R1+0x32c], R5 ;  /* 0x00032c0501007387 */ /* 0x000fe20000100800 */
[----:B------:R-:W-:-:S03]  /*130b0*/  IADD3 R7, P2, R7, UR9, RZ ;  /* 0x0000000907077c10 */ /* 0x000fc6000ff5e0ff */
[----:B------:R0:W-:Y:S04]  /*130c0*/  STL [R1+0x348], R13 ;  /* 0x0003480d01007387 */ /* 0x0001e80000100800 */
[----:B------:R-:W-:Y:S04]  /*130d0*/  STL [R1+0x350], R6 ;  /* 0x0003500601007387 */ /* 0x000fe80000100800 */
[----:B0-----:R-:W4:Y:S04]  /*130e0*/  LDL.LU R13, [R1+0x320] ;  /* 0x00032000010d7983 */ /* 0x001f280000300800 */
[----:B------:R-:W-:Y:S01]  /*130f0*/  STL [R1+0x324], R7 ;  /* 0x0003240701007387 */ /* 0x000fe20000100800 */
[----:B--2---:R-:W-:-:S05]  /*13100*/  IADD3.X R14, R14, UR6, RZ, P4, !PT ;  /* 0x000000060e0e7c10 */ /* 0x004fca000a7fe4ff */
[----:B------:R0:W-:Y:S04]  /*13110*/  STL [R1+0x340], R14 ;  /* 0x0003400e01007387 */ /* 0x0001e80000100800 */
[----:B0-----:R-:W2:Y:S01]  /*13120*/  LDL.LU R14, [R1+0x2f4] ;  /* 0x0002f400010e7983 */ /* 0x001ea20000300800 */
[----:B------:R-:W-:Y:S02]  /*13130*/  IADD3 R8, P3, R8, UR9, RZ ;  /* 0x0000000908087c10 */ /* 0x000fe4000ff7e0ff */
[----:B------:R-:W-:Y:S02]  /*13140*/  IADD3 R9, P4, R9, UR9, RZ ;  /* 0x0000000909097c10 */ /* 0x000fe4000ff9e0ff */
[----:B------:R-:W-:Y:S01]  /*13150*/  IADD3.X R10, R10, UR6, RZ, P5, !PT ;  /* 0x000000060a0a7c10 */ /* 0x000fe2000affe4ff */
[----:B------:R-:W-:Y:S01]  /*13160*/  STL [R1+0x31c], R8 ;  /* 0x00031c0801007387 */ /* 0x000fe20000100800 */
[----:B------:R-:W-:-:S02]  /*13170*/  IADD3 R11, P5, R11, UR9, RZ ;  /* 0x000000090b0b7c10 */ /* 0x000fc4000ffbe0ff */
[----:B---3--:R-:W-:Y:S01]  /*13180*/  IADD3.X R12, R12, UR6, RZ, P6, !PT ;  /* 0x000000060c0c7c10 */ /* 0x008fe2000b7fe4ff */
[----:B------:R-:W-:Y:S01]  /*13190*/  STL [R1+0x314], R9 ;  /* 0x0003140901007387 */ /* 0x000fe20000100800 */
[----:B------:R-:W-:-:S03]  /*131a0*/  IADD3 R15, P6, R15, UR8, RZ ;  /* 0x000000080f0f7c10 */ /* 0x000fc6000ffde0ff */
[----:B------:R-:W-:Y:S04]  /*131b0*/  STL [R1+0x338], R10 ;  /* 0x0003380a01007387 */ /* 0x000fe80000100800 */
[----:B------:R-:W3:Y:S04]  /*131c0*/  LDL.LU R240, [R1+0x318] ;  /* 0x0003180001f07983 */ /* 0x000ee80000300800 */
[----:B------:R-:W-:Y:S04]  /*131d0*/  STL [R1+0x30c], R11 ;  /* 0x00030c0b01007387 */ /* 0x000fe80000100800 */
[----:B------:R0:W-:Y:S04]  /*131e0*/  STL [R1+0x304], R15 ;  /* 0x0003040f01007387 */ /* 0x0001e80000100800 */
[----:B------:R-:W-:Y:S04]  /*131f0*/  STL [R1+0x330], R12 ;  /* 0x0003300c01007387 */ /* 0x000fe80000100800 */
[----:B0-----:R-:W3:Y:S04]  /*13200*/  LDL.LU R15, [R1+0x2ec] ;  /* 0x0002ec00010f7983 */ /* 0x001ee80000300800 */
[----:B------:R-:W3:Y:S04]  /*13210*/  LDL.LU R241, [R1+0x310] ;  /* 0x0003100001f17983 */ /* 0x000ee80000300800 */
[----:B------:R-:W3:Y:S01]  /*13220*/  LDL.LU R242, [R1+0x2e4] ;  /* 0x0002e40001f27983 */ /* 0x000ee20000300800 */
[----:B----4-:R-:W-:-:S03]  /*13230*/  IADD3.X R2, R2, UR6, RZ, P1, !PT ;  /* 0x0000000602027c10 */ /* 0x010fc60008ffe4ff */
        /* <DEDUP_REMOVED lines=16> */
[----:B------:R-:W-:-:S05]  /*13340*/  IADD3 R3, P1, R3, UR8, RZ ;  /* 0x0000000803037c10 */ /* 0x000fca000ff3e0ff */
[----:B------:R0:W-:Y:S04]  /*13350*/  STL [R1+0x2fc], R3 ;  /* 0x0002fc0301007387 */ /* 0x0001e80000100800 */
[----:B0-----:R-:W4:Y:S04]  /*13360*/  LDL.LU R3, [R1+0x2a4] ;  /* 0x0002a40001037983 */ /* 0x001f280000300800 */
[----:B------:R-:W4:Y:S01]  /*13370*/  LDL.LU R8, [R1+0x2c8] ;  /* 0x0002c80001087983 */ /* 0x000f220000300800 */
[----:B------:R-:W-:-:S05]  /*13380*/  IADD3.X R13, R13, UR6, RZ, P2, !PT ;  /* 0x000000060d0d7c10 */ /* 0x000fca00097fe4ff */
[----:B------:R0:W-:Y:S04]  /*13390*/  STL [R1+0x320], R13 ;  /* 0x0003200d01007387 */ /* 0x0001e80000100800 */
[----:B0-----:R-:W4:Y:S04]  /*133a0*/  LDL.LU R13, [R1+0x298] ;  /* 0x00029800010d7983 */ /* 0x001f280000300800 */
[----:B------:R-:W4:Y:S04]  /*133b0*/  LDL.LU R9, [R1+0x2c0] ;  /* 0x0002c00001097983 */ /* 0x000f280000300800 */
[----:B------:R-:W4:Y:S04]  /*133c0*/  LDL.LU R10, [R1+0x290] ;  /* 0x00029000010a7983 */ /* 0x000f280000300800 */
[----:B------:R-:W4:Y:S01]  /*133d0*/  LDL.LU R11, [R1+0x2b8] ;  /* 0x0002b800010b7983 */ /* 0x000f220000300800 */
[----:B--2---:R-:W-:-:S05]  /*133e0*/  IADD3 R14, P2, R14, UR8, RZ ;  /* 0x000000080e0e7c10 */ /* 0x004fca000ff5e0ff */
[----:B------:R0:W-:Y:S04]  /*133f0*/  STL [R1+0x2f4], R14 ;  /* 0x0002f40e01007387 */ /* 0x0001e80000100800 */
[----:B------:R-:W2:Y:S04]  /*13400*/  LDL.LU R12, [R1+0x288] ;  /* 0x00028800010c7983 */ /* 0x000ea80000300800 */
[----:B0-----:R-:W2:Y:S01]  /*13410*/  LDL.LU R14, [R1+0x2b0] ;  /* 0x0002b000010e7983 */ /* 0x001ea20000300800 */
[----:B---3--:R-:W-:Y:S02]  /*13420*/  IADD3.X R240, R240, UR6, RZ, P3, !PT ;  /* 0x00000006f0f07c10 */ /* 0x008fe40009ffe4ff */
[----:B------:R-:W-:-:S02]  /*13430*/  IADD3 R15, P3, R15, UR8, RZ ;  /* 0x000000080f0f7c10 */ /* 0x000fc4000ff7e0ff */
[----:B------:R-:W-:-:S03]  /*13440*/  IADD3.X R241, R241, UR6, RZ, P4, !PT ;  /* 0x00000006f1f17c10 */ /* 0x000fc6000a7fe4ff */
[----:B------:R0:W-:Y:S01]  /*13450*/  STL [R1+0x2ec], R15 ;  /* 0x0002ec0f01007387 */ /* 0x0001e20000100800 */
[----:B------:R-:W-:Y:S02]  /*13460*/  IADD3 R242, P4, R242, UR8, RZ ;  /* 0x00000008f2f27c10 */ /* 0x000fe4000ff9e0ff */
[----:B----4-:R-:W-:Y:S01]  /*13470*/  IADD3.X R243, R243, UR6, RZ, P5, !PT ;  /* 0x00000006f3f37c10 */ /* 0x010fe2000affe4ff */
[----:B0-----:R-:W3:Y:S04]  /*13480*/  LDL.LU R15, [R1+0x280] ;  /* 0x00028000010f7983 */ /* 0x001ee80000300800 */
        /* <DEDUP_REMOVED lines=21> */
[----:B------:R-:W-:Y:S01]  /*135e0*/  STL [R1+0x2c4], R250 ;  /* 0x0002c4fa01007387 */ /* 0x000fe20000100800 */
[----:B------:R-:W-:-:S03]  /*135f0*/  IADD3.X R5, R5, UR5, RZ, P5, !PT ;  /* 0x0000000505057c10 */ /* 0x000fc6000affe4ff */
[----:B------:R-:W-:Y:S01]  /*13600*/  STL [R1+0x2e8], R251 ;  /* 0x0002e8fb01007387 */ /* 0x000fe20000100800 */
[----:B------:R-:W-:-:S03]  /*13610*/  IADD3 R6, P5, R6, UR8, RZ ;  /* 0x0000000806067c10 */ /* 0x000fc6000ffbe0ff */
[----:B------:R0:W-:Y:S01]  /*13620*/  STL [R1+0x2b4], R2 ;  /* 0x0002b40201007387 */ /* 0x0001e20000100800 */
[----:B------:R-:W-:-:S03]  /*13630*/  IADD3.X R7, R7, UR5, RZ, P6, !PT ;  /* 0x0000000507077c10 */ /* 0x000fc6000b7fe4ff */
[----:B------:R-:W-:Y:S04]  /*13640*/  STL [R1+0x2bc], R252 ;  /* 0x0002bcfc01007387 */ /* 0x000fe80000100800 */
[----:B0-----:R-:W4:Y:S04]  /*13650*/  LDL.LU R2, [R1+0x2a8] ;  /* 0x0002a80001027983 */ /* 0x001f280000300800 */
[----:B------:R-:W-:Y:S01]  /*13660*/  STL [R1+0x2e0], R4 ;  /* 0x0002e00401007387 */ /* 0x000fe20000100800 */
[----:B------:R-:W-:-:S03]  /*13670*/  IADD3 R3, P6, R3, UR8, RZ ;  /* 0x0000000803037c10 */ /* 0x000fc6000ffde0ff */
[----:B------:R-:W-:Y:S01]  /*13680*/  STL [R1+0x2d8], R5 ;  /* 0x0002d80501007387 */ /* 0x000fe20000100800 */
[----:B------:R-:W-:-:S03]  /*13690*/  IADD3.X R8, R8, UR5, RZ, P1, !PT ;  /* 0x0000000508087c10 */ /* 0x000fc60008ffe4ff */
[----:B------:R0:W-:Y:S04]  /*136a0*/  STL [R1+0x2a4], R3 ;  /* 0x0002a40301007387 */ /* 0x0001e80000100800 */
[----:B------:R-:W-:Y:S04]  /*136b0*/  STL [R1+0x2ac], R6 ;  /* 0x0002ac0601007387 */ /* 0x000fe80000100800 */
[----:B0-----:R-:W4:Y:S01]  /*136c0*/  LDL.LU R3, [R1+0x278] ;  /* 0x0002780001037983 */ /* 0x001f220000300800 */
[----:B------:R-:W-:-:S03]  /*136d0*/  IADD3 R13, P1, R13, UR8, RZ ;  /* 0x000000080d0d7c10 */ /* 0x000fc6000ff3e0ff */
[----:B------:R-:W-:Y:S01]  /*136e0*/  STL [R1+0x2d0], R7 ;  /* 0x0002d00701007387 */ /* 0x000fe20000100800 */
[----:B------:R-:W-:-:S03]  /*136f0*/  IADD3.X R9, R9, UR5, RZ, P2, !PT ;  /* 0x0000000509097c10 */ /* 0x000fc600097fe4ff */
[----:B------:R0:W-:Y:S01]  /*13700*/  STL [R1+0x298], R13 ;  /* 0x0002980d01007387 */ /* 0x0001e20000100800 */
[----:B------:R-:W-:Y:S02]  /*13710*/  IADD3 R10, P2, R10, UR8, RZ ;  /* 0x000000080a0a7c10 */ /* 0x000fe4000ff5e0ff */
[----:B------:R-:W-:Y:S01]  /*13720*/  IADD3.X R11, R11, UR5, RZ, P3, !PT ;  /* 0x000000050b0b7c10 */ /* 0x000fe20009ffe4ff */
[----:B0-----:R-:W4:Y:S04]  /*13730*/  LDL.LU R13, [R1+0x2a0] ;  /* 0x0002a000010d7983 */ /* 0x001f280000300800 */
[----:B------:R-:W-:Y:S04]  /*13740*/  STL [R1+0x2c8], R8 ;  /* 0x0002c80801007387 */ /* 0x000fe80000100800 */
[----:B------:R-:W-:Y:S04]  /*13750*/  STL [R1+0x2c0], R9 ;  /* 0x0002c00901007387 */ /* 0x000fe80000100800 */
[----:B------:R-:W-:Y:S01]  /*13760*/  STL [R1+0x290], R10 ;  /* 0x0002900a01007387 */ /* 0x000fe20000100800 */
[----:B--2---:R-:W-:-:S05]  /*13770*/  IADD3.X R14, R14, UR5, RZ, P4, !PT ;  /* 0x000000050e0e7c10 */ /* 0x004fca000a7fe4ff */
[----:B------:R0:W-:Y:S04]  /*13780*/  STL [R1+0x2b0], R14 ;  /* 0x0002b00e01007387 */ /* 0x0001e80000100800 */
[----:B------:R-:W-:Y:S04]  /*13790*/  STL [R1+0x2b8], R11 ;  /* 0x0002b80b01007387 */ /* 0x000fe80000100800 */
[----:B0-----:R-:W2:Y:S01]  /*137a0*/  LDL.LU R14, [R1+0x270] ;  /* 0x00027000010e7983 */ /* 0x001ea20000300800 */
[----:B------:R-:W-:-:S05]  /*137b0*/  IADD3 R12, P3, R12, UR8, RZ ;  /* 0x000000080c0c7c10 */ /* 0x000fca000ff7e0ff */
[----:B------:R-:W-:Y:S04]  /*137c0*/  STL [R1+0x288], R12 ;  /* 0x0002880c01007387 */ /* 0x000fe80000100800 */
[----:B------:R-:W2:Y:S04]  /*137d0*/  LDL.LU R240, [R1+0x294] ;  /* 0x0002940001f07983 */ /* 0x000ea80000300800 */
[----:B------:R-:W2:Y:S04]  /*137e0*/  LDL.LU R241, [R1+0x268] ;  /* 0x0002680001f17983 */ /* 0x000ea80000300800 */
[----:B------:R-:W2:Y:S01]  /*137f0*/  LDL.LU R242, [R1+0x28c] ;  /* 0x00028c0001f27983 */ /* 0x000ea20000300800 */
[----:B---3--:R-:W-:-:S05]  /*13800*/  IADD3 R15, P4, R15, UR8, RZ ;  /* 0x000000080f0f7c10 */ /* 0x008fca000ff9e0ff */
[----:B------:R0:W-:Y:S04]  /*13810*/  STL [R1+0x280], R15 ;  /* 0x0002800f01007387 */ /* 0x0001e80000100800 */
[----:B------:R-:W3:Y:S04]  /*13820*/  LDL.LU R243, [R1+0x260] ;  /* 0x0002600001f37983 */ /* 0x000ee80000300800 */
        /* <DEDUP_REMOVED lines=9> */
[----:B0-----:R-:W3:Y:S04]  /*138c0*/  LDL.LU R15, [R1+0x238] ;  /* 0x00023800010f7983 */ /* 0x001ee80000300800 */
[----:B------:R-:W3:Y:S04]  /*138d0*/  LDL.LU R4, [R1+0x25c] ;  /* 0x00025c0001047983 */ /* 0x000ee80000300800 */
[----:B------:R-:W3:Y:S04]  /*138e0*/  LDL.LU R5, [R1+0x230] ;  /* 0x0002300001057983 */ /* 0x000ee80000300800 */
[----:B------:R-:W3:Y:S01]  /*138f0*/  LDL.LU R6, [R1+0x254] ;  /* 0x0002540001067983 */ /* 0x000ee20000300800 */
[----:B----4-:R-:W-:-:S05]  /*13900*/  IADD3.X R2, R2, UR5, RZ, P5, !PT ;  /* 0x0000000502027c10 */ /* 0x010fca000affe4ff */
[----:B------:R0:W-:Y:S04]  /*13910*/  STL [R1+0x2a8], R2 ;  /* 0x0002a80201007387 */ /* 0x0001e80000100800 */
[----:B0-----:R-:W4:Y:S04]  /*13920*/  LDL.LU R2, [R1+0x228] ;  /* 0x0002280001027983 */ /* 0x001f280000300800 */
[----:B------:R-:W4:Y:S01]  /*13930*/  LDL.LU R7, [R1+0x24c] ;  /* 0x00024c0001077983 */ /* 0x000f220000300800 */
[----:B------:R-:W-:-:S05]  /*13940*/  IADD3 R3, P5, R3, UR8, RZ ;  /* 0x0000000803037c10 */ /* 0x000fca000ffbe0ff */
[----:B------:R0:W-:Y:S04]  /*13950*/  STL [R1+0x278], R3 ;  /* 0x0002780301007387 */ /* 0x0001e80000100800 */
[----:B0-----:R-:W4:Y:S04]  /*13960*/  LDL.LU R3, [R1+0x220] ;  /* 0x0002200001037983 */ /* 0x001f280000300800 */
[----:B------:R-:W4:Y:S01]  /*13970*/  LDL.LU R8, [R1+0x244] ;  /* 0x0002440001087983 */ /* 0x000f220000300800 */
[----:B------:R-:W-:-:S03]  /*13980*/  IADD3.X R13, R13, UR5, RZ, P6, !PT ;  /* 0x000000050d0d7c10 */ /* 0x000fc6000b7fe4ff */
[----:B------:R-:W4:Y:S04]  /*13990*/  LDL.LU R9, [R1+0x218] ;  /* 0x0002180001097983 */ /* 0x000f280000300800 */
[----:B------:R-:W4:Y:S04]  /*139a0*/  LDL.LU R10, [R1+0x23c] ;  /* 0x00023c00010a7983 */ /* 0x000f280000300800 */
[----:B------:R0:W-:Y:S04]  /*139b0*/  STL [R1+0x2a0], R13 ;  /* 0x0002a00d01007387 */ /* 0x0001e80000100800 */
[----:B------:R-:W4:Y:S04]  /*139c0*/  LDL.LU R11, [R1+0x210] ;  /* 0x00021000010b7983 */ /* 0x000f280000300800 */
[----:B0-----:R-:W4:Y:S04]  /*139d0*/  LDL.LU R13, [R1+0x234] ;  /* 0x00023400010d7983 */ /* 0x001f280000300800 */
[----:B------:R-:W4:Y:S01]  /*139e0*/  LDL.LU R12, [R1+0x208] ;  /* 0x00020800010c7983 */ /* 0x000f220000300800 */
[----:B--2---:R-:W-:-:S05]  /*139f0*/  IADD3 R14, P6, R14, UR8, RZ ;  /* 0x000000080e0e7c10 */ /* 0x004fca000ffde0ff */
[----:B------:R0:W-:Y:S04]  /*13a00*/  STL [R1+0x270], R14 ;  /* 0x0002700e01007387 */ /* 0x0001e80000100800 */
[----:B0-----:R-:W2:Y:S01]  /*13a10*/  LDL.LU R14, [R1+0x22c] ;  /* 0x00022c00010e7983 */ /* 0x001ea20000300800 */
[----:B------:R-:W-:Y:S02]  /*13a20*/  IADD3.X R240, R240, UR5, RZ, P1, !PT ;  /* 0x00000005f0f07c10 */ /* 0x000fe40008ffe4ff */
[----:B------:R-:W-:Y:S02]  /*13a30*/  IADD3 R241, P1, R241, UR8, RZ ;  /* 0x00000008f1f17c10 */ /* 0x000fe4000ff3e0ff */
[----:B------:R-:W-:Y:S01]  /*13a40*/  IADD3.X R242, R242, UR5, RZ, P2, !PT ;  /* 0x00000005f2f27c10 */ /* 0x000fe200097fe4ff */
[----:B------:R-:W-:Y:S04]  /*13a50*/  STL [R1+0x294], R240 ;  /* 0x000294f001007387 */ /* 0x000fe80000100800 */
[----:B------:R-:W-:Y:S04]  /*13a60*/  STL [R1+0x268], R241 ;  /* 0x000268f101007387 */ /* 0x000fe80000100800 */
[----:B------:R-:W-:Y:S01]  /*13a70*/  STL [R1+0x28c], R242 ;  /* 0x00028cf201007387 */ /* 0x000fe20000100800 */
[----:B---3--:R-:W-:-:S02]  /*13a80*/  IADD3 R243, P2, R243, UR8, RZ ;  /* 0x00000008f3f37c10 */ /* 0x008fc4000ff5e0ff */
        /* <DEDUP_REMOVED lines=17> */
[----:B------:R-:W-:Y:S01]  /*13ba0*/  STL [R1+0x26c], R250 ;  /* 0x00026cfa01007387 */ /* 0x000fe20000100800 */
[----:B------:R-:W-:-:S03]  /*13bb0*/  IADD3.X R4, R4, UR5, RZ, P2, !PT ;  /* 0x0000000504047c10 */ /* 0x000fc600097fe4ff */
[----:B------:R0:W-:Y:S01]  /*13bc0*/  STL [R1+0x238], R15 ;  /* 0x0002380f01007387 */ /* 0x0001e20000100800 */
[----:B------:R-:W-:-:S03]  /*13bd0*/  IADD3 R5, P2, R5, UR8, RZ ;  /* 0x0000000805057c10 */ /* 0x000fc6000ff5e0ff */
[----:B------:R-:W-:Y:S01]  /*13be0*/  STL [R1+0x240], R251 ;  /* 0x000240fb01007387 */ /* 0x000fe20000100800 */
[----:B------:R-:W-:-:S03]  /*13bf0*/  IADD3.X R6, R6, UR5, RZ, P3, !PT ;  /* 0x0000000506067c10 */ /* 0x000fc60009ffe4ff */
[----:B0-----:R-:W3:Y:S04]  /*13c00*/  LDL.LU R15, [R1+0x200] ;  /* 0x00020000010f7983 */ /* 0x001ee80000300800 */
[----:B------:R-:W-:Y:S04]  /*13c10*/  STL [R1+0x264], R252 ;  /* 0x000264fc01007387 */ /* 0x000fe80000100800 */
[----:B------:R-:W-:Y:S01]  /*13c20*/  STL [R1+0x25c], R4 ;  /* 0x00025c0401007387 */ /* 0x000fe20000100800 */
[----:B----4-:R-:W-:Y:S02]  /*13c30*/  IADD3 R2, P3, R2, UR8, RZ ;  /* 0x0000000802027c10 */ /* 0x010fe4000ff7e0ff */
[----:B------:R-:W-:-:S03]  /*13c40*/  IADD3.X R7, R7, UR5, RZ, P4, !PT ;  /* 0x0000000507077c10 */ /* 0x000fc6000a7fe4ff */
[----:B------:R0:W-:Y:S04]  /*13c50*/  STL [R1+0x228], R2 ;  /* 0x0002280201007387 */ /* 0x0001e80000100800 */
[----:B------:R-:W-:Y:S04]  /*13c60*/  STL [R1+0x230], R5 ;  /* 0x0002300501007387 */ /* 0x000fe80000100800 */
[----:B0-----:R-:W4:Y:S04]  /*13c70*/  LDL.LU R2, [R1+0x224] ;  /* 0x0002240001027983 */ /* 0x001f280000300800 */
[----:B------:R-:W-:Y:S01]  /*13c80*/  STL [R1+0x254], R6 ;  /* 0x0002540601007387 */ /* 0x000fe20000100800 */
[----:B------:R-:W-:-:S02]  /*13c90*/  IADD3 R3, P4, R3, UR8, RZ ;  /* 0x0000000803037c10 */ /* 0x000fc4000ff9e0ff */
        /* <DEDUP_REMOVED lines=11> */
[----:B------:R0:W-:Y:S04]  /*13d50*/  STL [R1+0x234], R13 ;  /* 0x0002340d01007387 */ /* 0x0001e80000100800 */
[----:B------:R-:W-:Y:S04]  /*13d60*/  STL [R1+0x23c], R10 ;  /* 0x00023c0a01007387 */ /* 0x000fe80000100800 */
[----:B0-----:R-:W4:Y:S04]  /*13d70*/  LDL.LU R13, [R1+0x21c] ;  /* 0x00021c00010d7983 */ /* 0x001f280000300800 */
[----:B------:R-:W-:Y:S04]  /*13d80*/  STL [R1+0x210], R11 ;  /* 0x0002100b01007387 */ /* 0x000fe80000100800 */
[----:B------:R-:W4:Y:S04]  /*13d90*/  LDL.LU R240, [R1+0x1f0] ;  /* 0x0001f00001f07983 */ /* 0x000f280000300800 */
[----:B------:R-:W4:Y:S04]  /*13da0*/  LDL.LU R241, [R1+0x214] ;  /* 0x0002140001f17983 */ /* 0x000f280000300800 */
[----:B------:R-:W-:Y:S04]  /*13db0*/  STL [R1+0x208], R12 ;  /* 0x0002080c01007387 */ /* 0x000fe80000100800 */
[----:B------:R-:W4:Y:S01]  /*13dc0*/  LDL.LU R242, [R1+0x1e8] ;  /* 0x0001e80001f27983 */ /* 0x000f220000300800 */
[----:B--2---:R-:W-:-:S05]  /*13dd0*/  IADD3.X R14, R14, UR5, RZ, P2, !PT ;  /* 0x000000050e0e7c10 */ /* 0x004fca00097fe4ff */
[----:B------:R0:W-:Y:S04]  /*13de0*/  STL [R1+0x22c], R14 ;  /* 0x00022c0e01007387 */ /* 0x0001e80000100800 */
[----:B------:R-:W2:Y:S04]  /*13df0*/  LDL.LU R243, [R1+0x20c] ;  /* 0x00020c0001f37983 */ /* 0x000ea80000300800 */
        /* <DEDUP_REMOVED lines=9> */
[----:B0-----:R-:W2:Y:S04]  /*13e90*/  LDL.LU R14, [R1+0x1e4] ;  /* 0x0001e400010e7983 */ /* 0x001ea80000300800 */
[----:B------:R-:W2:Y:S04]  /*13ea0*/  LDL.LU R4, [R1+0x1b8] ;  /* 0x0001b80001047983 */ /* 0x000ea80000300800 */
[----:B------:R-:W2:Y:S04]  /*13eb0*/  LDL.LU R5, [R1+0x1dc] ;  /* 0x0001dc0001057983 */ /* 0x000ea80000300800 */
[----:B------:R-:W2:Y:S01]  /*13ec0*/  LDL.LU R6, [R1+0x1b0] ;  /* 0x0001b00001067983 */ /* 0x000ea20000300800 */
[----:B---3--:R-:W-:-:S05]  /*13ed0*/  IADD3 R15, P2, R15, UR8, RZ ;  /* 0x000000080f0f7c10 */ /* 0x008fca000ff5e0ff */
[----:B------:R0:W-:Y:S04]  /*13ee0*/  STL [R1+0x200], R15 ;  /* 0x0002000f01007387 */ /* 0x0001e80000100800 */
[----:B0-----:R-:W3:Y:S04]  /*13ef0*/  LDL.LU R15, [R1+0x1d4] ;  /* 0x0001d400010f7983 */ /* 0x001ee80000300800 */
[----:B------:R-:W3:Y:S01]  /*13f00*/  LDL.LU R7, [R1+0x1a8] ;  /* 0x0001a80001077983 */ /* 0x000ee20000300800 */
[----:B----4-:R-:W-:-:S05]  /*13f10*/  IADD3.X R2, R2, UR5, RZ, P3, !PT ;  /* 0x0000000502027c10 */ /* 0x010fca0009ffe4ff */
[----:B------:R0:W-:Y:S04]  /*13f20*/  STL [R1+0x224], R2 ;  /* 0x0002240201007387 */ /* 0x0001e80000100800 */
[----:B0-----:R-:W4:Y:S04]  /*13f30*/  LDL.LU R2, [R1+0x1cc] ;  /* 0x0001cc0001027983 */ /* 0x001f280000300800 */
[----:B------:R-:W4:Y:S04]  /*13f40*/  LDL.LU R8, [R1+0x1a0] ;  /* 0x0001a00001087983 */ /* 0x000f280000300800 */
[----:B------:R-:W4:Y:S01]  /*13f50*/  LDL.LU R9, [R1+0x1c4] ;  /* 0x0001c40001097983 */ /* 0x000f220000300800 */
[----:B------:R-:W-:-:S03]  /*13f60*/  IADD3 R3, P3, R3, UR8, RZ ;  /* 0x0000000803037c10 */ /* 0x000fc6000ff7e0ff */
[----:B------:R-:W4:Y:S04]  /*13f70*/  LDL.LU R10, [R1+0x198] ;  /* 0x00019800010a7983 */ /* 0x000f280000300800 */
[----:B------:R0:W-:Y:S04]  /*13f80*/  STL [R1+0x1f8], R3 ;  /* 0x0001f80301007387 */ /* 0x0001e80000100800 */
[----:B------:R-:W4:Y:S04]  /*13f90*/  LDL.LU R11, [R1+0x1bc] ;  /* 0x0001bc00010b7983 */ /* 0x000f280000300800 */
[----:B0-----:R-:W4:Y:S04]  /*13fa0*/  LDL.LU R3, [R1+0x190] ;  /* 0x0001900001037983 */ /* 0x001f280000300800 */
[----:B------:R-:W4:Y:S01]  /*13fb0*/  LDL.LU R12, [R1+0x1b4] ;  /* 0x0001b400010c7983 */ /* 0x000f220000300800 */
[----:B------:R-:W-:-:S05]  /*13fc0*/  IADD3.X R13, R13, UR5, RZ, P4, !PT ;  /* 0x000000050d0d7c10 */ /* 0x000fca000a7fe4ff */
[----:B------:R0:W-:Y:S01]  /*13fd0*/  STL [R1+0x21c], R13 ;  /* 0x00021c0d01007387 */ /* 0x0001e20000100800 */
[----:B------:R-:W-:Y:S02]  /*13fe0*/  IADD3 R240, P4, R240, UR8, RZ ;  /* 0x00000008f0f07c10 */ /* 0x000fe4000ff9e0ff */
[----:B------:R-:W-:Y:S01]  /*13ff0*/  IADD3.X R241, R241, UR5, RZ, P5, !PT ;  /* 0x00000005f1f17c10 */ /* 0x000fe2000affe4ff */
[----:B0-----:R-:W4:Y:S01]  /*14000*/  LDL.LU R13, [R1+0x188] ;  /* 0x00018800010d7983 */ /* 0x001f220000300800 */
[----:B------:R-:W-:-:S03]  /*14010*/  IADD3 R242, P5, R242, UR8, RZ ;  /* 0x00000008f2f27c10 */ /* 0x000fc6000ffbe0ff */
[----:B------:R-:W-:Y:S04]  /*14020*/  STL [R1+0x1f0], R240 ;  /* 0x0001f0f001007387 */ /* 0x000fe80000100800 */
[----:B------:R-:W-:Y:S04]  /*14030*/  STL [R1+0x214], R241 ;  /* 0x000214f101007387 */ /* 0x000fe80000100800 */
[----:B------:R-:W-:Y:S01]  /*14040*/  STL [R1+0x1e8], R242 ;  /* 0x0001e8f201007387 */ /* 0x000fe20000100800 */
[----:B--2---:R-:W-:Y:S02]  /*14050*/  IADD3.X R243, R243, UR5, RZ, P6, !PT ;  /* 0x00000005f3f37c10 */ /* 0x004fe4000b7fe4ff */
        /* <DEDUP_REMOVED lines=16> */
[----:B------:R-:W-:-:S05]  /*14160*/  IADD3.X R14, R14, UR5, RZ, P5, !PT ;  /* 0x000000050e0e7c10 */ /* 0x000fca000affe4ff */
[----:B------:R0:W-:Y:S04]  /*14170*/  STL [R1+0x1e4], R14 ;  /* 0x0001e40e01007387 */ /* 0x0001e80000100800 */
[----:B------:R-:W-:Y:S04]  /*14180*/  STL [R1+0x1ec], R251 ;  /* 0x0001ecfb01007387 */ /* 0x000fe80000100800 */
[----:B0-----:R-:W2:Y:S01]  /*14190*/  LDL.LU R14, [R1+0x1ac] ;  /* 0x0001ac00010e7983 */ /* 0x001ea20000300800 */
[----:B------:R-:W-:Y:S02]  /*141a0*/  IADD3 R252, P4, R252, UR8, RZ ;  /* 0x00000008fcfc7c10 */ /* 0x000fe4000ff9e0ff */
[----:B------:R-:W-:-:S02]  /*141b0*/  IADD3 R4, P5, R4, UR8, RZ ;  /* 0x0000000804047c10 */ /* 0x000fc4000ffbe0ff */
[----:B------:R-:W-:Y:S01]  /*141c0*/  IADD3.X R5, R5, UR5, RZ, P6, !PT ;  /* 0x0000000505057c10 */ /* 0x000fe2000b7fe4ff */
[----:B------:R-:W-:Y:S01]  /*141d0*/  STL [R1+0x1c0], R252 ;  /* 0x0001c0fc01007387 */ /* 0x000fe20000100800 */
[----:B------:R-:W-:-:S03]  /*141e0*/  IADD3 R6, P6, R6, UR8, RZ ;  /* 0x0000000806067c10 */ /* 0x000fc6000ffde0ff */
[----:B------:R-:W-:Y:S01]  /*141f0*/  STL [R1+0x1b8], R4 ;  /* 0x0001b80401007387 */ /* 0x000fe20000100800 */
[----:B---3--:R-:W-:Y:S02]  /*14200*/  IADD3.X R15, R15, UR5, RZ, P1, !PT ;  /* 0x000000050f0f7c10 */ /* 0x008fe40008ffe4ff */
[----:B------:R-:W-:-:S03]  /*14210*/  IADD3 R7, P1, R7, UR8, RZ ;  /* 0x0000000807077c10 */ /* 0x000fc6000ff3e0ff */
[----:B------:R0:W-:Y:S04]  /*14220*/  STL [R1+0x1d4], R15 ;  /* 0x0001d40f01007387 */ /* 0x0001e80000100800 */
[----:B------:R-:W-:Y:S04]  /*14230*/  STL [R1+0x1dc], R5 ;  /* 0x0001dc0501007387 */ /* 0x000fe80000100800 */
[----:B0-----:R-:W3:Y:S04]  /*14240*/  LDL.LU R15, [R1+0x180] ;  /* 0x00018000010f7983 */ /* 0x001ee80000300800 */
[----:B------:R-:W-:Y:S01]  /*14250*/  STL [R1+0x1b0], R6 ;  /* 0x0001b00601007387 */ /* 0x000fe20000100800 */
[----:B----4-:R-:W-:-:S02]  /*14260*/  IADD3.X R2, R2, UR5, RZ, P2, !PT ;  /* 0x0000000502027c10 */ /* 0x010fc400097fe4ff */
[----:B------:R-:W-:-:S03]  /*14270*/  IADD3 R8, P2, R8, UR8, RZ ;  /* 0x0000000808087c10 */ /* 0x000fc6000ff5e0ff */
[----:B------:R0:W-:Y:S01]  /*14280*/  STL [R1+0x1cc], R2 ;  /* 0x0001cc0201007387 */ /* 0x0001e20000100800 */
[----:B------:R-:W-:Y:S02]  /*14290*/  IADD3.X R9, R9, UR5, RZ, P3, !PT ;  /* 0x0000000509097c10 */ /* 0x000fe40009ffe4ff */
[----:B------:R-:W-:Y:S01]  /*142a0*/  IADD3 R10, P3, R10, UR8, RZ ;  /* 0x000000080a0a7c10 */ /* 0x000fe2000ff7e0ff */
[----:B0-----:R-:W4:Y:S01]  /*142b0*/  LDL.LU R2, [R1+0x1a4] ;  /* 0x0001a40001027983 */ /* 0x001f220000300800 */
[----:B------:R-:W-:-:S03]  /*142c0*/  IADD3.X R11, R11, UR5, RZ, P4, !PT ;  /* 0x000000050b0b7c10 */ /* 0x000fc6000a7fe4ff */
[----:B------:R-:W-:Y:S01]  /*142d0*/  STL [R1+0x1a8], R7 ;  /* 0x0001a80701007387 */ /* 0x000fe20000100800 */
[----:B------:R-:W-:-:S03]  /*142e0*/  IADD3 R3, P4, R3, UR8, RZ ;  /* 0x0000000803037c10 */ /* 0x000fc6000ff9e0ff */
[----:B------:R-:W-:Y:S04]  /*142f0*/  STL [R1+0x1a0], R8 ;  /* 0x0001a00801007387 */ /* 0x000fe80000100800 */
[----:B------:R-:W-:Y:S01]  /*14300*/  STL [R1+0x1c4], R9 ;  /* 0x0001c40901007387 */ /* 0x000fe20000100800 */
[----:B------:R-:W-:-:S03]  /*14310*/  IADD3.X R12, R12, UR5, RZ, P5, !PT ;  /* 0x000000050c0c7c10 */ /* 0x000fc6000affe4ff */
[----:B------:R0:W-:Y:S04]  /*14320*/  STL [R1+0x190], R3 ;  /* 0x0001900301007387 */ /* 0x0001e80000100800 */
[----:B------:R1:W-:Y:S04]  /*14330*/  STL [R1+0x198], R10 ;  /* 0x0001980a01007387 */ /* 0x0003e80000100800 */
[----:B0-----:R-:W4:Y:S04]  /*14340*/  LDL.LU R3, [R1+0x178] ;  /* 0x0001780001037983 */ /* 0x001f280000300800 */
[----:B------:R0:W-:Y:S01]  /*14350*/  STL [R1+0x1bc], R11 ;  /* 0x0001bc0b01007387 */ /* 0x0001e20000100800 */
[----:B------:R-:W-:-:S03]  /*14360*/  IADD3 R13, P5, R13, UR8, RZ ;  /* 0x000000080d0d7c10 */ /* 0x000fc6000ffbe0ff */
[----:B------:R-:W4:Y:S04]  /*14370*/  LDL.LU R240, [R1+0x19c] ;  /* 0x00019c0001f07983 */ /* 0x000f280000300800 */
[----:B------:R-:W4:Y:S04]  /*14380*/  LDL.LU R241, [R1+0x170] ;  /* 0x0001700001f17983 */ /* 0x000f280000300800 */
[----:B------:R0:W-:Y:S04]  /*14390*/  STL [R1+0x1b4], R12 ;  /* 0x0001b40c01007387 */ /* 0x0001e80000100800 */
        /* <DEDUP_REMOVED lines=15> */
[----:B------:R-:W4:Y:S01]  /*14490*/  LDL.LU R7, [R1+0x130] ;  /* 0x0001300001077983 */ /* 0x000f220000300800 */
[----:B--2---:R-:W-:-:S05]  /*144a0*/  IADD3.X R14, R14, UR5, RZ, P6, !PT ;  /* 0x000000050e0e7c10 */ /* 0x004fca000b7fe4ff */
[----:B------:R2:W-:Y:S04]  /*144b0*/  STL [R1+0x1ac], R14 ;  /* 0x0001ac0e01007387 */ /* 0x0005e80000100800 */
[----:B------:R-:W2:Y:S04]  /*144c0*/  LDL.LU R8, [R1+0x154] ;  /* 0x0001540001087983 */ /* 0x000ea80000300800 */
[----:B------:R-:W2:Y:S04]  /*144d0*/  LDL.LU R9, [R1+0x14c] ;  /* 0x00014c0001097983 */ /* 0x000ea80000300800 */
[----:B-1----:R-:W2:Y:S01]  /*144e0*/  LDL.LU R10, [R1+0x120] ;  /* 0x00012000010a7983 */ /* 0x002ea20000300800 */
[----:B---3--:R-:W-:-:S05]  /*144f0*/  IADD3 R15, P6, R15, UR8, RZ ;  /* 0x000000080f0f7c10 */ /* 0x008fca000ffde0ff */
[----:B------:R1:W-:Y:S04]  /*14500*/  STL [R1+0x180], R15 ;  /* 0x0001800f01007387 */ /* 0x0003e80000100800 */
[----:B0-----:R-:W3:Y:S04]  /*14510*/  LDL.LU R11, [R1+0x118] ;  /* 0x00011800010b7983 */ /* 0x001ee80000300800 */
[----:B------:R-:W3:Y:S04]  /*14520*/  LDL.LU R12, [R1+0x13c] ;  /* 0x00013c00010c7983 */ /* 0x000ee80000300800 */
[----:B------:R-:W3:Y:S01]  /*14530*/  LDL.LU R13, [R1+0x110] ;  /* 0x00011000010d7983 */ /* 0x000ee20000300800 */
[----:B----4-:R-:W-:-:S05]  /*14540*/  IADD3.X R2, R2, UR5, RZ, P1, !PT ;  /* 0x0000000502027c10 */ /* 0x010fca0008ffe4ff */
[----:B------:R0:W-:Y:S04]  /*14550*/  STL [R1+0x1a4], R2 ;  /* 0x0001a40201007387 */ /* 0x0001e80000100800 */
[----:B--2---:R-:W2:Y:S04]  /*14560*/  LDL.LU R14, [R1+0x134] ;  /* 0x00013400010e7983 */ /* 0x004ea80000300800 */
[----:B-1----:R-:W4:Y:S04]  /*14570*/  LDL.LU R15, [R1+0x108] ;  /* 0x00010800010f7983 */ /* 0x002f280000300800 */
[----:B0-----:R-:W4:Y:S01]  /*14580*/  LDL.LU R2, [R1+0x124] ;  /* 0x0001240001027983 */ /* 0x001f220000300800 */
[----:B------:R-:W-:-:S05]  /*14590*/  IADD3 R3, P1, R3, UR8, RZ ;  /* 0x0000000803037c10 */ /* 0x000fca000ff3e0ff */
[----:B------:R0:W-:Y:S01]  /*145a0*/  STL [R1+0x178], R3 ;  /* 0x0001780301007387 */ /* 0x0001e20000100800 */
[----:B------:R-:W-:Y:S02]  /*145b0*/  IADD3.X R240, R240, UR5, RZ, P2, !PT ;  /* 0x00000005f0f07c10 */ /* 0x000fe400097fe4ff */
[----:B------:R-:W-:Y:S01]  /*145c0*/  IADD3 R241, P2, R241, UR8, RZ ;  /* 0x00000008f1f17c10 */ /* 0x000fe2000ff5e0ff */
[----:B0-----:R-:W4:Y:S01]  /*145d0*/  LDL.LU R3, [R1+0x11c] ;  /* 0x00011c0001037983 */ /* 0x001f220000300800 */
[----:B------:R-:W-:-:S03]  /*145e0*/  IADD3.X R242, R242, UR5, RZ, P3, !PT ;  /* 0x00000005f2f27c10 */ /* 0x000fc60009ffe4ff */
[----:B------:R-:W-:Y:S04]  /*145f0*/  STL [R1+0x19c], R240 ;  /* 0x00019cf001007387 */ /* 0x000fe80000100800 */
        /* <DEDUP_REMOVED lines=24> */
[----:B------:R-:W-:-:S03]  /*14780*/  IADD3 R5, P3, R5, UR8, RZ ;  /* 0x0000000805057c10 */ /* 0x000fc6000ff7e0ff */
[----:B------:R-:W-:Y:S01]  /*14790*/  STL [R1+0x16c], R252 ;  /* 0x00016cfc01007387 */ /* 0x000fe20000100800 */
[----:B------:R-:W-:-:S03]  /*147a0*/  IADD3.X R6, R6, UR5, RZ, P4, !PT ;  /* 0x0000000506067c10 */ /* 0x000fc6000a7fe4ff */
[----:B0-----:R-:W4:Y:S01]  /*147b0*/  LDL.LU R17, [R1+0x738] ;  /* 0x0007380001117983 */ /* 0x001f220000300800 */
[----:B------:R-:W-:-:S03]  /*147c0*/  IADD3 R7, P4, R7, UR8, RZ ;  /* 0x0000000807077c10 */ /* 0x000fc6000ff9e0ff */
[----:B------:R-:W-:Y:S04]  /*147d0*/  STL [R1+0x140], R4 ;  /* 0x0001400401007387 */ /* 0x000fe80000100800 */
[----:B------:R-:W-:Y:S04]  /*147e0*/  STL [R1+0x138], R5 ;  /* 0x0001380501007387 */ /* 0x000fe80000100800 */
[----:B------:R-:W-:Y:S01]  /*147f0*/  STL [R1+0x15c], R6 ;  /* 0x00015c0601007387 */ /* 0x000fe20000100800 */
[----:B------:R-:W-:Y:S02]  /*14800*/  IADD3.X R8, R8, UR5, RZ, P5, !PT ;  /* 0x0000000508087c10 */ /* 0x000fe4000affe4ff */
[----:B------:R-:W-:-:S05]  /*14810*/  IADD3 R16, P5, R16, UR8, RZ ;  /* 0x0000000810107c10 */ /* 0x000fca000ffbe0ff */
[----:B------:R0:W-:Y:S04]  /*14820*/  STL [R1+0x128], R16 ;  /* 0x0001281001007387 */ /* 0x0001e80000100800 */
[----:B------:R-:W-:Y:S04]  /*14830*/  STL [R1+0x130], R7 ;  /* 0x0001300701007387 */ /* 0x000fe80000100800 */
[----:B0-----:R-:W4:Y:S01]  /*14840*/  LDL.LU R16, [R1+0x734] ;  /* 0x0007340001107983 */ /* 0x001f220000300800 */
[----:B------:R-:W-:Y:S01]  /*14850*/  WARPGROUP.ARRIVE ;  /* 0x00000000000079c5 */ /* 0x000fe20000000000 */
[----:B------:R-:W-:Y:S01]  /*14860*/  UMOV UR34, UR42 ;  /* 0x0000002a00227c82 */ /* 0x000fe20008000000 */
[----:B------:R-:W-:-:S04]  /*14870*/  UMOV UR35, UR43 ;  /* 0x0000002b00237c82 */ /* 0x000fc80008000000 */
[----:B------:R-:W-:Y:S01]  /*14880*/  QGMMA.64x128x32.F32.E5M2.E5M2 R152, gdesc[UR32], R152, gsb0 ;  /* 0x01e00000209879f3 */ /* 0x000fe20008003898 */
[----:B------:R-:W-:Y:S02]  /*14890*/  IADD3.X R18, R18, UR5, RZ, P1, !PT ;  /* 0x0000000512127c10 */ /* 0x000fe40008ffe4ff */
[----:B------:R-:W-:Y:S01]  /*148a0*/  IADD3.X R9, R9, UR5, RZ, P6, !PT ;  /* 0x0000000509097c10 */ /* 0x000fe2000b7fe4ff */
[----:B------:R-:W-:Y:S01]  /*148b0*/  STL [R1+0x154], R8 ;  /* 0x0001540801007387 */ /* 0x000fe20000100800 */
[----:B------:R-:W-:-:S03]  /*148c0*/  IADD3 R10, P6, R10, UR8, RZ ;  /* 0x000000080a0a7c10 */ /* 0x000fc6000ffde0ff */
[----:B------:R0:W-:Y:S04]  /*148d0*/  STL [R1+0x144], R18 ;  /* 0x0001441201007387 */ /* 0x0001e80000100800 */
[----:B------:R-:W-:Y:S01]  /*148e0*/  STL [R1+0x14c], R9 ;  /* 0x00014c0901007387 */ /* 0x000fe20000100800 */
[----:B---3--:R-:W-:-:S03]  /*148f0*/  IADD3 R11, P1, R11, UR8, RZ ;  /* 0x000000080b0b7c10 */ /* 0x008fc6000ff3e0ff */
[----:B0-----:R-:W3:Y:S01]  /*14900*/  LDL.LU R18, [R1+0x730] ;  /* 0x0007300001127983 */ /* 0x001ee20000300800 */
[----:B------:R-:W-:-:S03]  /*14910*/  IADD3.X R12, R12, UR5, RZ, P2, !PT ;  /* 0x000000050c0c7c10 */ /* 0x000fc600097fe4ff */
[----:B------:R-:W-:Y:S01]  /*14920*/  STL [R1+0x120], R10 ;  /* 0x0001200a01007387 */ /* 0x000fe20000100800 */
[----:B------:R-:W-:-:S03]  /*14930*/  IADD3 R13, P2, R13, UR8, RZ ;  /* 0x000000080d0d7c10 */ /* 0x000fc6000ff5e0ff */
[----:B------:R-:W-:Y:S04]  /*14940*/  STL [R1+0x118], R11 ;  /* 0x0001180b01007387 */ /* 0x000fe80000100800 */
[----:B------:R-:W-:Y:S04]  /*14950*/  STL [R1+0x13c], R12 ;  /* 0x00013c0c01007387 */ /* 0x000fe80000100800 */
[----:B------:R-:W-:Y:S01]  /*14960*/  STL [R1+0x110], R13 ;  /* 0x0001100d01007387 */ /* 0x000fe20000100800 */
[----:B--2---:R-:W-:Y:S01]  /*14970*/  IADD3.X R14, R14, UR5, RZ, P3, !PT ;  /* 0x000000050e0e7c10 */ /* 0x004fe20009ffe4ff */
[----:B------:R-:W-:Y:S01]  /*14980*/  UMOV UR30, UR38 ;  /* 0x00000026001e7c82 */ /* 0x000fe20008000000 */
[----:B------:R-:W-:Y:S01]  /*14990*/  UMOV UR31, UR39 ;  /* 0x00000027001f7c82 */ /* 0x000fe20008000000 */
[----:B------:R-:W-:-:S02]  /*149a0*/  WARPGROUP.DEPBAR.LE gsb0, 0x0 ;  /* 0x00008000000079c5 */ /* 0x000fc40000010000 */
[----:B------:R-:W-:-:S06]  /*149b0*/  WARPGROUP.ARRIVE ;  /* 0x00000000000079c5 */ /* 0x000fcc0000000000 */
[----:B------:R-:W-:Y:S01]  /*149c0*/  QGMMA.64x128x32.F32.E5M2.E5M2 R152, gdesc[UR28], R152, gsb0 ;  /* 0x01e000001c9879f3 */ /* 0x000fe20008003898 */
[----:B----4-:R-:W-:-:S05]  /*149d0*/  IADD3.X R16, R16, UR5, RZ, P4, !PT ;  /* 0x0000000510107c10 */ /* 0x010fca000a7fe4ff */
[----:B------:R0:W-:Y:S04]  /*149e0*/  STL [R1+0x12c], R16 ;  /* 0x00012c1001007387 */ /* 0x0001e80000100800 */
[----:B------:R-:W-:Y:S04]  /*149f0*/  STL [R1+0x134], R14 ;  /* 0x0001340e01007387 */ /* 0x000fe80000100800 */
[----:B0-----:R-:W2:Y:S01]  /*14a00*/  LDL.LU R16, [R1+0x72c] ;  /* 0x00072c0001107983 */ /* 0x001ea20000300800 */
[----:B------:R-:W-:Y:S02]  /*14a10*/  WARPGROUP.DEPBAR.LE gsb0, 0x0 ;  /* 0x00008000000079c5 */ /* 0x000fe40000010000 */
[----:B------:R-:W-:Y:S01]  /*14a20*/  WARPGROUP.ARRIVE ;  /* 0x00000000000079c5 */ /* 0x000fe20000000000 */
[----:B------:R-:W-:Y:S01]  /*14a30*/  UMOV UR26, UR42 ;  /* 0x0000002a001a7c82 */ /* 0x000fe20008000000 */
[----:B------:R-:W-:-:S04]  /*14a40*/  UMOV UR27, UR43 ;  /* 0x0000002b001b7c82 */ /* 0x000fc80008000000 */
[----:B------:R-:W-:Y:S01]  /*14a50*/  QGMMA.64x128x32.F32.E5M2.E5M2 R88, gdesc[UR24], R88, gsb0 ;  /* 0x01e00000185879f3 */ /* 0x000fe20008003858 */
[----:B------:R-:W-:Y:S01]  /*14a60*/  UMOV UR22, UR38 ;  /* 0x0000002600167c82 */ /* 0x000fe20008000000 */
[----:B------:R-:W-:Y:S01]  /*14a70*/  UMOV UR23, UR39 ;  /* 0x0000002700177c82 */ /* 0x000fe20008000000 */
[----:B------:R-:W-:Y:S02]  /*14a80*/  IADD3 R15, P3, R15, UR8, RZ ;  /* 0x000000080f0f7c10 */ /* 0x000fe4000ff7e0ff */
[----:B---3--:R-:W-:Y:S02]  /*14a90*/  IADD3.X R18, R18, UR5, RZ, P1, !PT ;  /* 0x0000000512127c10 */ /* 0x008fe40008ffe4ff */
[----:B------:R-:W-:Y:S01]  /*14aa0*/  IADD3.X R2, R2, UR5, RZ, P5, !PT ;  /* 0x0000000502027c10 */ /* 0x000fe2000affe4ff */
[----:B------:R-:W-:Y:S01]  /*14ab0*/  STL [R1+0x108], R15 ;  /* 0x0001080f01007387 */ /* 0x000fe20000100800 */
[----:B------:R-:W-:Y:S02]  /*14ac0*/  IADD3.X R3, R3, UR5, RZ, P6, !PT ;  /* 0x0000000503037c10 */ /* 0x000fe4000b7fe4ff */
[----:B------:R-:W-:Y:S01]  /*14ad0*/  IADD3.X R17, R17, UR5, RZ, P2, !PT ;  /* 0x0000000511117c10 */ /* 0x000fe200097fe4ff */
[----:B------:R0:W-:Y:S04]  /*14ae0*/  STL [R1+0x114], R18 ;  /* 0x0001141201007387 */ /* 0x0001e80000100800 */
[----:B------:R-:W-:Y:S04]  /*14af0*/  STL [R1+0x124], R2 ;  /* 0x0001240201007387 */ /* 0x000fe80000100800 */
[----:B0-----:R0:W5:Y:S04]  /*14b00*/  LDL.LU R18, [R1+0x728] ;  /* 0x0007280001127983 */ /* 0x0011680000300800 */
[----:B------:R-:W-:Y:S04]  /*14b10*/  STL [R1+0x11c], R3 ;  /* 0x00011c0301007387 */ /* 0x000fe80000100800 */
[----:B------:R1:W-:Y:S04]  /*14b20*/  STL [R1+0x10c], R17 ;  /* 0x00010c1101007387 */ /* 0x0003e80000100800 */
[----:B-1----:R0:W5:Y:S01]  /*14b30*/  LDL.LU R17, [R1+0x724] ;  /* 0x0007240001117983 */ /* 0x0021620000300800 */
[----:B------:R-:W-:-:S02]  /*14b40*/  WARPGROUP.DEPBAR.LE gsb0, 0x0 ;  /* 0x00008000000079c5 */ /* 0x000fc40000010000 */
[----:B------:R-:W-:-:S06]  /*14b50*/  WARPGROUP.ARRIVE ;  /* 0x00000000000079c5 */ /* 0x000fcc0000000000 */
[----:B------:R-:W-:Y:S01]  /*14b60*/  QGMMA.64x128x32.F32.E5M2.E5M2 R88, gdesc[UR20], R88, gsb0 ;  /* 0x01e00000145879f3 */ /* 0x000fe20008003858 */
[----:B------:R-:W-:Y:S01]  /*14b70*/  UMOV UR18, UR42 ;  /* 0x0000002a00127c82 */ /* 0x000fe20008000000 */
[----:B------:R-:W-:Y:S01]  /*14b80*/  UMOV UR19, UR43 ;  /* 0x0000002b00137c82 */ /* 0x000fe20008000000 */
[----:B--2---:R-:W-:-:S05]  /*14b90*/  IADD3.X R16, R16, UR5, RZ, P3, !PT ;  /* 0x0000000510107c10 */ /* 0x004fca0009ffe4ff */
[----:B------:R1:W-:Y:S04]  /*14ba0*/  STL [R1+0x104], R16 ;  /* 0x0001041001007387 */ /* 0x0003e80000100800 */
[----:B-1----:R0:W5:Y:S01]  /*14bb0*/  LDL.LU R16, [R1+0x720] ;  /* 0x0007200001107983 */ /* 0x0021620000300800 */
[----:B------:R-:W-:Y:S02]  /*14bc0*/  WARPGROUP.DEPBAR.LE gsb0, 0x0 ;  /* 0x00008000000079c5 */ /* 0x000fe40000010000 */
[----:B------:R-:W-:-:S06]  /*14bd0*/  WARPGROUP.ARRIVE ;  /* 0x00000000000079c5 */ /* 0x000fcc0000000000 */
[----:B------:R-:W-:Y:S01]  /*14be0*/  QGMMA.64x128x32.F32.E5M2.E5M2 R24, gdesc[UR16], R24, gsb0 ;  /* 0x01e00000101879f3 */ /* 0x000fe20008003818 */
[----:B------:R-:W-:Y:S01]  /*14bf0*/  UMOV UR14, UR38 ;  /* 0x00000026000e7c82 */ /* 0x000fe20008000000 */
[----:B------:R-:W-:Y:S01]  /*14c00*/  UMOV UR15, UR39 ;  /* 0x00000027000f7c82 */ /* 0x000fe20008000000 */
[----:B------:R-:W-:Y:S02]  /*14c10*/  WARPGROUP.DEPBAR.LE gsb0, 0x0 ;  /* 0x00008000000079c5 */ /* 0x000fe40000010000 */
[----:B------:R-:W-:-:S07]  /*14c20*/  WARPGROUP.ARRIVE ;  /* 0x00000000000079c5 */ /* 0x000fce0000000000 */
[----:B------:R-:W-:Y:S03]  /*14c30*/  QGMMA.64x128x32.F32.E5M2.E5M2 R24, gdesc[UR12], R24, gsb0 ;  /* 0x01e000000c1879f3 */ /* 0x000fe60008003818 */
[----:B------:R-:W-:Y:S02]  /*14c40*/  WARPGROUP.DEPBAR.LE gsb0, 0x0 ;  /* 0x00008000000079c5 */ /* 0x000fe40000010000 */
[----:B0-----:R-:W-:Y:S05]  /*14c50*/  @P0 BRA `(.L_x_2) ;  /* 0xffffff4000300947 */ /* 0x001fea000383ffff */
.L_x_1:
[----:B------:R1:W-:Y:S01]  /*14c60*/  STL [R1+0x738], R84 ;  /* 0x0007385401007387 */ /* 0x0003e20000100800 */
[----:B------:R-:W-:Y:S01]  /*14c70*/  F2FP.SATFINITE.E5M2.F32.PACK_AB_MERGE_C R114, R115, R114, RZ ;  /* 0x000000727372723e */ /* 0x000fe200048060ff */
[----:B------:R-:W-:Y:S01]  /*14c80*/  ULDC.64 UR24, c[0x0][0x228] ;  /* 0x00008a0000187ab9 */ /* 0x000fe20000000a00 */
[----:B------:R-:W-:Y:S01]  /*14c90*/  F2FP.SATFINITE.E5M2.F32.PACK_AB_MERGE_C R88, R89, R88, RZ ;  /* 0x000000585958723e */ /* 0x000fe200048060ff */
[----:B------:R-:W2:Y:S01]  /*14ca0*/  LDL.LU R6, [R1+0x4] ;  /* 0x0000040001067983 */ /* 0x000ea20000300800 */
[----:B------:R-:W-:Y:S01]  /*14cb0*/  F2FP.SATFINITE.E5M2.F32.PACK_AB_MERGE_C R118, R119, R118, RZ ;  /* 0x000000767776723e */ /* 0x000fe200048060ff */
[----:B------:R-:W-:Y:S01]  /*14cc0*/  ULDC UR4, c[0x0][0x22c] ;  /* 0x00008b0000047ab9 */ /* 0x000fe20000000800 */
[----:B------:R-:W-:Y:S01]  /*14cd0*/  F2FP.SATFINITE.E5M2.F32.PACK_AB_MERGE_C R100, R101, R100, RZ ;  /* 0x000000646564723e */ /* 0x000fe200048060ff */
[----:B------:R-:W-:Y:S01]  /*14ce0*/  ULDC.64 UR26, c[0x0][0x228] ;  /* 0x00008a00001a7ab9 */ /* 0x000fe20000000a00 */
[----:B------:R-:W-:Y:S01]  /*14cf0*/  F2FP.SATFINITE.E5M2.F32.PACK_AB_MERGE_C R116, R117, R116, RZ ;  /* 0x000000747574723e */ /* 0x000fe200048060ff */
[----:B-1----:R-:W2:Y:S01]  /*14d00*/  LDL.LU R84, [R1] ;  /* 0x0000000001547983 */ /* 0x002ea20000300800 */
[----:B------:R-:W-:Y:S01]  /*14d10*/  F2FP.SATFINITE.E5M2.F32.PACK_AB_MERGE_C R90, R91, R90, RZ ;  /* 0x0000005a5b5a723e */ /* 0x000fe200048060ff */
[----:B------:R-:W-:Y:S01]  /*14d20*/  ULDC UR8, c[0x0][0x248] ;  /* 0x0000920000087ab9 */ /* 0x000fe20000000800 */
[----:B------:R-:W-:Y:S01]  /*14d30*/  F2FP.SATFINITE.E5M2.F32.PACK_AB_MERGE_C R120, R121, R120, RZ ;  /* 0x000000787978723e */ /* 0x000fe200048060ff */
[----:B------:R1:W-:Y:S01]  /*14d40*/  STL [R1+0x734], R85 ;  /* 0x0007345501007387 */ /* 0x0003e20000100800 */
[----:B------:R-:W-:Y:S01]  /*14d50*/  F2FP.SATFINITE.E5M2.F32.PACK_AB_MERGE_C R152, R153, R152, RZ ;  /* 0x000000989998723e */ /* 0x000fe200048060ff */
[----:B------:R-:W-:Y:S01]  /*14d60*/  ULDC.64 UR10, c[0x0][0x228] ;  /* 0x00008a00000a7ab9 */ /* 0x000fe20000000a00 */
[----:B------:R-:W-:Y:S01]  /*14d70*/  F2FP.SATFINITE.E5M2.F32.PACK_AB_MERGE_C R110, R111, R110, RZ ;  /* 0x0000006e6f6e723e */ /* 0x000fe200048060ff */
[----:B------:R-:W-:Y:S01]  /*14d80*/  ULDC.64 UR14, c[0x0][0x228] ;  /* 0x00008a00000e7ab9 */ /* 0x000fe20000000a00 */
[----:B------:R-:W-:Y:S01]  /*14d90*/  F2FP.SATFINITE.E5M2.F32.PACK_AB_MERGE_C R112, R113, R112, RZ ;  /* 0x000000707170723e */ /* 0x000fe200048060ff */
[----:B------:R-:W-:Y:S01]  /*14da0*/  ULDC.64 UR12, c[0x0][0x228] ;  /* 0x00008a00000c7ab9 */ /* 0x000fe20000000a00 */
[----:B------:R-:W-:Y:S01]  /*14db0*/  F2FP.SATFINITE.E5M2.F32.PACK_AB_MERGE_C R154, R155, R154, RZ ;  /* 0x0000009a9b9a723e */ /* 0x000fe200048060ff */
[----:B------:R-:W-:Y:S01]  /*14dc0*/  ULDC.64 UR18, c[0x0][0x228] ;  /* 0x00008a0000127ab9 */ /* 0x000fe20000000a00 */
[----:B------:R-:W-:Y:S01]  /*14dd0*/  F2FP.SATFINITE.E5M2.F32.PACK_AB_MERGE_C R92, R93, R92, RZ ;  /* 0x0000005c5d5c723e */ /* 0x000fe200048060ff */
[----:B-1----:R-:W3:Y:S01]  /*14de0*/  LDL.LU R85, [R1+0x8] ;  /* 0x0000080001557983 */ /* 0x002ee20000300800 */
[----:B------:R-:W-:Y:S01]  /*14df0*/  F2FP.SATFINITE.E5M2.F32.PACK_AB_MERGE_C R94, R95, R94, RZ ;  /* 0x0000005e5f5e723e */ /* 0x000fe200048060ff */
[----:B------:R-:W-:Y:S01]  /*14e00*/  ULDC.64 UR16, c[0x0][0x228] ;  /* 0x00008a0000107ab9 */ /* 0x000fe20000000a00 */
[----:B------:R-:W-:Y:S01]  /*14e10*/  F2FP.SATFINITE.E5M2.F32.PACK_AB_MERGE_C R96, R97, R96, RZ ;  /* 0x000000606160723e */ /* 0x000fe200048060ff */
[----:B------:R-:W3:Y:S01]  /*14e20*/  LDL.LU R4, [R1+0xc] ;  /* 0x00000c0001047983 */ /* 0x000ee20000300800 */
[----:B------:R-:W-:Y:S01]  /*14e30*/  F2FP.SATFINITE.E5M2.F32.PACK_AB_MERGE_C R156, R157, R156, RZ ;  /* 0x0000009c9d9c723e */ /* 0x000fe200048060ff */
[----:B------:R-:W-:Y:S01]  /*14e40*/  ULDC.64 UR22, c[0x0][0x228] ;  /* 0x00008a0000167ab9 */ /* 0x000fe20000000a00 */
[----:B------:R-:W-:Y:S01]  /*14e50*/  F2FP.SATFINITE.E5M2.F32.PACK_AB_MERGE_C R158, R159, R158, RZ ;  /* 0x0000009e9f9e723e */ /* 0x000fe200048060ff */
[----:B------:R1:W-:Y:S01]  /*14e60*/  STL [R1+0x730], R86 ;  /* 0x0007305601007387 */ /* 0x0003e20000100800 */
[----:B------:R-:W-:Y:S01]  /*14e70*/  F2FP.SATFINITE.E5M2.F32.PACK_AB_MERGE_C R98, R99, R98, RZ ;  /* 0x000000626362723e */ /* 0x000fe200048060ff */
[----:B------:R-:W-:-:S02]  /*14e80*/  ULDC.64 UR20, c[0x0][0x228] ;  /* 0x00008a0000147ab9 */ /* 0x000fc40000000a00 */
[----:B-1----:R-:W4:Y:S04]  /*14e90*/  LDL.LU R86, [R1+0x10] ;  /* 0x0000100001567983 */ /* 0x002f280000300800 */
[----:B------:R-:W4:Y:S04]  /*14ea0*/  LDL.LU R2, [R1+0x14] ;  /* 0x0000140001027983 */ /* 0x000f280000300800 */
[----:B------:R1:W-:Y:S04]  /*14eb0*/  STL [R1+0x72c], R87 ;  /* 0x00072c5701007387 */ /* 0x0003e80000100800 */
[----:B-1----:R-:W4:Y:S04]  /*14ec0*/  LDL.LU R87, [R1+0x18] ;  /* 0x0000180001577983 */ /* 0x002f280000300800 */
[----:B0-----:R-:W4:Y:S04]  /*14ed0*/  LDL.LU R0, [R1+0x1c] ;  /* 0x00001c0001007983 */ /* 0x001f280000300800 */
[----:B-----5:R0:W-:Y:S04]  /*14ee0*/  STL [R1+0x728], R16 ;  /* 0x0007281001007387 */ /* 0x0201e80000100800 */
[----:B0-----:R-:W4:Y:S04]  /*14ef0*/  LDL.LU R16, [R1+0x20] ;  /* 0x0000200001107983 */ /* 0x001f280000300800 */
[----:B------:R-:W4:Y:S04]  /*14f00*/  LDL.LU R3, [R1+0x24] ;  /* 0x0000240001037983 */ /* 0x000f280000300800 */
[----:B------:R0:W-:Y:S04]  /*14f10*/  STL [R1+0x724], R17 ;  /* 0x0007241101007387 */ /* 0x0001e80000100800 */
[----:B0-----:R-:W4:Y:S04]  /*14f20*/  LDL.LU R17, [R1+0x28] ;  /* 0x0000280001117983 */ /* 0x001f280000300800 */
[----:B------:R-:W4:Y:S04]  /*14f30*/  LDL.LU R5, [R1+0x2c] ;  /* 0x00002c0001057983 */ /* 0x000f280000300800 */
[----:B------:R0:W-:Y:S04]  /*14f40*/  STL [R1+0x720], R18 ;  /* 0x0007201201007387 */ /* 0x0001e80000100800 */
[----:B0-----:R-:W4:Y:S04]  /*14f50*/  LDL.LU R18, [R1+0x30] ;  /* 0x0000300001127983 */ /* 0x001f280000300800 */
        /* <DEDUP_REMOVED lines=51> */
[----:B--2---:R-:W-:-:S03]  /*15290*/  F2FP.SATFINITE.E5M2.F32.PACK_AB_MERGE_C R6, R6, R84, RZ ;  /* 0x000000540606723e */ /* 0x004fc600048060ff */
[----:B------:R-:W2:Y:S01]  /*152a0*/  LDL.LU R84, [R1+0x738] ;  /* 0x0007380001547983 */ /* 0x000ea20000300800 */
[----:B---3--:R-:W-:-:S03]  /*152b0*/  F2FP.SATFINITE.E5M2.F32.PACK_AB_MERGE_C R4, R4, R85, RZ ;  /* 0x000000550404723e */ /* 0x008fc600048060ff */
[----:B------:R-:W2:Y:S01]  /*152c0*/  LDL.LU R85, [R1+0x734] ;  /* 0x0007340001557983 */ /* 0x000ea20000300800 */
[----:B----4-:R-:W-:-:S03]  /*152d0*/  F2FP.SATFINITE.E5M2.F32.PACK_AB_MERGE_C R2, R2, R86, RZ ;  /* 0x000000560202723e */ /* 0x010fc600048060ff */
[----:B------:R-:W3:Y:S01]  /*152e0*/  LDL.LU R86, [R1+0x730] ;  /* 0x0007300001567983 */ /* 0x000ee20000300800 */
[----:B------:R-:W-:-:S03]  /*152f0*/  F2FP.SATFINITE.E5M2.F32.PACK_AB_MERGE_C R0, R0, R87, RZ ;  /* 0x000000570000723e */ /* 0x000fc600048060ff */
[----:B------:R-:W3:Y:S01]  /*15300*/  LDL.LU R87, [R1+0x72c] ;  /* 0x00072c0001577983 */ /* 0x000ee20000300800 */
[----:B------:R-:W-:-:S03]  /*15310*/  F2FP.SATFINITE.E5M2.F32.PACK_AB_MERGE_C R3, R3, R16, RZ ;  /* 0x000000100303723e */ /* 0x000fc600048060ff */
[----:B------:R-:W4:Y:S01]  /*15320*/  LDL.LU R16, [R1+0x728] ;  /* 0x0007280001107983 */ /* 0x000f220000300800 */
[----:B------:R-:W-:-:S03]  /*15330*/  F2FP.SATFINITE.E5M2.F32.PACK_AB_MERGE_C R5, R5, R17, RZ ;  /* 0x000000110505723e */ /* 0x000fc600048060ff */
[----:B------:R-:W2:Y:S01]  /*15340*/  LDL.LU R17, [R1+0x724] ;  /* 0x0007240001117983 */ /* 0x000ea20000300800 */
[----:B------:R-:W-:-:S03]  /*15350*/  F2FP.SATFINITE.E5M2.F32.PACK_AB_MERGE_C R7, R7, R18, RZ ;  /* 0x000000120707723e */ /* 0x000fc600048060ff */
[----:B------:R-:W2:Y:S01]  /*15360*/  LDL.LU R18, [R1+0x720] ;  /* 0x0007200001127983 */ /* 0x000ea20000300800 */
[----:B------:R-:W-:Y:S02]  /*15370*/  F2FP.SATFINITE.E5M2.F32.PACK_AB_MERGE_C R115, R25, R24, RZ ;  /* 0x000000181973723e */ /* 0x000fe400048060ff */
[----:B------:R-:W-:Y:S02]  /*15380*/  F2FP.SATFINITE.E5M2.F32.PACK_AB_MERGE_C R119, R29, R28, RZ ;  /* 0x0000001c1d77723e */ /* 0x000fe400048060ff */
[----:B------:R-:W-:Y:S02]  /*15390*/  F2FP.SATFINITE.E5M2.F32.PACK_AB_MERGE_C R101, R37, R36, RZ ;  /* 0x000000242565723e */ /* 0x000fe400048060ff */
[----:B------:R-:W-:Y:S02]  /*153a0*/  F2FP.SATFINITE.E5M2.F32.PACK_AB_MERGE_C R117, R27, R26, RZ ;  /* 0x0000001a1b75723e */ /* 0x000fe400048060ff */
[----:B------:R-:W-:Y:S02]  /*153b0*/  F2FP.SATFINITE.E5M2.F32.PACK_AB_MERGE_C R121, R31, R30, RZ ;  /* 0x0000001e1f79723e */ /* 0x000fe400048060ff */
[----:B------:R-:W-:-:S02]  /*153c0*/  F2FP.SATFINITE.E5M2.F32.PACK_AB_MERGE_C R113, R35, R34, RZ ;  /* 0x000000222371723e */ /* 0x000fc400048060ff */
[----:B------:R-:W-:Y:S02]  /*153d0*/  F2FP.SATFINITE.E5M2.F32.PACK_AB_MERGE_C R111, R39, R38, RZ ;  /* 0x00000026276f723e */ /* 0x000fe400048060ff */
[----:B------:R-:W-:Y:S02]  /*153e0*/  LOP3.LUT R152, R152, 0xffff, RZ, 0xc0, !PT ;  /* 0x0000ffff98987812 */ /* 0x000fe400078ec0ff */
[----:B------:R-:W-:Y:S02]  /*153f0*/  LOP3.LUT R154, R154, 0xffff, RZ, 0xc0, !PT ;  /* 0x0000ffff9a9a7812 */ /* 0x000fe400078ec0ff */
[----:B------:R-:W-:Y:S02]  /*15400*/  F2FP.SATFINITE.E5M2.F32.PACK_AB_MERGE_C R97, R45, R44, RZ ;  /* 0x0000002c2d61723e */ /* 0x000fe400048060ff */
[----:B------:R-:W-:Y:S02]  /*15410*/  LOP3.LUT R156, R156, 0xffff, RZ, 0xc0, !PT ;  /* 0x0000ffff9c9c7812 */ /* 0x000fe400078ec0ff */
[----:B------:R-:W-:-:S02]  /*15420*/  LOP3.LUT R158, R158, 0xffff, RZ, 0xc0, !PT ;  /* 0x0000ffff9e9e7812 */ /* 0x000fc400078ec0ff */
[----:B------:R-:W-:Y:S02]  /*15430*/  F2FP.SATFINITE.E5M2.F32.PACK_AB_MERGE_C R99, R47, R46, RZ ;  /* 0x0000002e2f63723e */ /* 0x000fe400048060ff */
[----:B------:R-:W-:Y:S02]  /*15440*/  F2FP.SATFINITE.E5M2.F32.PACK_AB_MERGE_C R162, R163, R162, RZ ;  /* 0x000000a2a3a2723e */ /* 0x000fe400048060ff */
[----:B------:R-:W-:Y:S02]  /*15450*/  F2FP.SATFINITE.E5M2.F32.PACK_AB_MERGE_C R160, R161, R160, RZ ;  /* 0x000000a0a1a0723e */ /* 0x000fe400048060ff */
[----:B------:R-:W-:Y:S02]  /*15460*/  LOP3.LUT R98, R98, 0xffff, RZ, 0xc0, !PT ;  /* 0x0000ffff62627812 */ /* 0x000fe400078ec0ff */
[----:B------:R-:W-:Y:S02]  /*15470*/  F2FP.SATFINITE.E5M2.F32.PACK_AB_MERGE_C R91, R53, R52, RZ ;  /* 0x00000034355b723e */ /* 0x000fe400048060ff */
[----:B------:R-:W-:-:S02]  /*15480*/  LOP3.LUT R96, R96, 0xffff, RZ, 0xc0, !PT ;  /* 0x0000ffff60607812 */ /* 0x000fc400078ec0ff */
[----:B------:R-:W-:Y:S02]  /*15490*/  F2FP.SATFINITE.E5M2.F32.PACK_AB_MERGE_C R8, R8, R23, RZ ;  /* 0x000000170808723e */ /* 0x000fe400048060ff */
[----:B------:R-:W-:Y:S02]  /*154a0*/  F2FP.SATFINITE.E5M2.F32.PACK_AB_MERGE_C R102, R103, R102, RZ ;  /* 0x000000666766723e */ /* 0x000fe400048060ff */
[----:B------:R-:W-:Y:S02]  /*154b0*/  F2FP.SATFINITE.E5M2.F32.PACK_AB_MERGE_C R164, R165, R164, RZ ;  /* 0x000000a4a5a4723e */ /* 0x000fe400048060ff */
[----:B------:R-:W-:Y:S02]  /*154c0*/  F2FP.SATFINITE.E5M2.F32.PACK_AB_MERGE_C R104, R105, R104, RZ ;  /* 0x000000686968723e */ /* 0x000fe400048060ff */
[----:B------:R-:W-:Y:S02]  /*154d0*/  F2FP.SATFINITE.E5M2.F32.PACK_AB_MERGE_C R166, R167, R166, RZ ;  /* 0x000000a6a7a6723e */ /* 0x000fe400048060ff */
[----:B------:R-:W-:-:S02]  /*154e0*/  F2FP.SATFINITE.E5M2.F32.PACK_AB_MERGE_C R95, R55, R54, RZ ;  /* 0x00000036375f723e */ /* 0x000fc400048060ff */
[----:B------:R-:W-:Y:S02]  /*154f0*/  LOP3.LUT R100, R100, 0xffff, RZ, 0xc0, !PT ;  /* 0x0000ffff64647812 */ /* 0x000fe400078ec0ff */
[----:B------:R-:W-:Y:S02]  /*15500*/  F2FP.SATFINITE.E5M2.F32.PACK_AB_MERGE_C R108, R109, R108, RZ ;  /* 0x0000006c6d6c723e */ /* 0x000fe400048060ff */
[----:B------:R-:W-:Y:S02]  /*15510*/  F2FP.SATFINITE.E5M2.F32.PACK_AB_MERGE_C R9, R9, R217, RZ ;  /* 0x000000d90909723e */ /* 0x000fe400048060ff */
[----:B------:R-:W-:Y:S02]  /*15520*/  F2FP.SATFINITE.E5M2.F32.PACK_AB_MERGE_C R10, R10, R22, RZ ;  /* 0x000000160a0a723e */ /* 0x000fe400048060ff */
[----:B------:R-:W-:Y:S02]  /*15530*/  F2FP.SATFINITE.E5M2.F32.PACK_AB_MERGE_C R106, R107, R106, RZ ;  /* 0x0000006a6b6a723e */ /* 0x000fe400048060ff */
[----:B------:R-:W-:-:S02]  /*15540*/  F2FP.SATFINITE.E5M2.F32.PACK_AB_MERGE_C R93, R71, R70, RZ ;  /* 0x00000046475d723e */ /* 0x000fc400048060ff */
[----:B------:R-:W-:Y:S02]  /*15550*/  F2FP.SATFINITE.E5M2.F32.PACK_AB_MERGE_C R12, R12, R252, RZ ;  /* 0x000000fc0c0c723e */ /* 0x000fe400048060ff */
        /* <DEDUP_REMOVED lines=13> */
[----:B------:R-:W-:Y:S02]  /*15630*/  F2FP.SATFINITE.E5M2.F32.PACK_AB_MERGE_C R76, R77, R76, RZ ;  /* 0x0000004c4d4c723e */ /* 0x000fe400048060ff */
[----:B------:R-:W-:Y:S02]  /*15640*/  F2FP.SATFINITE.E5M2.F32.PACK_AB_MERGE_C R15, R15, R249, RZ ;  /* 0x000000f90f0f723e */ /* 0x000fe400048060ff */
[----:B------:R-:W-:Y:S02]  /*15650*/  F2FP.SATFINITE.E5M2.F32.PACK_AB_MERGE_C R19, R19, R248, RZ ;  /* 0x000000f81313723e */ /* 0x000fe400048060ff */
[----:B------:R-:W-:-:S02]  /*15660*/  F2FP.SATFINITE.E5M2.F32.PACK_AB_MERGE_C R80, R81, R80, RZ ;  /* 0x000000505150723e */ /* 0x000fc400048060ff */
[----:B------:R-:W-:Y:S02]  /*15670*/  F2FP.SATFINITE.E5M2.F32.PACK_AB_MERGE_C R180, R181, R180, RZ ;  /* 0x000000b4b5b4723e */ /* 0x000fe400048060ff */
[----:B------:R-:W-:Y:S02]  /*15680*/  F2FP.SATFINITE.E5M2.F32.PACK_AB_MERGE_C R182, R183, R182, RZ ;  /* 0x000000b6b7b6723e */ /* 0x000fe400048060ff */
[----:B------:R-:W-:Y:S02]  /*15690*/  LOP3.LUT R116, R116, 0xffff, RZ, 0xc0, !PT ;  /* 0x0000ffff74747812 */ /* 0x000fe400078ec0ff */
[----:B------:R-:W-:Y:S02]  /*156a0*/  F2FP.SATFINITE.E5M2.F32.PACK_AB_MERGE_C R74, R75, R74, RZ ;  /* 0x0000004a4b4a723e */ /* 0x000fe400048060ff */
[----:B------:R-:W-:Y:S02]  /*156b0*/  LOP3.LUT R118, R118, 0xffff, RZ, 0xc0, !PT ;  /* 0x0000ffff76767812 */ /* 0x000fe400078ec0ff */
        /* <DEDUP_REMOVED lines=42> */
[----:B------:R-:W2:Y:S01]  /*15960*/  LDL.LU R228, [R1+0x71c] ;  /* 0x00071c0001e47983 */ /* 0x000ea20000300800 */
[----:B------:R-:W0:Y:S01]  /*15970*/  S2R R25, SR_TID.X ;  /* 0x0000000000197919 */ /* 0x000e220000002100 */
[----:B------:R-:W-:-:S02]  /*15980*/  F2FP.SATFINITE.E5M2.F32.PACK_AB_MERGE_C R29, R33, R32, RZ ;  /* 0x00000020211d723e */ /* 0x000fc400048060ff */
[----:B------:R-:W-:Y:S02]  /*15990*/  LOP3.LUT R32, R6, 0xffff, RZ, 0xc0, !PT ;  /* 0x0000ffff06207812 */ /* 0x000fe400078ec0ff */
[----:B------:R-:W-:Y:S02]  /*159a0*/  LOP3.LUT R37, R88, 0xffff, RZ, 0xc0, !PT ;  /* 0x0000ffff58257812 */ /* 0x000fe400078ec0ff */
[----:B------:R-:W-:Y:S02]  /*159b0*/  SHF.R.U32.HI R6, RZ, 0x8, R32 ;  /* 0x00000008ff067819 */ /* 0x000fe40000011620 */
[----:B------:R-:W-:Y:S02]  /*159c0*/  LOP3.LUT R4, R4, 0xffff, RZ, 0xc0, !PT ;  /* 0x0000ffff04047812 */ /* 0x000fe400078ec0ff */
[----:B------:R-:W-:Y:S02]  /*159d0*/  LOP3.LUT R33, R6, 0xffff, RZ, 0xc0, !PT ;  /* 0x0000ffff06217812 */ /* 0x000fe400078ec0ff */
[----:B------:R-:W-:-:S02]  /*159e0*/  F2FP.SATFINITE.E5M2.F32.PACK_AB_MERGE_C R35, R41, R40, RZ ;  /* 0x000000282923723e */ /* 0x000fc400048060ff */
[----:B------:R-:W-:Y:S02]  /*159f0*/  LOP3.LUT R115, R115, 0xffff, RZ, 0xc0, !PT ;  /* 0x0000ffff73737812 */ /* 0x000fe400078ec0ff */
[----:B------:R-:W-:Y:S02]  /*15a00*/  LOP3.LUT R117, R117, 0xffff, RZ, 0xc0, !PT ;  /* 0x0000ffff75757812 */ /* 0x000fe400078ec0ff */
[----:B------:R-:W-:Y:S02]  /*15a10*/  LOP3.LUT R2, R2, 0xffff, RZ, 0xc0, !PT ;  /* 0x0000ffff02027812 */ /* 0x000fe400078ec0ff */
[----:B------:R-:W-:Y:S02]  /*15a20*/  LOP3.LUT R45, R94, 0xffff, RZ, 0xc0, !PT ;  /* 0x0000ffff5e2d7812 */ /* 0x000fe400078ec0ff */
[----:B------:R-:W-:Y:S02]  /*15a30*/  F2FP.SATFINITE.E5M2.F32.PACK_AB_MERGE_C R36, R43, R42, RZ ;  /* 0x0000002a2b24723e */ /* 0x000fe400048060ff */
[----:B------:R-:W-:Y:S01]  /*15a40*/  LOP3.LUT R119, R119, 0xffff, RZ, 0xc0, !PT ;  /* 0x0000ffff77777812 */ /* 0x000fe200078ec0ff */
[----:B----4-:R-:W-:-:S02]  /*15a50*/  VIADD R24, R16, 0x7f ;  /* 0x0000007f10187836 */ /* 0x010fc40000000000 */
[C---:B------:R-:W-:Y:S02]  /*15a60*/  VIADD R27, R16.reuse, 0x1 ;  /* 0x00000001101b7836 */ /* 0x040fe40000000000 */
[----:B------:R-:W-:Y:S01]  /*15a70*/  VIADD R34, R16, 0x2 ;  /* 0x0000000210227836 */ /* 0x000fe20000000000 */
[----:B------:R-:W-:Y:S02]  /*15a80*/  ISETP.GE.AND P0, PT, R24, UR25, PT ;  /* 0x0000001918007c0c */ /* 0x000fe4000bf06270 */
[----:B------:R-:W-:Y:S01]  /*15a90*/  SHF.R.U32.HI R24, RZ, 0x8, R37 ;  /* 0x00000008ff187819 */ /* 0x000fe20000011625 */
[----:B0-----:R-:W-:Y:S01]  /*15aa0*/  IMAD.SHL.U32 R30, R25, 0x40, RZ ;  /* 0x00000040191e7824 */ /* 0x001fe200078e00ff */
[----:B------:R-:W-:Y:S02]  /*15ab0*/  ISETP.GE.AND P2, PT, R27, UR4, PT ;  /* 0x000000041b007c0c */ /* 0x000fe4000bf46270 */
[----:B------:R-:W-:Y:S01]  /*15ac0*/  LOP3.LUT R6, R24, 0xffff, RZ, 0xc0, !PT ;  /* 0x0000ffff18067812 */ /* 0x000fe200078ec0ff */
[----:B------:R-:W-:Y:S01]  /*15ad0*/  IMAD.SHL.U32 R27, R25, 0x10, RZ ;  /* 0x00000010191b7824 */ /* 0x000fe200078e00ff */
[----:B------:R-:W-:Y:S01]  /*15ae0*/  LOP3.LUT R31, R30, 0x400, RZ, 0xc0, !PT ;  /* 0x000004001e1f7812 */ /* 0x000fe200078ec0ff */
[----:B------:R-:W-:Y:S01]  /*15af0*/  ULDC UR4, c[0x0][0x22c] ;  /* 0x00008b0000047ab9 */ /* 0x000fe20000000800 */
[----:B------:R-:W-:-:S02]  /*15b00*/  PRMT R6, R33, 0x3340, R6 ;  /* 0x0000334021067816 */ /* 0x000fc40000000006 */
[----:B------:R-:W-:Y:S02]  /*15b10*/  LOP3.LUT R33, R90, 0xffff, RZ, 0xc0, !PT ;  /* 0x0000ffff5a217812 */ /* 0x000fe400078ec0ff */
[----:B------:R-:W-:Y:S02]  /*15b20*/  SHF.R.U32.HI R24, RZ, 0x8, R4 ;  /* 0x00000008ff187819 */ /* 0x000fe40000011604 */
[----:B------:R-:W-:Y:S02]  /*15b30*/  LOP3.LUT R28, R27, 0xf0, RZ, 0xc0, !PT ;  /* 0x000000f01b1c7812 */ /* 0x000fe400078ec0ff */
[--C-:B------:R-:W-:Y:S02]  /*15b40*/  PRMT R30, R4, 0x3340, R33.reuse ;  /* 0x00003340041e7816 */ /* 0x100fe40000000021 */
[----:B------:R-:W-:Y:S02]  /*15b50*/  SHF.R.U32.HI R33, RZ, 0x8, R33 ;  /* 0x00000008ff217819 */ /* 0x000fe40000011621 */
[----:B------:R-:W-:-:S02]  /*15b60*/  LOP3.LUT R38, R24, 0xffff, RZ, 0xc0, !PT ;  /* 0x0000ffff18267812 */ /* 0x000fc400078ec0ff */
[----:B------:R-:W-:Y:S02]  /*15b70*/  IADD3 R41, R31, UR7, R28 ;  /* 0x000000071f297c10 */ /* 0x000fe4000fffe01c */
[----:B------:R-:W-:Y:S02]  /*15b80*/  LOP3.LUT R33, R33, 0xffff, RZ, 0xc0, !PT ;  /* 0x0000ffff21217812 */ /* 0x000fe400078ec0ff */
[----:B------:R-:W-:Y:S01]  /*15b90*/  ISETP.GE.AND P3, PT, R34, UR4, PT ;  /* 0x0000000422007c0c */ /* 0x000fe2000bf66270 */
[----:B------:R-:W-:Y:S01]  /*15ba0*/  ULDC UR4, c[0x0][0x244] ;  /* 0x0000910000047ab9 */ /* 0x000fe20000000800 */
[----:B------:R-:W-:Y:S02]  /*15bb0*/  PRMT R27, R32, 0x3340, R37 ;  /* 0x00003340201b7816 */ /* 0x000fe40000000025 */
[----:B------:R-:W-:Y:S02]  /*15bc0*/  SHF.R.U32.HI R31, RZ, 0x8, R152 ;  /* 0x00000008ff1f7819 */ /* 0x000fe40000011698 */
[----:B------:R-:W-:-:S02]  /*15bd0*/  SHF.R.U32.HI R34, RZ, 0x8, R115 ;  /* 0x00000008ff227819 */ /* 0x000fc40000011673 */
[----:B------:R-:W-:Y:S02]  /*15be0*/  SHF.R.U32.HI R32, RZ, 0x8, R154 ;  /* 0x00000008ff207819 */ /* 0x000fe4000001169a */
[----:B------:R-:W-:Y:S02]  /*15bf0*/  SHF.R.U32.HI R37, RZ, 0x8, R117 ;  /* 0x00000008ff257819 */ /* 0x000fe40000011675 */
[----:B------:R-:W-:Y:S02]  /*15c00*/  PRMT R39, R38, 0x3340, R33 ;  /* 0x0000334026277816 */ /* 0x000fe40000000021 */
[----:B------:R-:W-:Y:S02]  /*15c10*/  LOP3.LUT R38, R0, 0xffff, RZ, 0xc0, !PT ;  /* 0x0000ffff00267812 */ /* 0x000fe400078ec0ff */
[----:B------:R-:W-:Y:S02]  /*15c20*/  LOP3.LUT R31, R31, 0xffff, RZ, 0xc0, !PT ;  /* 0x0000ffff1f1f7812 */ /* 0x000fe400078ec0ff */
[----:B------:R-:W-:-:S02]  /*15c30*/  LOP3.LUT R34, R34, 0xffff, RZ, 0xc0, !PT ;  /* 0x0000ffff22227812 */ /* 0x000fc400078ec0ff */
[----:B------:R-:W-:Y:S02]  /*15c40*/  LOP3.LUT R32, R32, 0xffff, RZ, 0xc0, !PT ;  /* 0x0000ffff20207812 */ /* 0x000fe400078ec0ff */
[----:B------:R-:W-:Y:S02]  /*15c50*/  LOP3.LUT R37, R37, 0xffff, RZ, 0xc0, !PT ;  /* 0x0000ffff25257812 */ /* 0x000fe400078ec0ff */
[----:B------:R-:W-:Y:S02]  /*15c60*/  SHF.R.U32.HI R0, RZ, 0x8, R2 ;  /* 0x00000008ff007819 */ /* 0x000fe40000011602 */
[----:B------:R-:W-:Y:S02]  /*15c70*/  LOP3.LUT R121, R121, 0xffff, RZ, 0xc0, !PT ;  /* 0x0000ffff79797812 */ /* 0x000fe400078ec0ff */
[----:B------:R-:W-:Y:S02]  /*15c80*/  PRMT R33, R31, 0x3340, R34 ;  /* 0x000033401f217816 */ /* 0x000fe40000000022 */
[----:B------:R-:W-:-:S02]  /*15c90*/  PRMT R31, R32, 0x3340, R37 ;  /* 0x00003340201f7816 */ /* 0x000fc40000000025 */
[----:B------:R-:W-:Y:S02]  /*15ca0*/  SHF.R.U32.HI R37, RZ, 0x8, R156 ;  /* 0x00000008ff257819 */ /* 0x000fe4000001169c */
[----:B------:R-:W-:Y:S02]  /*15cb0*/  SHF.R.U32.HI R46, RZ, 0x8, R119 ;  /* 0x00000008ff2e7819 */ /* 0x000fe40000011677 */
[----:B------:R-:W-:Y:S02]  /*15cc0*/  SHF.R.U32.HI R40, RZ, 0x8, R158 ;  /* 0x00000008ff287819 */ /* 0x000fe4000001169e */
[----:B------:R-:W-:Y:S02]  /*15cd0*/  SHF.R.U32.HI R47, RZ, 0x8, R121 ;  /* 0x00000008ff2f7819 */ /* 0x000fe40000011679 */
[----:B------:R-:W-:Y:S02]  /*15ce0*/  LOP3.LUT R0, R0, 0xffff, RZ, 0xc0, !PT ;  /* 0x0000ffff00007812 */ /* 0x000fe400078ec0ff */
[----:B------:R-:W-:-:S02]  /*15cf0*/  LOP3.LUT R5, R5, 0xffff, RZ, 0xc0, !PT ;  /* 0x0000ffff05057812 */ /* 0x000fc400078ec0ff */
[----:B------:R-:W-:Y:S02]  /*15d00*/  LOP3.LUT R37, R37, 0xffff, RZ, 0xc0, !PT ;  /* 0x0000ffff25257812 */ /* 0x000fe400078ec0ff */
[----:B------:R-:W-:Y:S02]  /*15d10*/  LOP3.LUT R46, R46, 0xffff, RZ, 0xc0, !PT ;  /* 0x0000ffff2e2e7812 */ /* 0x000fe400078ec0ff */
[----:B------:R-:W-:Y:S02]  /*15d20*/  LOP3.LUT R162, R162, 0xffff, RZ, 0xc0, !PT ;  /* 0x0000ffffa2a27812 */ /* 0x000fe400078ec0ff */
[----:B------:R-:W-:Y:S02]  /*15d30*/  LOP3.LUT R113, R113, 0xffff, RZ, 0xc0, !PT ;  /* 0x0000ffff71717812 */ /* 0x000fe400078ec0ff */
[----:B------:R-:W-:Y:S02]  /*15d40*/  F2FP.SATFINITE.E5M2.F32.PACK_AB_MERGE_C R43, R49, R48, RZ ;  /* 0x00000030312b723e */ /* 0x000fe400048060ff */
[----:B------:R-:W-:-:S02]  /*15d50*/  LOP3.LUT R40, R40, 0xffff, RZ, 0xc0, !PT ;  /* 0x0000ffff28287812 */ /* 0x000fc400078ec0ff */
[----:B------:R-:W-:Y:S02]  /*15d60*/  LOP3.LUT R47, R47, 0xffff, RZ, 0xc0, !PT ;  /* 0x0000ffff2f2f7812 */ /* 0x000fe400078ec0ff */
[----:B------:R-:W-:Y:S02]  /*15d70*/  LOP3.LUT R3, R3, 0xffff, RZ, 0xc0, !PT ;  /* 0x0000ffff03037812 */ /* 0x000fe400078ec0ff */
[----:B------:R-:W-:Y:S02]  /*15d80*/  LOP3.LUT R160, R160, 0xffff, RZ, 0xc0, !PT ;  /* 0x0000ffffa0a07812 */ /* 0x000fe400078ec0ff */
[----:B------:R-:W-:Y:S02]  /*15d90*/  LOP3.LUT R29, R29, 0xffff, RZ, 0xc0, !PT ;  /* 0x0000ffff1d1d7812 */ /* 0x000fe400078ec0ff */
[----:B------:R-:W-:Y:S02]  /*15da0*/  SHF.R.U32.HI R52, RZ, 0x8, R113 ;  /* 0x00000008ff347819 */ /* 0x000fe40000011671 */
[----:B------:R-:W-:-:S02]  /*15db0*/  F2FP.SATFINITE.E5M2.F32.PACK_AB_MERGE_C R44, R51, R50, RZ ;  /* 0x00000032332c723e */ /* 0x000fc400048060ff */
[----:B------:R-:W-:Y:S02]  /*15dc0*/  F2FP.SATFINITE.E5M2.F32.PACK_AB_MERGE_C R26, R57, R56, RZ ;  /* 0x00000038391a723e */ /* 0x000fe400048060ff */
[----:B------:R-:W-:Y:S02]  /*15dd0*/  SHF.R.U32.HI R50, RZ, 0x8, R29 ;  /* 0x00000008ff327819 */ /* 0x000fe4000001161d */
[----:B------:R-:W-:Y:S02]  /*15de0*/  F2FP.SATFINITE.E5M2.F32.PACK_AB_MERGE_C R105, R61, R60, RZ ;  /* 0x0000003c3d69723e */ /* 0x000fe400048060ff */
[----:B------:R-:W-:Y:S02]  /*15df0*/  LOP3.LUT R50, R50, 0xffff, RZ, 0xc0, !PT ;  /* 0x0000ffff32327812 */ /* 0x000fe400078ec0ff */
[----:B------:R-:W-:Y:S02]  /*15e00*/  LOP3.LUT R60, R8, 0xffff, RZ, 0xc0, !PT ;  /* 0x0000ffff083c7812 */ /* 0x000fe400078ec0ff */
[----:B------:R-:W-:-:S02]  /*15e10*/  LOP3.LUT R164, R164, 0xffff, RZ, 0xc0, !PT ;  /* 0x0000ffffa4a47812 */ /* 0x000fc400078ec0ff */
[----:B------:R-:W-:Y:S02]  /*15e20*/  LOP3.LUT R101, R101, 0xffff, RZ, 0xc0, !PT ;  /* 0x0000ffff65657812 */ /* 0x000fe400078ec0ff */
[----:B------:R-:W-:Y:S02]  /*15e30*/  LOP3.LUT R7, R7, 0xffff, RZ, 0xc0, !PT ;  /* 0x0000ffff07077812 */ /* 0x000fe400078ec0ff */
[----:B------:R-:W-:Y:S02]  /*15e40*/  LOP3.LUT R166, R166, 0xffff, RZ, 0xc0, !PT ;  /* 0x0000ffffa6a67812 */ /* 0x000fe400078ec0ff */
[----:B------:R-:W-:Y:S02]  /*15e50*/  LOP3.LUT R111, R111, 0xffff, RZ, 0xc0, !PT ;  /* 0x0000ffff6f6f7812 */ /* 0x000fe400078ec0ff */
[----:B------:R-:W-:Y:S02]  /*15e60*/  SHF.R.U32.HI R54, RZ, 0x8, R101 ;  /* 0x00000008ff367819 */ /* 0x000fe40000011665 */
[----:B------:R-:W-:-:S02]  /*15e70*/  F2FP.SATFINITE.E5M2.F32.PACK_AB_MERGE_C R109, R63, R62, RZ ;  /* 0x0000003e3f6d723e */ /* 0x000fc400048060ff */
[----:B------:R-:W-:Y:S02]  /*15e80*/  PRMT R62, R7, 0x3340, R100 ;  /* 0x00003340073e7816 */ /* 0x000fe40000000064 */
[----:B------:R-:W-:Y:S02]  /*15e90*/  SHF.R.U32.HI R56, RZ, 0x8, R111 ;  /* 0x00000008ff387819 */ /* 0x000fe4000001166f */
[----:B------:R-:W-:Y:S02]  /*15ea0*/  LOP3.LUT R54, R54, 0xffff, RZ, 0xc0, !PT ;  /* 0x0000ffff36367812 */ /* 0x000fe400078ec0ff */
[----:B------:R-:W-:Y:S02]  /*15eb0*/  LOP3.LUT R56, R56, 0xffff, RZ, 0xc0, !PT ;  /* 0x0000ffff38387812 */ /* 0x000fe400078ec0ff */
[----:B------:R-:W-:Y:S02]  /*15ec0*/  LOP3.LUT R9, R9, 0xffff, RZ, 0xc0, !PT ;  /* 0x0000ffff09097812 */ /* 0x000fe400078ec0ff */
[----:B------:R-:W-:-:S02]  /*15ed0*/  LOP3.LUT R104, R104, 0xffff, RZ, 0xc0, !PT ;  /* 0x0000ffff68687812 */ /* 0x000fc400078ec0ff */
[----:B------:R-:W-:Y:S02]  /*15ee0*/  LOP3.LUT R10, R10, 0xffff, RZ, 0xc0, !PT ;  /* 0x0000ffff0a0a7812 */ /* 0x000fe400078ec0ff */
[----:B------:R-:W-:Y:S02]  /*15ef0*/  F2FP.SATFINITE.E5M2.F32.PACK_AB_MERGE_C R107, R67, R66, RZ ;  /* 0x00000042436b723e */ /* 0x000fe400048060ff */
[----:B------:R-:W-:Y:S02]  /*15f00*/  SHF.R.U32.HI R8, RZ, 0x8, R100 ;  /* 0x00000008ff087819 */ /* 0x000fe40000011664 */
[----:B------:R-:W-:Y:S02]  /*15f10*/  F2FP.SATFINITE.E5M2.F32.PACK_AB_MERGE_C R103, R65, R64, RZ ;  /* 0x000000404167723e */ /* 0x000fe400048060ff */
[----:B------:R-:W-:Y:S02]  /*15f20*/  LOP3.LUT R8, R8, 0xffff, RZ, 0xc0, !PT ;  /* 0x0000ffff08087812 */ /* 0x000fe400078ec0ff */
[----:B------:R-:W-:-:S02]  /*15f30*/  F2FP.SATFINITE.E5M2.F32.PACK_AB_MERGE_C R51, R59, R58, RZ ;  /* 0x0000003a3b33723e */ /* 0x000fc400048060ff */
[----:B------:R-:W-:Y:S02]  /*15f40*/  SHF.R.U32.HI R48, RZ, 0x8, R98 ;  /* 0x00000008ff307819 */ /* 0x000fe40000011662 */
[----:B------:R-:W-:Y:S02]  /*15f50*/  LOP3.LUT R168, R168, 0xffff, RZ, 0xc0, !PT ;  /* 0x0000ffffa8a87812 */ /* 0x000fe400078ec0ff */
[----:B------:R-:W-:Y:S02]  /*15f60*/  LOP3.LUT R170, R170, 0xffff, RZ, 0xc0, !PT ;  /* 0x0000ffffaaaa7812 */ /* 0x000fe400078ec0ff */
[----:B------:R-:W-:Y:S02]  /*15f70*/  LOP3.LUT R35, R35, 0xffff, RZ, 0xc0, !PT ;  /* 0x0000ffff23237812 */ /* 0x000fe400078ec0ff */
[----:B------:R-:W-:Y:S02]  /*15f80*/  LOP3.LUT R12, R12, 0xffff, RZ, 0xc0, !PT ;  /* 0x0000ffff0c0c7812 */ /* 0x000fe400078ec0ff */
[----:B------:R-:W-:-:S02]  /*15f90*/  LOP3.LUT R48, R48, 0xffff, RZ, 0xc0, !PT ;  /* 0x0000ffff30307812 */ /* 0x000fc400078ec0ff */
[----:B------:R-:W-:Y:S02]  /*15fa0*/  LOP3.LUT R11, R11, 0xffff, RZ, 0xc0, !PT ;  /* 0x0000ffff0b0b7812 */ /* 0x000fe400078ec0ff */
[----:B------:R-:W-:Y:S02]  /*15fb0*/  LOP3.LUT R108, R108, 0xffff, RZ, 0xc0, !PT ;  /* 0x0000ffff6c6c7812 */ /* 0x000fe400078ec0ff */
[----:B------:R-:W-:Y:S02]  /*15fc0*/  LOP3.LUT R174, R174, 0xffff, RZ, 0xc0, !PT ;  /* 0x0000ffffaeae7812 */ /* 0x000fe400078ec0ff */
[----:B------:R-:W-:Y:S02]  /*15fd0*/  LOP3.LUT R99, R99, 0xffff, RZ, 0xc0, !PT ;  /* 0x0000ffff63637812 */ /* 0x000fe400078ec0ff */
[----:B------:R-:W-:Y:S02]  /*15fe0*/  PRMT R83, R11, 0x3340, R108 ;  /* 0x000033400b537816 */ /* 0x000fe4000000006c */
[----:B------:R-:W-:-:S02]  /*15ff0*/  LOP3.LUT R97, R97, 0xffff, RZ, 0xc0, !PT ;  /* 0x0000ffff61617812 */ /* 0x000fc400078ec0ff */
[----:B------:R-:W-:Y:S02]  /*16000*/  LOP3.LUT R91, R91, 0xffff, RZ, 0xc0, !PT ;  /* 0x0000ffff5b5b7812 */ /* 0x000fe400078ec0ff */
[----:B------:R-:W-:Y:S02]  /*16010*/  LOP3.LUT R95, R95, 0xffff, RZ, 0xc0, !PT ;  /* 0x0000ffff5f5f7812 */ /* 0x000fe400078ec0ff */
[----:B---3--:R-:W-:Y:S02]  /*16020*/  F2FP.SATFINITE.E5M2.F32.PACK_AB_MERGE_C R86, R87, R86, RZ ;  /* 0x000000565756723e */ /* 0x008fe400048060ff */
[----:B------:R-:W-:Y:S02]  /*16030*/  F2FP.SATFINITE.E5M2.F32.PACK_AB_MERGE_C R22, R244, R245, RZ ;  /* 0x000000f5f416723e */ /* 0x000fe400048060ff */
[----:B--2---:R-:W-:Y:S02]  /*16040*/  F2FP.SATFINITE.E5M2.F32.PACK_AB_MERGE_C R84, R85, R84, RZ ;  /* 0x000000545554723e */ /* 0x004fe400048060ff */
[----:B------:R-:W-:-:S02]  /*16050*/  F2FP.SATFINITE.E5M2.F32.PACK_AB_MERGE_C R23, R242, R243, RZ ;  /* 0x000000f3f217723e */ /* 0x000fc400048060ff */
[----:B------:R-:W-:Y:S02]  /*16060*/  F2FP.SATFINITE.E5M2.F32.PACK_AB_MERGE_C R216, R240, R241, RZ ;  /* 0x000000f1f0d8723e */ /* 0x000fe400048060ff */
[----:B------:R-:W-:Y:S02]  /*16070*/  F2FP.SATFINITE.E5M2.F32.PACK_AB_MERGE_C R217, R238, R239, RZ ;  /* 0x000000efeed9723e */ /* 0x000fe400048060ff */
[----:B------:R-:W-:-:S05]  /*16080*/  LOP3.LUT R24, R228, 0x300, RZ, 0xc0, !PT ;  /* 0x00000300e4187812 */ /* 0x000fca00078ec0ff */
[----:B------:R-:W-:Y:S01]  /*16090*/  IMAD.IADD R24, R24, 0x1, R41 ;  /* 0x0000000118187824 */ /* 0x000fe200078e0229 */
[----:B------:R-:W-:-:S04]  /*160a0*/  LOP3.LUT R41, R92, 0xffff, RZ, 0xc0, !PT ;  /* 0x0000ffff5c297812 */ /* 0x000fc800078ec0ff */
[----:B------:R-:W-:Y:S02]  /*160b0*/  PRMT R42, R2, 0x3340, R41 ;  /* 0x00003340022a7816 */ /* 0x000fe40000000029 */
[----:B------:R-:W-:Y:S02]  /*160c0*/  SHF.R.U32.HI R2, RZ, 0x8, R38 ;  /* 0x00000008ff027819 */ /* 0x000fe40000011626 */
[--C-:B------:R-:W-:Y:S02]  /*160d0*/  PRMT R38, R38, 0x3340, R45.reuse ;  /* 0x0000334026267816 */ /* 0x100fe4000000002d */
[----:B------:R-:W-:Y:S02]  /*160e0*/  SHF.R.U32.HI R45, RZ, 0x8, R45 ;  /* 0x00000008ff2d7819 */ /* 0x000fe4000001162d */
[----:B------:R-:W-:Y:S02]  /*160f0*/  SHF.R.U32.HI R41, RZ, 0x8, R41 ;  /* 0x00000008ff297819 */ /* 0x000fe40000011629 */
[----:B------:R-:W-:-:S02]  /*16100*/  LOP3.LUT R2, R2, 0xffff, RZ, 0xc0, !PT ;  /* 0x0000ffff02027812 */ /* 0x000fc400078ec0ff */
[----:B------:R-:W-:Y:S02]  /*16110*/  LOP3.LUT R45, R45, 0xffff, RZ, 0xc0, !PT ;  /* 0x0000ffff2d2d7812 */ /* 0x000fe400078ec0ff */
[----:B------:R-:W-:Y:S02]  /*16120*/  LOP3.LUT R41, R41, 0xffff, RZ, 0xc0, !PT ;  /* 0x0000ffff29297812 */ /* 0x000fe400078ec0ff */
[----:B------:R-:W-:Y:S02]  /*16130*/  PRMT R49, R2, 0x3340, R45 ;  /* 0x0000334002317816 */ /* 0x000fe4000000002d */
[----:B------:R-:W-:Y:S02]  /*16140*/  PRMT R53, R0, 0x3340, R41 ;  /* 0x0000334000357816 */ /* 0x000fe40000000029 */
[----:B------:R-:W-:Y:S02]  /*16150*/  SHF.R.U32.HI R2, RZ, 0x8, R5 ;  /* 0x00000008ff027819 */ /* 0x000fe40000011605 */
[----:B------:R-:W-:-:S02]  /*16160*/  PRMT R45, R5, 0x3340, R98 ;  /* 0x00003340052d7816 */ /* 0x000fc40000000062 */
[----:B------:R-:W-:Y:S02]  /*16170*/  PRMT R41, R37, 0x3340, R46 ;  /* 0x0000334025297816 */ /* 0x000fe4000000002e */
[----:B------:R-:W-:Y:S02]  /*16180*/  SHF.R.U32.HI R5, RZ, 0x8, R162 ;  /* 0x00000008ff057819 */ /* 0x000fe400000116a2 */
[----:B------:R-:W-:Y:S02]  /*16190*/  PRMT R37, R40, 0x3340, R47 ;  /* 0x0000334028257816 */ /* 0x000fe4000000002f */
[----:B------:R-:W-:Y:S02]  /*161a0*/  SHF.R.U32.HI R0, RZ, 0x8, R3 ;  /* 0x00000008ff007819 */ /* 0x000fe40000011603 */
[--C-:B------:R-:W-:Y:S02]  /*161b0*/  PRMT R46, R3, 0x3340, R96.reuse ;  /* 0x00003340032e7816 */ /* 0x100fe40000000060 */
[----:B------:R-:W-:-:S02]  /*161c0*/  SHF.R.U32.HI R47, RZ, 0x8, R96 ;  /* 0x00000008ff2f7819 */ /* 0x000fc40000011660 */
[----:B------:R-:W-:Y:S02]  /*161d0*/  SHF.R.U32.HI R3, RZ, 0x8, R160 ;  /* 0x00000008ff037819 */ /* 0x000fe400000116a0 */
[----:B------:R-:W-:Y:S02]  /*161e0*/  LOP3.LUT R57, R2, 0xffff, RZ, 0xc0, !PT ;  /* 0x0000ffff02397812 */ /* 0x000fe400078ec0ff */
[----:B------:R-:W-:Y:S02]  /*161f0*/  LOP3.LUT R5, R5, 0xffff, RZ, 0xc0, !PT ;  /* 0x0000ffff05057812 */ /* 0x000fe400078ec0ff */
[----:B------:R-:W-:Y:S02]  /*16200*/  LOP3.LUT R2, R52, 0xffff, RZ, 0xc0, !PT ;  /* 0x0000ffff34027812 */ /* 0x000fe400078ec0ff */
[----:B------:R-:W-:Y:S02]  /*16210*/  LOP3.LUT R0, R0, 0xffff, RZ, 0xc0, !PT ;  /* 0x0000ffff00007812 */ /* 0x000fe400078ec0ff */
[----:B------:R-:W-:-:S02]  /*16220*/  LOP3.LUT R47, R47, 0xffff, RZ, 0xc0, !PT ;  /* 0x0000ffff2f2f7812 */ /* 0x000fc400078ec0ff */
[----:B------:R-:W-:Y:S02]  /*16230*/  LOP3.LUT R3, R3, 0xffff, RZ, 0xc0, !PT ;  /* 0x0000ffff03037812 */ /* 0x000fe400078ec0ff */
[----:B------:R-:W-:Y:S02]  /*16240*/  PRMT R2, R5, 0x3340, R2 ;  /* 0x0000334005027816 */ /* 0x000fe40000000002 */
[----:B------:R-:W-:Y:S02]  /*16250*/  LOP3.LUT R5, R102, 0xffff, RZ, 0xc0, !PT ;  /* 0x0000ffff66057812 */ /* 0x000fe400078ec0ff */
[----:B------:R-:W-:Y:S02]  /*16260*/  PRMT R55, R0, 0x3340, R47 ;  /* 0x0000334000377816 */ /* 0x000fe4000000002f */
[----:B------:R-:W-:Y:S02]  /*16270*/  PRMT R47, R3, 0x3340, R50 ;  /* 0x00003340032f7816 */ /* 0x000fe40000000032 */
[----:B------:R-:W-:-:S02]  /*16280*/  SHF.R.U32.HI R3, RZ, 0x8, R60 ;  /* 0x00000008ff037819 */ /* 0x000fc4000001163c */
[--C-:B------:R-:W-:Y:S02]  /*16290*/  PRMT R60, R60, 0x3340, R5.reuse ;  /* 0x000033403c3c7816 */ /* 0x100fe40000000005 */
[----:B------:R-:W-:Y:S02]  /*162a0*/  SHF.R.U32.HI R50, RZ, 0x8, R5 ;  /* 0x00000008ff327819 */ /* 0x000fe40000011605 */
[----:B------:R-:W-:Y:S02]  /*162b0*/  SHF.R.U32.HI R5, RZ, 0x8, R164 ;  /* 0x00000008ff057819 */ /* 0x000fe400000116a4 */
[----:B------:R-:W-:Y:S02]  /*162c0*/  SHF.R.U32.HI R0, RZ, 0x8, R7 ;  /* 0x00000008ff007819 */ /* 0x000fe40000011607 */
[----:B------:R-:W-:Y:S02]  /*162d0*/  SHF.R.U32.HI R7, RZ, 0x8, R166 ;  /* 0x00000008ff077819 */ /* 0x000fe400000116a6 */
[----:B------:R-:W-:-:S02]  /*162e0*/  LOP3.LUT R5, R5, 0xffff, RZ, 0xc0, !PT ;  /* 0x0000ffff05057812 */ /* 0x000fc400078ec0ff */
[----:B------:R-:W-:Y:S02]  /*162f0*/  LOP3.LUT R7, R7, 0xffff, RZ, 0xc0, !PT ;  /* 0x0000ffff07077812 */ /* 0x000fe400078ec0ff */
[----:B------:R-:W-:Y:S02]  /*16300*/  LOP3.LUT R3, R3, 0xffff, RZ, 0xc0, !PT ;  /* 0x0000ffff03037812 */ /* 0x000fe400078ec0ff */
[----:B------:R-:W-:Y:S02]  /*16310*/  LOP3.LUT R50, R50, 0xffff, RZ, 0xc0, !PT ;  /* 0x0000ffff32327812 */ /* 0x000fe400078ec0ff */
[----:B------:R-:W-:Y:S02]  /*16320*/  PRMT R63, R5, 0x3340, R54 ;  /* 0x00003340053f7816 */ /* 0x000fe40000000036 */
[----:B------:R-:W-:Y:S02]  /*16330*/  LOP3.LUT R5, R106, 0xffff, RZ, 0xc0, !PT ;  /* 0x0000ffff6a057812 */ /* 0x000fe400078ec0ff */
[----:B------:R-:W-:-:S02]  /*16340*/  LOP3.LUT R71, R0, 0xffff, RZ, 0xc0, !PT ;  /* 0x0000ffff00477812 */ /* 0x000fc400078ec0ff */
[----:B------:R-:W-:Y:S02]  /*16350*/  PRMT R61, R7, 0x3340, R56 ;  /* 0x00003340073d7816 */ /* 0x000fe40000000038 */
[----:B------:R-:W-:Y:S02]  /*16360*/  PRMT R67, R3, 0x3340, R50 ;  /* 0x0000334003437816 */ /* 0x000fe40000000032 */
[----:B------:R-:W-:Y:S02]  /*16370*/  SHF.R.U32.HI R0, RZ, 0x8, R9 ;  /* 0x00000008ff007819 */ /* 0x000fe40000011609 */
[----:B------:R-:W-:Y:S02]  /*16380*/  PRMT R56, R9, 0x3340, R104 ;  /* 0x0000334009387816 */ /* 0x000fe40000000068 */
[----:B------:R-:W-:Y:S02]  /*16390*/  SHF.R.U32.HI R3, RZ, 0x8, R10 ;  /* 0x00000008ff037819 */ /* 0x000fe4000001160a */
[----:B------:R-:W-:-:S02]  /*163a0*/  SHF.R.U32.HI R9, RZ, 0x8, R5 ;  /* 0x00000008ff097819 */ /* 0x000fc40000011605 */
[----:B------:R-:W-:Y:S02]  /*163b0*/  LOP3.LUT R65, R0, 0xffff, RZ, 0xc0, !PT ;  /* 0x0000ffff00417812 */ /* 0x000fe400078ec0ff */
[----:B------:R-:W-:Y:S02]  /*163c0*/  LOP3.LUT R0, R3, 0xffff, RZ, 0xc0, !PT ;  /* 0x0000ffff03007812 */ /* 0x000fe400078ec0ff */
[----:B------:R-:W-:Y:S02]  /*163d0*/  LOP3.LUT R9, R9, 0xffff, RZ, 0xc0, !PT ;  /* 0x0000ffff09097812 */ /* 0x000fe400078ec0ff */
[----:B------:R-:W-:Y:S02]  /*163e0*/  PRMT R71, R71, 0x3340, R8 ;  /* 0x0000334047477816 */ /* 0x000fe40000000008 */
[----:B------:R-:W-:Y:S02]  /*163f0*/  PRMT R59, R0, 0x3340, R9 ;  /* 0x00003340003b7816 */ /* 0x000fe40000000009 */
[----:B------:R-:W-:-:S02]  /*16400*/  LOP3.LUT R9, R110, 0xffff, RZ, 0xc0, !PT ;  /* 0x0000ffff6e097812 */ /* 0x000fc400078ec0ff */
[----:B------:R-:W-:Y:S02]  /*16410*/  SHF.R.U32.HI R8, RZ, 0x8, R104 ;  /* 0x00000008ff087819 */ /* 0x000fe40000011668 */
[----:B------:R-:W-:Y:S02]  /*16420*/  PRMT R54, R10, 0x3340, R5 ;  /* 0x000033400a367816 */ /* 0x000fe40000000005 */
[----:B------:R-:W-:Y:S02]  /*16430*/  SHF.R.U32.HI R5, RZ, 0x8, R168 ;  /* 0x00000008ff057819 */ /* 0x000fe400000116a8 */
[----:B------:R-:W-:Y:S02]  /*16440*/  SHF.R.U32.HI R10, RZ, 0x8, R35 ;  /* 0x00000008ff0a7819 */ /* 0x000fe40000011623 */
[----:B------:R-:W-:Y:S02]  /*16450*/  SHF.R.U32.HI R7, RZ, 0x8, R170 ;  /* 0x00000008ff077819 */ /* 0x000fe400000116aa */
[----:B------:R-:W-:-:S02]  /*16460*/  PRMT R79, R12, 0x3340, R9 ;  /* 0x000033400c4f7816 */ /* 0x000fc40000000009 */
[----:B------:R-:W-:Y:S02]  /*16470*/  LOP3.LUT R8, R8, 0xffff, RZ, 0xc0, !PT ;  /* 0x0000ffff08087812 */ /* 0x000fe400078ec0ff */
[----:B------:R-:W-:Y:S02]  /*16480*/  SHF.R.U32.HI R3, RZ, 0x8, R12 ;  /* 0x00000008ff037819 */ /* 0x000fe4000001160c */
[----:B------:R-:W-:Y:S02]  /*16490*/  SHF.R.U32.HI R9, RZ, 0x8, R9 ;  /* 0x00000008ff097819 */ /* 0x000fe40000011609 */
[----:B------:R-:W-:Y:S02]  /*164a0*/  PRMT R48, R57, 0x3340, R48 ;  /* 0x0000334039307816 */ /* 0x000fe40000000030 */
[----:B------:R-:W-:Y:S02]  /*164b0*/  LOP3.LUT R57, R36, 0xffff, RZ, 0xc0, !PT ;  /* 0x0000ffff24397812 */ /* 0x000fe400078ec0ff */
[----:B------:R-:W-:-:S02]  /*164c0*/  LOP3.LUT R5, R5, 0xffff, RZ, 0xc0, !PT ;  /* 0x0000ffff05057812 */ /* 0x000fc400078ec0ff */
[----:B------:R-:W-:Y:S02]  /*164d0*/  LOP3.LUT R10, R10, 0xffff, RZ, 0xc0, !PT ;  /* 0x0000ffff0a0a7812 */ /* 0x000fe400078ec0ff */
[----:B------:R-:W-:Y:S02]  /*164e0*/  LOP3.LUT R64, R7, 0xffff, RZ, 0xc0, !PT ;  /* 0x0000ffff07407812 */ /* 0x000fe400078ec0ff */
[----:B------:R-:W-:Y:S02]  /*164f0*/  SHF.R.U32.HI R0, RZ, 0x8, R11 ;  /* 0x00000008ff007819 */ /* 0x000fe4000001160b */
[----:B------:R-:W-:Y:S02]  /*16500*/  PRMT R65, R65, 0x3340, R8 ;  /* 0x0000334041417816 */ /* 0x000fe40000000008 */
[----:B------:R-:W-:Y:S02]  /*16510*/  LOP3.LUT R172, R172, 0xffff, RZ, 0xc0, !PT ;  /* 0x0000ffffacac7812 */ /* 0x000fe400078ec0ff */
[----:B------:R-:W-:-:S02]  /*16520*/  SHF.R.U32.HI R7, RZ, 0x8, R174 ;  /* 0x00000008ff077819 */ /* 0x000fc400000116ae */
[----:B------:R-:W-:Y:S02]  /*16530*/  SHF.R.U32.HI R11, RZ, 0x8, R99 ;  /* 0x00000008ff0b7819 */ /* 0x000fe40000011663 */
[----:B------:R-:W-:Y:S02]  /*16540*/  LOP3.LUT R90, R3, 0xffff, RZ, 0xc0, !PT ;  /* 0x0000ffff035a7812 */ /* 0x000fe400078ec0ff */
[----:B------:R-:W-:Y:S02]  /*16550*/  LOP3.LUT R9, R9, 0xffff, RZ, 0xc0, !PT ;  /* 0x0000ffff09097812 */ /* 0x000fe400078ec0ff */
[----:B------:R-:W-:Y:S02]  /*16560*/  PRMT R50, R168, 0x3340, R35 ;  /* 0x00003340a8327816 */ /* 0x000fe40000000023 */
[----:B------:R-:W-:Y:S02]  /*16570*/  SHF.R.U32.HI R8, RZ, 0x8, R108 ;  /* 0x00000008ff087819 */ /* 0x000fe4000001166c */
[----:B------:R-:W-:-:S02]  /*16580*/  PRMT R36, R170, 0x3340, R57 ;  /* 0x00003340aa247816 */ /* 0x000fc40000000039 */
[----:B------:R-:W-:Y:S02]  /*16590*/  SHF.R.U32.HI R35, RZ, 0x8, R57 ;  /* 0x00000008ff237819 */ /* 0x000fe40000011639 */
[----:B------:R-:W-:Y:S02]  /*165a0*/  PRMT R57, R5, 0x3340, R10 ;  /* 0x0000334005397816 */ /* 0x000fe4000000000a */
[----:B------:R-:W-:Y:S02]  /*165b0*/  LOP3.LUT R69, R0, 0xffff, RZ, 0xc0, !PT ;  /* 0x0000ffff00457812 */ /* 0x000fe400078ec0ff */
[----:B------:R-:W-:Y:S02]  /*165c0*/  SHF.R.U32.HI R5, RZ, 0x8, R172 ;  /* 0x00000008ff057819 */ /* 0x000fe400000116ac */
[----:B------:R-:W-:Y:S02]  /*165d0*/  SHF.R.U32.HI R10, RZ, 0x8, R97 ;  /* 0x00000008ff0a7819 */ /* 0x000fe40000011661 */
[----:B------:R-:W-:-:S02]  /*165e0*/  LOP3.LUT R0, R7, 0xffff, RZ, 0xc0, !PT ;  /* 0x0000ffff07007812 */ /* 0x000fc400078ec0ff */
[----:B------:R-:W-:Y:S02]  /*165f0*/  LOP3.LUT R11, R11, 0xffff, RZ, 0xc0, !PT ;  /* 0x0000ffff0b0b7812 */ /* 0x000fe400078ec0ff */
[----:B------:R-:W-:Y:S02]  /*16600*/  PRMT R90, R90, 0x3340, R9 ;  /* 0x000033405a5a7816 */ /* 0x000fe40000000009 */
[----:B------:R-:W-:Y:S02]  /*16610*/  LOP3.LUT R8, R8, 0xffff, RZ, 0xc0, !PT ;  /* 0x0000ffff08087812 */ /* 0x000fe400078ec0ff */
[----:B------:R-:W-:Y:S02]  /*16620*/  LOP3.LUT R13, R13, 0xffff, RZ, 0xc0, !PT ;  /* 0x0000ffff0d0d7812 */ /* 0x000fe400078ec0ff */
[----:B------:R-:W-:Y:S02]  /*16630*/  LOP3.LUT R14, R14, 0xffff, RZ, 0xc0, !PT ;  /* 0x0000ffff0e0e7812 */ /* 0x000fe400078ec0ff */
[----:B------:R-:W-:-:S02]  /*16640*/  LOP3.LUT R9, R114, 0xffff, RZ, 0xc0, !PT ;  /* 0x0000ffff72097812 */ /* 0x000fc400078ec0ff */
[----:B------:R-:W-:Y:S02]  /*16650*/  LOP3.LUT R5, R5, 0xffff, RZ, 0xc0, !PT ;  /* 0x0000ffff05057812 */ /* 0x000fe400078ec0ff */
[----:B------:R-:W-:Y:S02]  /*16660*/  LOP3.LUT R10, R10, 0xffff, RZ, 0xc0, !PT ;  /* 0x0000ffff0a0a7812 */ /* 0x000fe400078ec0ff */
[----:B------:R-:W-:Y:S02]  /*16670*/  PRMT R77, R0, 0x3340, R11 ;  /* 0x00003340004d7816 */ /* 0x000fe4000000000b */
[----:B------:R-:W-:Y:S02]  /*16680*/  PRMT R94, R69, 0x3340, R8 ;  /* 0x00003340455e7816 */ /* 0x000fe40000000008 */
[----:B------:R-:W-:Y:S02]  /*16690*/  LOP3.LUT R176, R176, 0xffff, RZ, 0xc0, !PT ;  /* 0x0000ffffb0b07812 */ /* 0x000fe400078ec0ff */
[----:B------:R-:W-:-:S02]  /*166a0*/  LOP3.LUT R178, R178, 0xffff, RZ, 0xc0, !PT ;  /* 0x0000ffffb2b27812 */ /* 0x000fc400078ec0ff */
[----:B------:R-:W-:Y:S02]  /*166b0*/  LOP3.LUT R43, R43, 0xffff, RZ, 0xc0, !PT ;  /* 0x0000ffff2b2b7812 */ /* 0x000fe400078ec0ff */
[----:B------:R-:W-:Y:S02]  /*166c0*/  LOP3.LUT R11, R44, 0xffff, RZ, 0xc0, !PT ;  /* 0x0000ffff2c0b7812 */ /* 0x000fe400078ec0ff */
[----:B------:R-:W-:Y:S02]  /*166d0*/  SHF.R.U32.HI R0, RZ, 0x8, R13 ;  /* 0x00000008ff007819 */ /* 0x000fe4000001160d */
[----:B------:R-:W-:Y:S02]  /*166e0*/  PRMT R68, R14, 0x3340, R9 ;  /* 0x000033400e447816 */ /* 0x000fe40000000009 */
[----:B------:R-:W-:Y:S02]  /*166f0*/  SHF.R.U32.HI R8, RZ, 0x8, R112 ;  /* 0x00000008ff087819 */ /* 0x000fe40000011670 */
[----:B------:R-:W-:-:S02]  /*16700*/  SHF.R.U32.HI R3, RZ, 0x8, R14 ;  /* 0x00000008ff037819 */ /* 0x000fc4000001160e */
[----:B------:R-:W-:Y:S02]  /*16710*/  SHF.R.U32.HI R9, RZ, 0x8, R9 ;  /* 0x00000008ff097819 */ /* 0x000fe40000011609 */
[----:B------:R-:W-:Y:S02]  /*16720*/  PRMT R88, R5, 0x3340, R10 ;  /* 0x0000334005587816 */ /* 0x000fe4000000000a */
[----:B------:R-:W-:Y:S02]  /*16730*/  SHF.R.U32.HI R5, RZ, 0x8, R176 ;  /* 0x00000008ff057819 */ /* 0x000fe400000116b0 */
[----:B------:R-:W-:Y:S02]  /*16740*/  SHF.R.U32.HI R10, RZ, 0x8, R43 ;  /* 0x00000008ff0a7819 */ /* 0x000fe4000001162b */
[----:B------:R-:W-:Y:S02]  /*16750*/  PRMT R44, R178, 0x3340, R11 ;  /* 0x00003340b22c7816 */ /* 0x000fe4000000000b */
[----:B------:R-:W-:-:S02]  /*16760*/  LOP3.LUT R81, R0, 0xffff, RZ, 0xc0, !PT ;  /* 0x0000ffff00517812 */ /* 0x000fc400078ec0ff */
[----:B------:R-:W-:Y:S02]  /*16770*/  SHF.R.U32.HI R7, RZ, 0x8, R178 ;  /* 0x00000008ff077819 */ /* 0x000fe400000116b2 */
[----:B------:R-:W-:Y:S02]  /*16780*/  SHF.R.U32.HI R11, RZ, 0x8, R11 ;  /* 0x00000008ff0b7819 */ /* 0x000fe4000001160b */
        /* <DEDUP_REMOVED lines=8> */
[----:B------:R-:W-:Y:S02]  /*16810*/  LOP3.LUT R12, R7, 0xffff, RZ, 0xc0, !PT ;  /* 0x0000ffff070c7812 */ /* 0x000fe400078ec0ff */
[----:B------:R-:W-:-:S02]  /*16820*/  LOP3.LUT R11, R11, 0xffff, RZ, 0xc0, !PT ;  /* 0x0000ffff0b0b7812 */ /* 0x000fc400078ec0ff */
[----:B------:R-:W-:Y:S02]  /*16830*/  PRMT R81, R81, 0x3340, R8 ;  /* 0x0000334051517816 */ /* 0x000fe40000000008 */
[----:B------:R-:W-:Y:S02]  /*16840*/  PRMT R75, R0, 0x3340, R9 ;  /* 0x00003340004b7816 */ /* 0x000fe40000000009 */
[----:B------:R-:W-:Y:S02]  /*16850*/  LOP3.LUT R180, R180, 0xffff, RZ, 0xc0, !PT ;  /* 0x0000ffffb4b47812 */ /* 0x000fe400078ec0ff */
[----:B------:R-:W-:Y:S02]  /*16860*/  LOP3.LUT R182, R182, 0xffff, RZ, 0xc0, !PT ;  /* 0x0000ffffb6b67812 */ /* 0x000fe400078ec0ff */
[----:B------:R-:W-:Y:S02]  /*16870*/  SHF.R.U32.HI R0, RZ, 0x8, R15 ;  /* 0x00000008ff007819 */ /* 0x000fe4000001160f */
[----:B------:R-:W-:-:S02]  /*16880*/  SHF.R.U32.HI R8, RZ, 0x8, R116 ;  /* 0x00000008ff087819 */ /* 0x000fc40000011674 */
[----:B------:R-:W-:Y:S02]  /*16890*/  SHF.R.U32.HI R3, RZ, 0x8, R19 ;  /* 0x00000008ff037819 */ /* 0x000fe40000011613 */
[----:B------:R-:W-:Y:S02]  /*168a0*/  PRMT R35, R64, 0x3340, R35 ;  /* 0x0000334040237816 */ /* 0x000fe40000000023 */
[----:B------:R-:W-:Y:S02]  /*168b0*/  PRMT R64, R176, 0x3340, R43 ;  /* 0x00003340b0407816 */ /* 0x000fe4000000002b */
[----:B------:R-:W-:Y:S02]  /*168c0*/  PRMT R69, R5, 0x3340, R10 ;  /* 0x0000334005457816 */ /* 0x000fe4000000000a */
[----:B------:R-:W-:Y:S02]  /*168d0*/  SHF.R.U32.HI R9, RZ, 0x8, R118 ;  /* 0x00000008ff097819 */ /* 0x000fe40000011676 */
[----:B------:R-:W-:-:S02]  /*168e0*/  PRMT R70, R13, 0x3340, R112 ;  /* 0x000033400d467816 */ /* 0x000fc40000000070 */
[----:B------:R-:W-:Y:S02]  /*168f0*/  PRMT R43, R12, 0x3340, R11 ;  /* 0x000033400c2b7816 */ /* 0x000fe4000000000b */
        /* <DEDUP_REMOVED lines=17> */
[----:B------:R-:W-:Y:S02]  /*16a10*/  PRMT R110, R13, 0x3340, R8 ;  /* 0x000033400d6e7816 */ /* 0x000fe40000000008 */
[----:B------:R-:W-:Y:S02]  /*16a20*/  LOP3.LUT R184, R184, 0xffff, RZ, 0xc0, !PT ;  /* 0x0000ffffb8b87812 */ /* 0x000fe400078ec0ff */
[----:B------:R-:W-:Y:S02]  /*16a30*/  LOP3.LUT R7, R26, 0xffff, RZ, 0xc0, !PT ;  /* 0x0000ffff1a077812 */ /* 0x000fe400078ec0ff */
[----:B------:R-:W-:Y:S02]  /*16a40*/  LOP3.LUT R186, R186, 0xffff, RZ, 0xc0, !PT ;  /* 0x0000ffffbaba7812 */ /* 0x000fe400078ec0ff */
[----:B------:R-:W-:Y:S02]  /*16a50*/  LOP3.LUT R51, R51, 0xffff, RZ, 0xc0, !PT ;  /* 0x0000ffff33337812 */ /* 0x000fe400078ec0ff */
[----:B------:R-:W-:-:S02]  /*16a60*/  PRMT R95, R20, 0x3340, R3 ;  /* 0x00003340145f7816 */ /* 0x000fc40000000003 */
[----:B------:R-:W-:Y:S02]  /*16a70*/  SHF.R.U32.HI R8, RZ, 0x8, R3 ;  /* 0x00000008ff087819 */ /* 0x000fe40000011603 */
[----:B------:R-:W-:Y:S02]  /*16a80*/  PRMT R66, R174, 0x3340, R99 ;  /* 0x00003340ae427816 */ /* 0x000fe40000000063 */
[----:B------:R-:W-:Y:S02]  /*16a90*/  PRMT R104, R104, 0x3340, R9 ;  /* 0x0000334068687816 */ /* 0x000fe40000000009 */
[----:B------:R-:W-:Y:S02]  /*16aa0*/  SHF.R.U32.HI R0, RZ, 0x8, R20 ;  /* 0x00000008ff007819 */ /* 0x000fe40000011614 */
[----:B------:R-:W-:Y:S02]  /*16ab0*/  SHF.R.U32.HI R3, RZ, 0x8, R21 ;  /* 0x00000008ff037819 */ /* 0x000fe40000011615 */
[----:B------:R-:W-:-:S02]  /*16ac0*/  PRMT R99, R5, 0x3340, R10 ;  /* 0x0000334005637816 */ /* 0x000fc4000000000a */
[----:B------:R-:W-:Y:S02]  /*16ad0*/  SHF.R.U32.HI R9, RZ, 0x8, R122 ;  /* 0x00000008ff097819 */ /* 0x000fe4000001167a */
[----:B------:R-:W-:Y:S02]  /*16ae0*/  PRMT R100, R100, 0x3340, R11 ;  /* 0x0000334064647816 */ /* 0x000fe4000000000b */
[--C-:B------:R-:W-:Y:S02]  /*16af0*/  PRMT R85, R184, 0x3340, R7.reuse ;  /* 0x00003340b8557816 */ /* 0x100fe40000000007 */
[----:B------:R-:W-:Y:S02]  /*16b00*/  SHF.R.U32.HI R10, RZ, 0x8, R7 ;  /* 0x00000008ff0a7819 */ /* 0x000fe40000011607 */
[----:B------:R-:W-:Y:S02]  /*16b10*/  SHF.R.U32.HI R7, RZ, 0x8, R186 ;  /* 0x00000008ff077819 */ /* 0x000fe400000116ba */
[----:B------:R-:W-:-:S02]  /*16b20*/  SHF.R.U32.HI R11, RZ, 0x8, R51 ;  /* 0x00000008ff0b7819 */ /* 0x000fc40000011633 */
        /* <DEDUP_REMOVED lines=11> */
[----:B------:R-:W-:-:S02]  /*16be0*/  PRMT R102, R13, 0x3340, R8 ;  /* 0x000033400d667816 */ /* 0x000fc40000000008 */
[----:B------:R-:W-:Y:S02]  /*16bf0*/  PRMT R98, R98, 0x3340, R9 ;  /* 0x0000334062627816 */ /* 0x000fe40000000009 */
[--C-:B------:R-:W-:Y:S02]  /*16c00*/  PRMT R115, R22, 0x3340, R3.reuse ;  /* 0x0000334016737816 */ /* 0x100fe40000000003 */
[----:B------:R-:W-:Y:S02]  /*16c10*/  SHF.R.U32.HI R8, RZ, 0x8, R3 ;  /* 0x00000008ff087819 */ /* 0x000fe40000011603 */
[----:B------:R-:W-:Y:S02]  /*16c20*/  PRMT R26, R186, 0x3340, R51 ;  /* 0x00003340ba1a7816 */ /* 0x000fe40000000033 */
[----:B------:R-:W-:Y:S02]  /*16c30*/  SHF.R.U32.HI R3, RZ, 0x8, R23 ;  /* 0x00000008ff037819 */ /* 0x000fe40000011617 */
[----:B------:R-:W-:-:S02]  /*16c40*/  SHF.R.U32.HI R9, RZ, 0x8, R126 ;  /* 0x00000008ff097819 */ /* 0x000fc4000001167e */
[----:B------:R-:W-:Y:S02]  /*16c50*/  SHF.R.U32.HI R5, RZ, 0x8, R184 ;  /* 0x00000008ff057819 */ /* 0x000fe400000116b8 */
[----:B------:R-:W-:Y:S02]  /*16c60*/  PRMT R51, R0, 0x3340, R11 ;  /* 0x0000334000337816 */ /* 0x000fe4000000000b */
[----:B------:R-:W-:Y:S02]  /*16c70*/  PRMT R73, R172, 0x3340, R97 ;  /* 0x00003340ac497816 */ /* 0x000fe40000000061 */
[----:B------:R-:W-:Y:S02]  /*16c80*/  SHF.R.U32.HI R0, RZ, 0x8, R22 ;  /* 0x00000008ff007819 */ /* 0x000fe40000011616 */
[----:B------:R-:W-:Y:S02]  /*16c90*/  PRMT R97, R19, 0x3340, R118 ;  /* 0x0000334013617816 */ /* 0x000fe40000000076 */
        /* <DEDUP_REMOVED lines=11> */
[----:B------:R-:W-:Y:S02]  /*16d50*/  SHF.R.U32.HI R7, RZ, 0x8, R190 ;  /* 0x00000008ff077819 */ /* 0x000fe400000116be */
[----:B------:R-:W-:-:S02]  /*16d60*/  LOP3.LUT R216, R216, 0xffff, RZ, 0xc0, !PT ;  /* 0x0000ffffd8d87812 */ /* 0x000fc400078ec0ff */
        /* <DEDUP_REMOVED lines=8> */
[----:B------:R-:W-:Y:S02]  /*16df0*/  PRMT R107, R216, 0x3340, R9 ;  /* 0x00003340d86b7816 */ /* 0x000fe40000000009 */
[----:B------:R-:W-:Y:S02]  /*16e00*/  LOP3.LUT R5, R5, 0xffff, RZ, 0xc0, !PT ;  /* 0x0000ffff05057812 */ /* 0x000fe400078ec0ff */
[----:B------:R-:W-:Y:S02]  /*16e10*/  LOP3.LUT R10, R10, 0xffff, RZ, 0xc0, !PT ;  /* 0x0000ffff0a0a7812 */ /* 0x000fe400078ec0ff */
[----:B------:R-:W-:-:S02]  /*16e20*/  SHF.R.U32.HI R0, RZ, 0x8, R216 ;  /* 0x00000008ff007819 */ /* 0x000fc400000116d8 */
[----:B------:R-:W-:Y:S02]  /*16e30*/  SHF.R.U32.HI R9, RZ, 0x8, R9 ;  /* 0x00000008ff097819 */ /* 0x000fe40000011609 */
[----:B------:R-:W-:Y:S02]  /*16e40*/  SHF.R.U32.HI R7, RZ, 0x8, R192 ;  /* 0x00000008ff077819 */ /* 0x000fe400000116c0 */
[----:B------:R-:W-:Y:S02]  /*16e50*/  LOP3.LUT R217, R217, 0xffff, RZ, 0xc0, !PT ;  /* 0x0000ffffd9d97812 */ /* 0x000fe400078ec0ff */
[----:B------:R-:W-:Y:S02]  /*16e60*/  LOP3.LUT R130, R130, 0xffff, RZ, 0xc0, !PT ;  /* 0x0000ffff82827812 */ /* 0x000fe400078ec0ff */
[----:B------:R-:W-:Y:S02]  /*16e70*/  SHF.R.U32.HI R8, RZ, 0x8, R194 ;  /* 0x00000008ff087819 */ /* 0x000fe400000116c2 */
[----:B------:R-:W-:-:S02]  /*16e80*/  SHF.R.U32.HI R12, RZ, 0x8, R13 ;  /* 0x00000008ff0c7819 */ /* 0x000fc4000001160d */
[----:B------:R-:W-:Y:S02]  /*16e90*/  LOP3.LUT R11, R109, 0xffff, RZ, 0xc0, !PT ;  /* 0x0000ffff6d0b7812 */ /* 0x000fe400078ec0ff */
[----:B------:R-:W-:Y:S02]  /*16ea0*/  PRMT R114, R5, 0x3340, R10 ;  /* 0x0000334005727816 */ /* 0x000fe4000000000a */
[----:B------:R-:W-:Y:S02]  /*16eb0*/  LOP3.LUT R0, R0, 0xffff, RZ, 0xc0, !PT ;  /* 0x0000ffff00007812 */ /* 0x000fe400078ec0ff */
[----:B------:R-:W-:Y:S02]  /*16ec0*/  LOP3.LUT R9, R9, 0xffff, RZ, 0xc0, !PT ;  /* 0x0000ffff09097812 */ /* 0x000fe400078ec0ff */
[----:B------:R-:W-:Y:S02]  /*16ed0*/  LOP3.LUT R108, R7, 0xffff, RZ, 0xc0, !PT ;  /* 0x0000ffff076c7812 */ /* 0x000fe400078ec0ff */
[----:B------:R-:W-:-:S02]  /*16ee0*/  SHF.R.U32.HI R5, RZ, 0x8, R217 ;  /* 0x00000008ff057819 */ /* 0x000fc400000116d9 */
[----:B------:R-:W-:Y:S02]  /*16ef0*/  SHF.R.U32.HI R10, RZ, 0x8, R130 ;  /* 0x00000008ff0a7819 */ /* 0x000fe40000011682 */
[----:B------:R-:W-:Y:S02]  /*16f00*/  LOP3.LUT R7, R8, 0xffff, RZ, 0xc0, !PT ;  /* 0x0000ffff08077812 */ /* 0x000fe400078ec0ff */
[----:B------:R-:W-:Y:S02]  /*16f10*/  LOP3.LUT R12, R12, 0xffff, RZ, 0xc0, !PT ;  /* 0x0000ffff0c0c7812 */ /* 0x000fe400078ec0ff */
[----:B------:R-:W-:Y:S02]  /*16f20*/  PRMT R58, R164, 0x3340, R101 ;  /* 0x00003340a43a7816 */ /* 0x000fe40000000065 */
[----:B------:R-:W-:Y:S02]  /*16f30*/  PRMT R101, R15, 0x3340, R116 ;  /* 0x000033400f657816 */ /* 0x000fe40000000074 */
[----:B------:R-:W-:-:S02]  /*16f40*/  PRMT R109, R188, 0x3340, R105 ;  /* 0x00003340bc6d7816 */ /* 0x000fc40000000069 */
[----:B------:R-:W-:Y:S02]  /*16f50*/  PRMT R105, R190, 0x3340, R11 ;  /* 0x00003340be697816 */ /* 0x000fe4000000000b */
[----:B------:R-:W-:Y:S02]  /*16f60*/  PRMT R116, R0, 0x3340, R9 ;  /* 0x0000334000747816 */ /* 0x000fe40000000009 */
[----:B------:R-:W-:Y:S02]  /*16f70*/  SHF.R.U32.HI R11, RZ, 0x8, R11 ;  /* 0x00000008ff0b7819 */ /* 0x000fe4000001160b */
[----:B------:R-:W-:Y:S02]  /*16f80*/  PRMT R3, R194, 0x3340, R13 ;  /* 0x00003340c2037816 */ /* 0x000fe4000000000d */
[----:B------:R-:W-:Y:S02]  /*16f90*/  LOP3.LUT R5, R5, 0xffff, RZ, 0xc0, !PT ;  /* 0x0000ffff05057812 */ /* 0x000fe400078ec0ff */
[----:B------:R-:W-:-:S02]  /*16fa0*/  LOP3.LUT R10, R10, 0xffff, RZ, 0xc0, !PT ;  /* 0x0000ffff0a0a7812 */ /* 0x000fc400078ec0ff */
[----:B------:R-:W-:Y:S02]  /*16fb0*/  PRMT R0, R7, 0x3340, R12 ;  /* 0x0000334007007816 */ /* 0x000fe4000000000c */
        /* <DEDUP_REMOVED lines=10> */
[----:B------:R-:W-:-:S02]  /*17060*/  PRMT R111, R5, 0x3340, R10 ;  /* 0x00003340056f7816 */ /* 0x000fc4000000000a */
[--C-:B------:R-:W-:Y:S02]  /*17070*/  PRMT R93, R196, 0x3340, R89.reuse ;  /* 0x00003340c45d7816 */ /* 0x100fe40000000059 */
[----:B------:R-:W-:Y:S02]  /*17080*/  SHF.R.U32.HI R12, RZ, 0x8, R89 ;  /* 0x00000008ff0c7819 */ /* 0x000fe40000011659 */
[--C-:B------:R-:W-:Y:S02]  /*17090*/  PRMT R119, R218, 0x3340, R7.reuse ;  /* 0x00003340da777816 */ /* 0x100fe40000000007 */
[----:B------:R-:W-:Y:S02]  /*170a0*/  SHF.R.U32.HI R10, RZ, 0x8, R7 ;  /* 0x00000008ff0a7819 */ /* 0x000fe40000011607 */
[----:B------:R-:W-:Y:S02]  /*170b0*/  PRMT R89, R198, 0x3340, R13 ;  /* 0x00003340c6597816 */ /* 0x000fe4000000000d */
[----:B------:R-:W-:-:S02]  /*170c0*/  SHF.R.U32.HI R7, RZ, 0x8, R219 ;  /* 0x00000008ff077819 */ /* 0x000fc400000116db */
[----:B------:R-:W-:Y:S02]  /*170d0*/  SHF.R.U32.HI R9, RZ, 0x8, R198 ;  /* 0x00000008ff097819 */ /* 0x000fe400000116c6 */
[----:B------:R-:W-:Y:S02]  /*170e0*/  SHF.R.U32.HI R13, RZ, 0x8, R13 ;  /* 0x00000008ff0d7819 */ /* 0x000fe4000001160d */
[----:B------:R-:W-:Y:S02]  /*170f0*/  SHF.R.U32.HI R8, RZ, 0x8, R196 ;  /* 0x00000008ff087819 */ /* 0x000fe400000116c4 */
[----:B------:R-:W-:Y:S02]  /*17100*/  PRMT R96, R180, 0x3340, R91 ;  /* 0x00003340b4607816 */ /* 0x000fe4000000005b */
[----:B------:R-:W-:Y:S02]  /*17110*/  PRMT R112, R112, 0x3340, R11 ;  /* 0x0000334070707816 */ /* 0x000fe4000000000b */
[----:B------:R-:W-:-:S02]  /*17120*/  PRMT R91, R21, 0x3340, R122 ;  /* 0x00003340155b7816 */ /* 0x000fc4000000007a */
[----:B------:R-:W-:Y:S02]  /*17130*/  LOP3.LUT R11, R103, 0xffff, RZ, 0xc0, !PT ;  /* 0x0000ffff670b7812 */ /* 0x000fe400078ec0ff */
[----:B------:R-:W-:Y:S02]  /*17140*/  LOP3.LUT R124, R7, 0xffff, RZ, 0xc0, !PT ;  /* 0x0000ffff077c7812 */ /* 0x000fe400078ec0ff */
[----:B------:R-:W-:Y:S02]  /*17150*/  LOP3.LUT R122, R9, 0xffff, RZ, 0xc0, !PT ;  /* 0x0000ffff097a7812 */ /* 0x000fe400078ec0ff */
[----:B------:R-:W-:Y:S02]  /*17160*/  LOP3.LUT R13, R13, 0xffff, RZ, 0xc0, !PT ;  /* 0x0000ffff0d0d7812 */ /* 0x000fe400078ec0ff */
[----:B------:R-:W-:Y:S02]  /*17170*/  SHF.R.U32.HI R5, RZ, 0x8, R218 ;  /* 0x00000008ff057819 */ /* 0x000fe400000116da */
[----:B------:R-:W-:-:S02]  /*17180*/  LOP3.LUT R7, R8, 0xffff, RZ, 0xc0, !PT ;  /* 0x0000ffff08077812 */ /* 0x000fc400078ec0ff */
[----:B------:R-:W-:Y:S02]  /*17190*/  LOP3.LUT R12, R12, 0xffff, RZ, 0xc0, !PT ;  /* 0x0000ffff0c0c7812 */ /* 0x000fe400078ec0ff */
[----:B------:R-:W-:Y:S02]  /*171a0*/  PRMT R40, R160, 0x3340, R29 ;  /* 0x00003340a0287816 */ /* 0x000fe4000000001d */
[----:B------:R-:W-:Y:S02]  /*171b0*/  PRMT R29, R162, 0x3340, R113 ;  /* 0x00003340a21d7816 */ /* 0x000fe40000000071 */
[--C-:B------:R-:W-:Y:S02]  /*171c0*/  PRMT R103, R192, 0x3340, R11.reuse ;  /* 0x00003340c0677816 */ /* 0x100fe4000000000b */
[----:B------:R-:W-:Y:S02]  /*171d0*/  PRMT R113, R23, 0x3340, R126 ;  /* 0x0000334017717816 */ /* 0x000fe4000000007e */
[----:B------:R-:W-:-:S02]  /*171e0*/  SHF.R.U32.HI R11, RZ, 0x8, R11 ;  /* 0x00000008ff0b7819 */ /* 0x000fc4000001160b */
[----:B------:R-:W-:Y:S02]  /*171f0*/  PRMT R122, R122, 0x3340, R13 ;  /* 0x000033407a7a7816 */ /* 0x000fe4000000000d */
[----:B------:R-:W-:Y:S02]  /*17200*/  LOP3.LUT R5, R5, 0xffff, RZ, 0xc0, !PT ;  /* 0x0000ffff05057812 */ /* 0x000fe400078ec0ff */
[----:B------:R-:W-:Y:S02]  /*17210*/  LOP3.LUT R10, R10, 0xffff, RZ, 0xc0, !PT ;  /* 0x0000ffff0a0a7812 */ /* 0x000fe400078ec0ff */
[----:B------:R-:W-:Y:S02]  /*17220*/  PRMT R126, R7, 0x3340, R12 ;  /* 0x00003340077e7816 */ /* 0x000fe4000000000c */
        /* <DEDUP_REMOVED lines=9> */
[----:B------:R-:W-:Y:S02]  /*172c0*/  PRMT R128, R5, 0x3340, R10 ;  /* 0x0000334005807816 */ /* 0x000fe4000000000a */
[----:B------:R-:W-:Y:S02]  /*172d0*/  SHF.R.U32.HI R8, RZ, 0x8, R200 ;  /* 0x00000008ff087819 */ /* 0x000fe400000116c8 */
[--C-:B------:R-:W-:Y:S02]  /*172e0*/  PRMT R74, R200, 0x3340, R9.reuse ;  /* 0x00003340c84a7816 */ /* 0x100fe40000000009 */
[----:B------:R-:W-:Y:S02]  /*172f0*/  SHF.R.U32.HI R12, RZ, 0x8, R9 ;  /* 0x00000008ff0c7819 */ /* 0x000fe40000011609 */
[----:B------:R-:W-:-:S02]  /*17300*/  PRMT R72, R202, 0x3340, R13 ;  /* 0x00003340ca487816 */ /* 0x000fc4000000000d */
[--C-:B------:R-:W-:Y:S02]  /*17310*/  PRMT R123, R220, 0x3340, R7.reuse ;  /* 0x00003340dc7b7816 */ /* 0x100fe40000000007 */
[----:B------:R-:W-:Y:S02]  /*17320*/  SHF.R.U32.HI R10, RZ, 0x8, R7 ;  /* 0x00000008ff0a7819 */ /* 0x000fe40000011607 */
[----:B------:R-:W-:Y:S02]  /*17330*/  SHF.R.U32.HI R9, RZ, 0x8, R202 ;  /* 0x00000008ff097819 */ /* 0x000fe400000116ca */
[----:B------:R-:W-:Y:S02]  /*17340*/  SHF.R.U32.HI R13, RZ, 0x8, R13 ;  /* 0x00000008ff0d7819 */ /* 0x000fe4000001160d */
[----:B------:R-:W-:Y:S02]  /*17350*/  SHF.R.U32.HI R5, RZ, 0x8, R220 ;  /* 0x00000008ff057819 */ /* 0x000fe400000116dc */
[----:B------:R-:W-:-:S02]  /*17360*/  SHF.R.U32.HI R7, RZ, 0x8, R221 ;  /* 0x00000008ff077819 */ /* 0x000fc400000116dd */
[----:B------:R-:W-:Y:S02]  /*17370*/  PRMT R108, R108, 0x3340, R11 ;  /* 0x000033406c6c7816 */ /* 0x000fe4000000000b */
[----:B------:R-:W-:Y:S02]  /*17380*/  SHF.R.U32.HI R11, RZ, 0x8, R134 ;  /* 0x00000008ff0b7819 */ /* 0x000fe40000011686 */
        /* <DEDUP_REMOVED lines=17> */
[----:B------:R-:W-:Y:S02]  /*174a0*/  LOP3.LUT R206, R206, 0xffff, RZ, 0xc0, !PT ;  /* 0x0000ffffcece7812 */ /* 0x000fe400078ec0ff */
[----:B------:R-:W-:Y:S02]  /*174b0*/  LOP3.LUT R13, R78, 0xffff, RZ, 0xc0, !PT ;  /* 0x0000ffff4e0d7812 */ /* 0x000fe400078ec0ff */
[--C-:B------:R-:W-:Y:S02]  /*174c0*/  PRMT R131, R222, 0x3340, R7.reuse ;  /* 0x00003340de837816 */ /* 0x100fe40000000007 */
[----:B------:R-:W-:Y:S02]  /*174d0*/  SHF.R.U32.HI R10, RZ, 0x8, R7 ;  /* 0x00000008ff0a7819 */ /* 0x000fe40000011607 */
[----:B------:R-:W-:-:S02]  /*174e0*/  PRMT R124, R124, 0x3340, R11 ;  /* 0x000033407c7c7816 */ /* 0x000fc4000000000b */
[----:B------:R-:W-:Y:S02]  /*174f0*/  PRMT R127, R127, 0x3340, R12 ;  /* 0x000033407f7f7816 */ /* 0x000fe4000000000c */
[----:B------:R-:W-:Y:S02]  /*17500*/  SHF.R.U32.HI R7, RZ, 0x8, R223 ;  /* 0x00000008ff077819 */ /* 0x000fe400000116df */
[----:B------:R-:W-:Y:S02]  /*17510*/  SHF.R.U32.HI R11, RZ, 0x8, R138 ;  /* 0x00000008ff0b7819 */ /* 0x000fe4000001168a */
[----:B------:R-:W-:Y:S02]  /*17520*/  SHF.R.U32.HI R8, RZ, 0x8, R204 ;  /* 0x00000008ff087819 */ /* 0x000fe400000116cc */
[--C-:B------:R-:W-:Y:S02]  /*17530*/  SHF.R.U32.HI R12, RZ, 0x8, R9.reuse ;  /* 0x00000008ff0c7819 */ /* 0x100fe40000011609 */
[----:B------:R-:W-:-:S02]  /*17540*/  PRMT R129, R204, 0x3340, R9 ;  /* 0x00003340cc817816 */ /* 0x000fc40000000009 */
[--C-:B------:R-:W-:Y:S02]  /*17550*/  PRMT R78, R206, 0x3340, R13.reuse ;  /* 0x00003340ce4e7816 */ /* 0x100fe4000000000d */
[----:B------:R-:W-:Y:S02]  /*17560*/  SHF.R.U32.HI R9, RZ, 0x8, R206 ;  /* 0x00000008ff097819 */ /* 0x000fe400000116ce */
[----:B------:R-:W-:Y:S02]  /*17570*/  SHF.R.U32.HI R13, RZ, 0x8, R13 ;  /* 0x00000008ff0d7819 */ /* 0x000fe4000001160d */
[----:B------:R-:W-:Y:S02]  /*17580*/  LOP3.LUT R14, R7, 0xffff, RZ, 0xc0, !PT ;  /* 0x0000ffff070e7812 */ /* 0x000fe400078ec0ff */
[----:B------:R-:W-:Y:S02]  /*17590*/  LOP3.LUT R11, R11, 0xffff, RZ, 0xc0, !PT ;  /* 0x0000ffff0b0b7812 */ /* 0x000fe400078ec0ff */
[----:B------:R-:W-:-:S02]  /*175a0*/  SHF.R.U32.HI R5, RZ, 0x8, R222 ;  /* 0x00000008ff057819 */ /* 0x000fc400000116de */
        /* <DEDUP_REMOVED lines=8> */
[----:B------:R-:W-:Y:S02]  /*17630*/  LOP3.LUT R5, R5, 0xffff, RZ, 0xc0, !PT ;  /* 0x0000ffff05057812 */ /* 0x000fe400078ec0ff */
[----:B------:R-:W-:Y:S02]  /*17640*/  LOP3.LUT R10, R10, 0xffff, RZ, 0xc0, !PT ;  /* 0x0000ffff0a0a7812 */ /* 0x000fe400078ec0ff */
[----:B------:R-:W-:Y:S02]  /*17650*/  PRMT R134, R7, 0x3340, R12 ;  /* 0x0000334007867816 */ /* 0x000fe4000000000c */
[----:B------:R-:W-:-:S02]  /*17660*/  SHF.R.U32.HI R11, RZ, 0x8, R142 ;  /* 0x00000008ff0b7819 */ /* 0x000fc4000001168e */
[----:B------:R-:W-:Y:S02]  /*17670*/  LOP3.LUT R224, R224, 0xffff, RZ, 0xc0, !PT ;  /* 0x0000ffffe0e07812 */ /* 0x000fe400078ec0ff */
[----:B------:R-:W-:Y:S02]  /*17680*/  LOP3.LUT R7, R144, 0xffff, RZ, 0xc0, !PT ;  /* 0x0000ffff90077812 */ /* 0x000fe400078ec0ff */
[----:B------:R-:W-:Y:S02]  /*17690*/  PRMT R135, R8, 0x3340, R13 ;  /* 0x0000334008877816 */ /* 0x000fe4000000000d */
[----:B------:R-:W-:Y:S02]  /*176a0*/  LOP3.LUT R225, R225, 0xffff, RZ, 0xc0, !PT ;  /* 0x0000ffffe1e17812 */ /* 0x000fe400078ec0ff */
        /* <DEDUP_REMOVED lines=8> */
[--C-:B------:R-:W-:Y:S02]  /*17730*/  PRMT R138, R224, 0x3340, R7.reuse ;  /* 0x00003340e08a7816 */ /* 0x100fe40000000007 */
[----:B------:R-:W-:Y:S02]  /*17740*/  SHF.R.U32.HI R10, RZ, 0x8, R7 ;  /* 0x00000008ff0a7819 */ /* 0x000fe40000011607 */
[----:B------:R-:W-:Y:S02]  /*17750*/  SHF.R.U32.HI R7, RZ, 0x8, R225 ;  /* 0x00000008ff077819 */ /* 0x000fe400000116e1 */
[----:B------:R-:W-:Y:S02]  /*17760*/  SHF.R.U32.HI R8, RZ, 0x8, R208 ;  /* 0x00000008ff087819 */ /* 0x000fe400000116d0 */
[--C-:B------:R-:W-:Y:S02]  /*17770*/  PRMT R137, R208, 0x3340, R9.reuse ;  /* 0x00003340d0897816 */ /* 0x100fe40000000009 */
[----:B------:R-:W-:-:S02]  /*17780*/  SHF.R.U32.HI R12, RZ, 0x8, R9 ;  /* 0x00000008ff0c7819 */ /* 0x000fc40000011609 */
[--C-:B------:R-:W-:Y:S02]  /*17790*/  PRMT R82, R210, 0x3340, R13.reuse ;  /* 0x00003340d2527816 */ /* 0x100fe4000000000d */
[----:B------:R-:W-:Y:S02]  /*177a0*/  SHF.R.U32.HI R9, RZ, 0x8, R210 ;  /* 0x00000008ff097819 */ /* 0x000fe400000116d2 */
[----:B------:R-:W-:Y:S02]  /*177b0*/  SHF.R.U32.HI R13, RZ, 0x8, R13 ;  /* 0x00000008ff0d7819 */ /* 0x000fe4000001160d */
[----:B------:R-:W-:Y:S02]  /*177c0*/  PRMT R133, R14, 0x3340, R11 ;  /* 0x000033400e857816 */ /* 0x000fe4000000000b */
[----:B------:R-:W-:Y:S02]  /*177d0*/  LOP3.LUT R146, R146, 0xffff, RZ, 0xc0, !PT ;  /* 0x0000ffff92927812 */ /* 0x000fe400078ec0ff */
[----:B------:R-:W-:-:S02]  /*177e0*/  LOP3.LUT R14, R7, 0xffff, RZ, 0xc0, !PT ;  /* 0x0000ffff070e7812 */ /* 0x000fc400078ec0ff */
[----:B------:R-:W-:Y:S02]  /*177f0*/  LOP3.LUT R7, R8, 0xffff, RZ, 0xc0, !PT ;  /* 0x0000ffff08077812 */ /* 0x000fe400078ec0ff */
[----:B------:R-:W-:Y:S02]  /*17800*/  SHF.R.U32.HI R5, RZ, 0x8, R224 ;  /* 0x00000008ff057819 */ /* 0x000fe400000116e0 */
[----:B------:R-:W-:Y:S02]  /*17810*/  LOP3.LUT R12, R12, 0xffff, RZ, 0xc0, !PT ;  /* 0x0000ffff0c0c7812 */ /* 0x000fe400078ec0ff */
[----:B------:R-:W-:Y:S02]  /*17820*/  LOP3.LUT R8, R9, 0xffff, RZ, 0xc0, !PT ;  /* 0x0000ffff09087812 */ /* 0x000fe400078ec0ff */
[----:B------:R-:W-:Y:S02]  /*17830*/  LOP3.LUT R13, R13, 0xffff, RZ, 0xc0, !PT ;  /* 0x0000ffff0d0d7812 */ /* 0x000fe400078ec0ff */
[----:B------:R-:W-:-:S02]  /*17840*/  F2FP.SATFINITE.E5M2.F32.PACK_AB_MERGE_C R148, R149, R148, RZ ;  /* 0x000000949594723e */ /* 0x000fc400048060ff */
[----:B------:R-:W-:Y:S02]  /*17850*/  SHF.R.U32.HI R11, RZ, 0x8, R146 ;  /* 0x00000008ff0b7819 */ /* 0x000fe40000011692 */
[----:B------:R-:W-:Y:S02]  /*17860*/  F2FP.SATFINITE.E5M2.F32.PACK_AB_MERGE_C R150, R151, R150, RZ ;  /* 0x000000969796723e */ /* 0x000fe400048060ff */
[----:B------:R-:W-:Y:S02]  /*17870*/  LOP3.LUT R5, R5, 0xffff, RZ, 0xc0, !PT ;  /* 0x0000ffff05057812 */ /* 0x000fe400078ec0ff */
[----:B------:R-:W-:Y:S02]  /*17880*/  LOP3.LUT R10, R10, 0xffff, RZ, 0xc0, !PT ;  /* 0x0000ffff0a0a7812 */ /* 0x000fe400078ec0ff */
[----:B------:R-:W-:Y:S02]  /*17890*/  PRMT R140, R7, 0x3340, R12 ;  /* 0x00003340078c7816 */ /* 0x000fe4000000000c */
[----:B------:R-:W-:-:S02]  /*178a0*/  PRMT R141, R8, 0x3340, R13 ;  /* 0x00003340088d7816 */ /* 0x000fc4000000000d */
        /* <DEDUP_REMOVED lines=10> */
[----:B------:R-:W-:Y:S02]  /*17950*/  PRMT R143, R14, 0x3340, R11 ;  /* 0x000033400e8f7816 */ /* 0x000fe4000000000b */
[----:B------:R-:W-:-:S02]  /*17960*/  PRMT R139, R226, 0x3340, R7 ;  /* 0x00003340e28b7816 */ /* 0x000fc40000000007 */
[----:B------:R-:W-:Y:S02]  /*17970*/  SHF.R.U32.HI R10, RZ, 0x8, R7 ;  /* 0x00000008ff0a7819 */ /* 0x000fe40000011607 */
        /* <DEDUP_REMOVED lines=15> */
[----:B------:R-:W-:Y:S02]  /*17a70*/  LOP3.LUT R13, R13, 0xffff, RZ, 0xc0, !PT ;  /* 0x0000ffff0d0d7812 */ /* 0x000fe400078ec0ff */
[----:B------:R-:W-:-:S02]  /*17a80*/  PRMT R144, R5, 0x3340, R10 ;  /* 0x0000334005907816 */ /* 0x000fc4000000000a */
[----:B------:R-:W-:Y:S02]  /*17a90*/  PRMT R151, R14, 0x3340, R11 ;  /* 0x000033400e977816 */ /* 0x000fe4000000000b */
[----:B------:R-:W-:Y:S02]  /*17aa0*/  PRMT R149, R8, 0x3340, R13 ;  /* 0x0000334008957816 */ /* 0x000fe4000000000d */
[----:B------:R-:W-:Y:S02]  /*17ab0*/  PRMT R8, R27, 0x5410, R6 ;  /* 0x000054101b087816 */ /* 0x000fe40000000006 */
[----:B------:R-:W-:Y:S02]  /*17ac0*/  PRMT R9, R30, 0x5410, R39 ;  /* 0x000054101e097816 */ /* 0x000fe40000000027 */
[----:B------:R-:W-:Y:S02]  /*17ad0*/  PRMT R10, R28, 0x5410, R33 ;  /* 0x000054101c0a7816 */ /* 0x000fe40000000021 */
[----:B------:R-:W-:Y:S01]  /*17ae0*/  PRMT R11, R4, 0x5410, R31 ;  /* 0x00005410040b7816 */ /* 0x000fe2000000001f */
[----:B------:R-:W-:Y:S01]  /*17af0*/  BAR.SYNC.DEFER_BLOCKING 0x0 ;  /* 0x0000000000007b1d */ /* 0x000fe20000010000 */
[----:B------:R-:W-:-:S05]  /*17b00*/  LOP3.LUT R19, R25, 0x7f, RZ, 0xc0, !PT ;  /* 0x0000007f19137812 */ /* 0x000fca00078ec0ff */
[----:B------:R-:W-:Y:S01]  /*17b10*/  STSM.16.M88.4 [R24], R8 ;  /* 0x0000000818007844 */ /* 0x000fe20000000200 */
[----:B------:R-:W-:Y:S01]  /*17b20*/  LEA R19, R19, UR7, 0x4 ;  /* 0x0000000713137c11 */ /* 0x000fe2000f8e20ff */
[----:B------:R-:W0:Y:S01]  /*17b30*/  LDC R25, c[0x0][0x244] ;  /* 0x00009100ff197b82 */ /* 0x000e220000000800 */
[----:B------:R-:W-:-:S07]  /*17b40*/  LOP3.LUT R12, R12, 0xffff, RZ, 0xc0, !PT ;  /* 0x0000ffff0c0c7812 */ /* 0x000fce00078ec0ff */
[----:B------:R-:W-:Y:S01]  /*17b50*/  BAR.SYNC.DEFER_BLOCKING 0x0 ;  /* 0x0000000000007b1d */ /* 0x000fe20000010000 */
[----:B------:R-:W-:Y:S02]  /*17b60*/  PRMT R13, R38, 0x5410, R49 ;  /* 0x00005410260d7816 */ /* 0x000fe40000000031 */
[----:B------:R-:W-:Y:S02]  /*17b70*/  PRMT R147, R147, 0x3340, R12 ;  /* 0x0000334093937816 */ /* 0x000fe4000000000c */
[----:B------:R-:W-:Y:S01]  /*17b80*/  PRMT R14, R34, 0x5410, R41 ;  /* 0x00005410220e7816 */ /* 0x000fe20000000029 */
[----:B------:R-:W-:Y:S01]  /*17b90*/  ULDC.64 UR6, c[0x0][0x228] ;  /* 0x00008a0000067ab9 */ /* 0x000fe20000000a00 */
[----:B------:R-:W1:Y:S01]  /*17ba0*/  LDS.128 R4, [R19] ;  /* 0x0000000013047984 */ /* 0x000e620000000c00 */
[----:B------:R-:W-:Y:S02]  /*17bb0*/  PRMT R12, R42, 0x5410, R53 ;  /* 0x000054102a0c7816 */ /* 0x000fe40000000035 */
[----:B------:R-:W-:Y:S01]  /*17bc0*/  PRMT R15, R32, 0x5410, R37 ;  /* 0x00005410200f7816 */ /* 0x000fe20000000025 */
[----:B------:R-:W-:Y:S06]  /*17bd0*/  BAR.SYNC.DEFER_BLOCKING 0x0 ;  /* 0x0000000000007b1d */ /* 0x000fec0000010000 */
[----:B------:R-:W-:Y:S02]  /*17be0*/  STSM.16.M88.4 [R24], R12 ;  /* 0x0000000c18007844 */ /* 0x000fe40000000200 */
[----:B------:R-:W-:Y:S01]  /*17bf0*/  BAR.SYNC.DEFER_BLOCKING 0x0 ;  /* 0x0000000000007b1d */ /* 0x000fe20000010000 */
[----:B------:R-:W-:-:S02]  /*17c00*/  PRMT R20, R46, 0x5410, R55 ;  /* 0x000054102e147816 */ /* 0x000fc40000000037 */
[----:B------:R-:W-:-:S03]  /*17c10*/  PRMT R21, R45, 0x5410, R48 ;  /* 0x000054102d157816 */ /* 0x000fc60000000030 */
[----:B------:R-:W2:Y:S01]  /*17c20*/  LDS.128 R8, [R19] ;  /* 0x0000000013087984 */ /* 0x000ea20000000c00 */
[----:B------:R-:W-:Y:S02]  /*17c30*/  PRMT R22, R40, 0x5410, R47 ;  /* 0x0000541028167816 */ /* 0x000fe4000000002f */
[----:B------:R-:W-:Y:S01]  /*17c40*/  PRMT R23, R29, 0x5410, R2 ;  /* 0x000054101d177816 */ /* 0x000fe20000000002 */
[----:B------:R-:W-:Y:S06]  /*17c50*/  BAR.SYNC.DEFER_BLOCKING 0x0 ;  /* 0x0000000000007b1d */ /* 0x000fec0000010000 */
[----:B------:R-:W-:Y:S02]  /*17c60*/  STSM.16.M88.4 [R24], R20 ;  /* 0x0000001418007844 */ /* 0x000fe40000000200 */
[----:B------:R-:W-:Y:S01]  /*17c70*/  BAR.SYNC.DEFER_BLOCKING 0x0 ;  /* 0x0000000000007b1d */ /* 0x000fe20000010000 */
[----:B------:R-:W-:-:S02]  /*17c80*/  PRMT R28, R62, 0x5410, R71 ;  /* 0x000054103e1c7816 */ /* 0x000fc40000000047 */
[----:B------:R-:W-:-:S03]  /*17c90*/  PRMT R29, R60, 0x5410, R67 ;  /* 0x000054103c1d7816 */ /* 0x000fc60000000043 */
[----:B------:R-:W3:Y:S01]  /*17ca0*/  LDS.128 R12, [R19] ;  /* 0x00000000130c7984 */ /* 0x000ee20000000c00 */
[----:B------:R-:W-:Y:S02]  /*17cb0*/  PRMT R30, R58, 0x5410, R63 ;  /* 0x000054103a1e7816 */ /* 0x000fe4000000003f */
[----:B------:R-:W-:Y:S01]  /*17cc0*/  PRMT R31, R52, 0x5410, R61 ;  /* 0x00005410341f7816 */ /* 0x000fe2000000003d */
[----:B------:R-:W-:Y:S06]  /*17cd0*/  BAR.SYNC.DEFER_BLOCKING 0x0 ;  /* 0x0000000000007b1d */ /* 0x000fec0000010000 */
[----:B------:R-:W-:Y:S02]  /*17ce0*/  STSM.16.M88.4 [R24], R28 ;  /* 0x0000001c18007844 */ /* 0x000fe40000000200 */
[----:B------:R-:W-:Y:S01]  /*17cf0*/  BAR.SYNC.DEFER_BLOCKING 0x0 ;  /* 0x0000000000007b1d */ /* 0x000fe20000010000 */
[----:B------:R-:W-:-:S02]  /*17d00*/  PRMT R32, R56, 0x5410, R65 ;  /* 0x0000541038207816 */ /* 0x000fc40000000041 */
[----:B------:R-:W-:-:S03]  /*17d10*/  PRMT R33, R54, 0x5410, R59 ;  /* 0x0000541036217816 */ /* 0x000fc6000000003b */
[----:B------:R-:W4:Y:S01]  /*17d20*/  LDS.128 R20, [R19] ;  /* 0x0000000013147984 */ /* 0x000f220000000c00 */
        /* <DEDUP_REMOVED lines=16> */
[----:B------:R-:W-:Y:S01]  /*17e30*/  PRMT R42, R64, 0x5410, R69 ;  /* 0x00005410402a7816 */ /* 0x000fe20000000045 */
[----:B------:R-:W-:Y:S01]  /*17e40*/  BAR.SYNC.DEFER_BLOCKING 0x0 ;  /* 0x0000000000007b1d */ /* 0x000fe20000010000 */
[----:B------:R-:W-:-:S05]  /*17e50*/  PRMT R43, R44, 0x5410, R43 ;  /* 0x000054102c2b7816 */ /* 0x000fca000000002b */
[----:B------:R-:W-:Y:S02]  /*17e60*/  STSM.16.M88.4 [R24], R40 ;  /* 0x0000002818007844 */ /* 0x000fe40000000200 */
[----:B------:R-:W-:Y:S01]  /*17e70*/  BAR.SYNC.DEFER_BLOCKING 0x0 ;  /* 0x0000000000007b1d */ /* 0x000fe20000010000 */
[----:B------:R-:W-:Y:S02]  /*17e80*/  PRMT R44, R101, 0x5410, R110 ;  /* 0x00005410652c7816 */ /* 0x000fe4000000006e */
        /* <DEDUP_REMOVED lines=71> */
[----:B------:R-:W-:Y:S01]  /*18300*/  BAR.SYNC.DEFER_BLOCKING 0x0 ;  /* 0x0000000000007b1d */ /* 0x000fe20000010000 */
[----:B------:R-:W-:-:S05]  /*18310*/  IMAD R0, R17, UR4, RZ ;  /* 0x0000000411007c24 */ /* 0x000fca000f8e02ff */
[----:B------:R-:W-:Y:S02]  /*18320*/  ULDC.64 UR4, c[0x0][0x220] ;  /* 0x0000880000047ab9 */ /* 0x000fe40000000a00 */
[C---:B------:R-:W-:Y:S01]  /*18330*/  IADD3 R2, P1, R0.reuse, UR4, RZ ;  /* 0x0000000400027c10 */ /* 0x040fe2000ff3e0ff */
[----:B0-----:R-:W-:Y:S01]  /*18340*/  IMAD R25, R25, 0x80, R0 ;  /* 0x0000008019197824 */ /* 0x001fe200078e0200 */
[----:B------:R-:W-:Y:S02]  /*18350*/  ULDC UR4, c[0x0][0x248] ;  /* 0x0000920000047ab9 */ /* 0x000fe40000000800 */
[----:B------:R-:W-:Y:S01]  /*18360*/  LEA.HI.X.SX32 R0, R0, UR5, 0x1, P1 ;  /* 0x0000000500007c11 */ /* 0x000fe200088f0eff */
[C---:B------:R-:W-:Y:S01]  /*18370*/  IMAD R72, R16.reuse, UR4, RZ ;  /* 0x0000000410487c24 */ /* 0x040fe2000f8e02ff */
[----:B------:R-:W-:Y:S01]  /*18380*/  ISETP.GE.AND P1, PT, R17, UR6, PT ;  /* 0x0000000611007c0c */ /* 0x000fe2000bf26270 */
[----:B------:R-:W-:Y:S01]  /*18390*/  ULDC.64 UR4, c[0x0][0x220] ;  /* 0x0000880000047ab9 */ /* 0x000fe20000000a00 */
[----:B------:R0:W-:Y:S02]  /*183a0*/  STSM.16.M88.4 [R24], R144 ;  /* 0x0000009018007844 */ /* 0x0001e40000000200 */
[----:B------:R-:W-:-:S02]  /*183b0*/  ISETP.LT.AND P1, PT, R16, UR27, !P1 ;  /* 0x0000001b10007c0c */ /* 0x000fc4000cf21270 */
[----:B------:R-:W-:Y:S01]  /*183c0*/  SHF.R.S32.HI R73, RZ, 0x1f, R72 ;  /* 0x0000001fff497819 */ /* 0x000fe20000011448 */
[----:B------:R-:W-:Y:S01]  /*183d0*/  BAR.SYNC.DEFER_BLOCKING 0x0 ;  /* 0x0000000000007b1d */ /* 0x000fe20000010000 */
[----:B------:R-:W-:Y:S02]  /*183e0*/  IADD3 R26, P4, R72, R2, RZ ;  /* 0x00000002481a7210 */ /* 0x000fe40007f9e0ff */
[----:B-1----:R-:W-:-:S03]  /*183f0*/  PRMT R75, R4, 0x7770, RZ ;  /* 0x00007770044b7816 */ /* 0x002fc600000000ff */
[----:B------:R-:W-:Y:S01]  /*18400*/  IMAD.X R27, R73, 0x1, R0, P4 ;  /* 0x00000001491b7824 */ /* 0x000fe200020e0600 */
[----:B------:R-:W-:Y:S01]  /*18410*/  ISETP.GE.AND P4, PT, R16, UR7, PT ;  /* 0x0000000710007c0c */ /* 0x000fe2000bf86270 */
[----:B------:R-:W-:Y:S01]  /*18420*/  ULDC.64 UR6, c[0x0][0x228] ;  /* 0x00008a0000067ab9 */ /* 0x000fe20000000a00 */
[C---:B------:R-:W-:Y:S02]  /*18430*/  IADD3 R3, P5, R25.reuse, UR4, RZ ;  /* 0x0000000419037c10 */ /* 0x040fe4000ffbe0ff */
[----:B------:R-:W-:Y:S01]  /*18440*/  ISETP.LT.AND P4, PT, R18, UR6, !P4 ;  /* 0x0000000612007c0c */ /* 0x000fe2000e781270 */
[----:B------:R-:W-:Y:S01]  /*18450*/  VIADD R74, R72, UR8 ;  /* 0x00000008484a7c36 */ /* 0x000fe20008000000 */
[----:B------:R-:W-:Y:S01]  /*18460*/  LEA.HI.X.SX32 R25, R25, UR5, 0x1, P5 ;  /* 0x0000000519197c11 */ /* 0x000fe2000a8f0eff */
[----:B------:R-:W-:Y:S01]  /*18470*/  ULDC.64 UR4, c[0x0][0x228] ;  /* 0x00008a0000047ab9 */ /* 0x000fe20000000a00 */
[----:B0-----:R-:W-:Y:S01]  /*18480*/  VIADD R24, R16, 0x3 ;  /* 0x0000000310187836 */ /* 0x001fe20000000000 */
[----:B------:R-:W-:Y:S01]  /*18490*/  ISETP.LT.AND P5, PT, R17, UR4, !P2 ;  /* 0x0000000411007c0c */ /* 0x000fe2000d7a1270 */
[----:B------:R-:W-:Y:S01]  /*184a0*/  ULDC UR4, c[0x0][0x22c] ;  /* 0x00008b0000047ab9 */ /* 0x000fe20000000800 */
[C---:B------:R-:W-:Y:S01]  /*184b0*/  PRMT R79, R4.reuse, 0x7771, RZ ;  /* 0x00007771044f7816 */ /* 0x040fe200000000ff */
[----:B------:R-:W-:Y:S01]  /*184c0*/  ULDC.64 UR8, c[0x0][0x228] ;  /* 0x00008a0000087ab9 */ /* 0x000fe20000000a00 */
[----:B------:R-:W-:Y:S01]  /*184d0*/  PRMT R77, R4, 0x7772, RZ ;  /* 0x00007772044d7816 */ /* 0x000fe200000000ff */
[----:B------:R-:W-:Y:S01]  /*184e0*/  ULDC UR6, c[0x0][0x22c] ;  /* 0x00008b0000067ab9 */ /* 0x000fe20000000800 */
[----:B------:R0:W-:Y:S01]  /*184f0*/  @P1 STG.E.U8 desc[UR44][R26.64], R75 ;  /* 0x0000004b1a001986 */ /* 0x0001e2000c10112c */
[----:B------:R-:W-:-:S05]  /*18500*/  IADD3 R72, P1, R72, R3, RZ ;  /* 0x0000000348487210 */ /* 0x000fca0007f3e0ff */
[----:B------:R-:W-:Y:S01]  /*18510*/  IMAD.X R73, R73, 0x1, R25, P1 ;  /* 0x0000000149497824 */ /* 0x000fe200008e0619 */
[----:B------:R-:W-:Y:S01]  /*18520*/  ISETP.GE.AND P1, PT, R24, UR4, PT ;  /* 0x0000000418007c0c */ /* 0x000fe2000bf26270 */
[----:B------:R-:W-:Y:S01]  /*18530*/  ULDC UR4, c[0x0][0x248] ;  /* 0x0000920000047ab9 */ /* 0x000fe20000000800 */
[----:B0-----:R-:W-:Y:S02]  /*18540*/  SHF.R.S32.HI R75, RZ, 0x1f, R74 ;  /* 0x0000001fff4b7819 */ /* 0x001fe4000001144a */
[----:B------:R-:W-:Y:S01]  /*18550*/  IADD3 R26, P6, R74, R2, RZ ;  /* 0x000000024a1a7210 */ /* 0x000fe20007fde0ff */
[----:B------:R0:W-:Y:S01]  /*18560*/  @P4 STG.E.U8 desc[UR44][R72.64], R79 ;  /* 0x0000004f48004986 */ /* 0x0001e2000c10112c */
[----:B------:R-:W-:Y:S01]  /*18570*/  ISETP.LT.AND P4, PT, R18, UR10, !P2 ;  /* 0x0000000a12007c0c */ /* 0x000fe2000d781270 */
[C---:B------:R-:W-:Y:S02]  /*18580*/  VIADD R24, R74.reuse, UR4 ;  /* 0x000000044a187c36 */ /* 0x040fe40008000000 */
[----:B------:R-:W-:Y:S01]  /*18590*/  IMAD.X R27, R75, 0x1, R0, P6 ;  /* 0x000000014b1b7824 */ /* 0x000fe200030e0600 */
[----:B------:R-:W-:Y:S01]  /*185a0*/  IADD3 R74, P2, R74, R3, RZ ;  /* 0x000000034a4a7210 */ /* 0x000fe20007f5e0ff */
[----:B------:R-:W-:Y:S01]  /*185b0*/  ULDC UR4, c[0x0][0x22c] ;  /* 0x00008b0000047ab9 */ /* 0x000fe20000000800 */
[----:B------:R-:W-:-:S02]  /*185c0*/  ULDC UR10, c[0x0][0x228] ;  /* 0x00008a00000a7ab9 */ /* 0x000fc40000000800 */
[----:B------:R1:W-:Y:S01]  /*185d0*/  @P5 STG.E.U8 desc[UR44][R26.64], R77 ;  /* 0x0000004d1a005986 */ /* 0x0003e2000c10112c */
[----:B------:R-:W-:Y:S01]  /*185e0*/  ISETP.LT.AND P5, PT, R17, UR8, !P3 ;  /* 0x0000000811007c0c */ /* 0x000fe2000dfa1270 */
[----:B------:R-:W-:Y:S01]  /*185f0*/  IMAD.X R75, R75, 0x1, R25, P2 ;  /* 0x000000014b4b7824 */ /* 0x000fe200010e0619 */
[----:B------:R-:W-:Y:S01]  /*18600*/  SHF.R.S32.HI R76, RZ, 0x1f, R24 ;  /* 0x0000001fff4c7819 */ /* 0x000fe20000011418 */
[----:B------:R-:W-:Y:S01]  /*18610*/  ULDC UR8, c[0x0][0x228] ;  /* 0x00008a0000087ab9 */ /* 0x000fe20000000800 */
[----:B0-----:R-:W-:Y:S02]  /*18620*/  IADD3 R72, P6, R24, R2, RZ ;  /* 0x0000000218487210 */ /* 0x001fe40007fde0ff */
[----:B------:R-:W-:Y:S01]  /*18630*/  PRMT R79, R4, 0x7773, RZ ;  /* 0x00007773044f7816 */ /* 0x000fe200000000ff */
[----:B-1----:R-:W-:Y:S01]  /*18640*/  VIADD R26, R16, 0x4 ;  /* 0x00000004101a7836 */ /* 0x002fe20000000000 */
[----:B------:R-:W-:Y:S01]  /*18650*/  PRMT R77, R5, 0x7770, RZ ;  /* 0x00007770054d7816 */ /* 0x000fe200000000ff */
[----:B------:R-:W-:-:S02]  /*18660*/  IMAD.X R73, R76, 0x1, R0, P6 ;  /* 0x000000014c497824 */ /* 0x000fc400030e0600 */
[----:B------:R0:W-:Y:S01]  /*18670*/  @P4 STG.E.U8 desc[UR44][R74.64], R79 ;  /* 0x0000004f4a004986 */ /* 0x0001e2000c10112c */
[----:B------:R-:W-:Y:S02]  /*18680*/  ISETP.LT.AND P4, PT, R18, UR14, !P3 ;  /* 0x0000000e12007c0c */ /* 0x000fe4000df81270 */
[----:B------:R-:W-:Y:S01]  /*18690*/  ISETP.GE.AND P2, PT, R26, UR4, PT ;  /* 0x000000041a007c0c */ /* 0x000fe2000bf46270 */
[----:B------:R-:W-:Y:S01]  /*186a0*/  ULDC UR4, c[0x0][0x248] ;  /* 0x0000920000047ab9 */ /* 0x000fe20000000800 */
[C---:B------:R-:W-:Y:S01]  /*186b0*/  IADD3 R26, P3, R24.reuse, R3, RZ ;  /* 0x00000003181a7210 */ /* 0x040fe20007f7e0ff */
[----:B------:R-:W-:Y:S01]  /*186c0*/  VIADD R4, R24, UR4 ;  /* 0x0000000418047c36 */ /* 0x000fe20008000000 */
[----:B------:R1:W-:Y:S01]  /*186d0*/  @P5 STG.E.U8 desc[UR44][R72.64], R77 ;  /* 0x0000004d48005986 */ /* 0x0003e2000c10112c */
[----:B------:R-:W-:Y:S01]  /*186e0*/  ISETP.LT.AND P5, PT, R17, UR12, !P1 ;  /* 0x0000000c11007c0c */ /* 0x000fe2000cfa1270 */
[----:B------:R-:W-:Y:S01]  /*186f0*/  VIADD R24, R16, 0x5 ;  /* 0x0000000510187836 */ /* 0x000fe20000000000 */
[----:B------:R-:W-:Y:S01]  /*18700*/  ULDC UR4, c[0x0][0x22c] ;  /* 0x00008b0000047ab9 */ /* 0x000fe20000000800 */
[----:B------:R-:W-:Y:S01]  /*18710*/  SHF.R.S32.HI R78, RZ, 0x1f, R4 ;  /* 0x0000001fff4e7819 */ /* 0x000fe20000011404 */
[----:B------:R-:W-:Y:S01]  /*18720*/  IMAD.X R27, R76, 0x1, R25, P3 ;  /* 0x000000014c1b7824 */ /* 0x000fe200018e0619 */
[----:B0-----:R-:W-:-:S02]  /*18730*/  IADD3 R74, P6, R4, R2, RZ ;  /* 0x00000002044a7210 */ /* 0x001fc40007fde0ff */
[C---:B------:R-:W-:Y:S02]  /*18740*/  PRMT R79, R5.reuse, 0x7771, RZ ;  /* 0x00007771054f7816 */ /* 0x040fe400000000ff */
[----:B------:R-:W-:Y:S01]  /*18750*/  ISETP.GE.AND P3, PT, R24, UR4, PT ;  /* 0x0000000418007c0c */ /* 0x000fe2000bf66270 */
[----:B------:R-:W-:Y:S01]  /*18760*/  IMAD.X R75, R78, 0x1, R0, P6 ;  /* 0x000000014e4b7824 */ /* 0x000fe200030e0600 */
[----:B-1----:R-:W-:Y:S01]  /*18770*/  PRMT R77, R5, 0x7772, RZ ;  /* 0x00007772054d7816 */ /* 0x002fe200000000ff */
[----:B------:R0:W-:Y:S01]  /*18780*/  @P4 STG.E.U8 desc[UR44][R26.64], R79 ;  /* 0x0000004f1a004986 */ /* 0x0001e2000c10112c */
[----:B------:R-:W-:Y:S01]  /*18790*/  ISETP.LT.AND P4, PT, R18, UR18, !P1 ;  /* 0x0000001212007c0c */ /* 0x000fe2000cf81270 */
[----:B------:R-:W-:Y:S01]  /*187a0*/  ULDC UR4, c[0x0][0x248] ;  /* 0x0000920000047ab9 */ /* 0x000fe20000000800 */
[C---:B------:R-:W-:Y:S01]  /*187b0*/  IADD3 R72, P1, R4.reuse, R3, RZ ;  /* 0x0000000304487210 */ /* 0x040fe20007f3e0ff */
[----:B------:R-:W-:Y:S01]  /*187c0*/  VIADD R24, R4, UR4 ;  /* 0x0000000404187c36 */ /* 0x000fe20008000000 */
[----:B------:R1:W-:Y:S01]  /*187d0*/  @P5 STG.E.U8 desc[UR44][R74.64], R77 ;  /* 0x0000004d4a005986 */ /* 0x0003e2000c10112c */
[----:B------:R-:W-:Y:S01]  /*187e0*/  ISETP.LT.AND P5, PT, R17, UR16, !P2 ;  /* 0x0000001011007c0c */ /* 0x000fe2000d7a1270 */
[----:B------:R-:W-:Y:S01]  /*187f0*/  ULDC UR4, c[0x0][0x22c] ;  /* 0x00008b0000047ab9 */ /* 0x000fe20000000800 */
[----:B------:R-:W-:Y:S01]  /*18800*/  IMAD.X R73, R78, 0x1, R25, P1 ;  /* 0x000000014e497824 */ /* 0x000fe200008e0619 */
[----:B------:R-:W-:-:S02]  /*18810*/  SHF.R.S32.HI R76, RZ, 0x1f, R24 ;  /* 0x0000001fff4c7819 */ /* 0x000fc40000011418 */
[----:B------:R-:W-:Y:S01]  /*18820*/  IADD3 R4, P6, R24, R2, RZ ;  /* 0x0000000218047210 */ /* 0x000fe20007fde0ff */
[----:B0-----:R-:W-:Y:S01]  /*18830*/  VIADD R26, R16, 0x6 ;  /* 0x00000006101a7836 */ /* 0x001fe20000000000 */
[----:B-1----:R-:W-:-:S03]  /*18840*/  PRMT R77, R5, 0x7773, RZ ;  /* 0x00007773054d7816 */ /* 0x002fc600000000ff */
[----:B------:R-:W-:Y:S01]  /*18850*/  IMAD.X R5, R76, 0x1, R0, P6 ;  /* 0x000000014c057824 */ /* 0x000fe200030e0600 */
[----:B------:R-:W-:Y:S02]  /*18860*/  PRMT R75, R6, 0x7770, RZ ;  /* 0x00007770064b7816 */ /* 0x000fe400000000ff */
[----:B------:R-:W-:Y:S01]  /*18870*/  ISETP.GE.AND P1, PT, R26, UR4, PT ;  /* 0x000000041a007c0c */ /* 0x000fe2000bf26270 */
[----:B------:R0:W-:Y:S01]  /*18880*/  @P4 STG.E.U8 desc[UR44][R72.64], R77 ;  /* 0x0000004d48004986 */ /* 0x0001e2000c10112c */
[----:B------:R-:W-:Y:S01]  /*18890*/  ISETP.LT.AND P4, PT, R18, UR22, !P2 ;  /* 0x0000001612007c0c */ /* 0x000fe2000d781270 */
[----:B------:R-:W-:Y:S01]  /*188a0*/  ULDC UR4, c[0x0][0x248] ;  /* 0x0000920000047ab9 */ /* 0x000fe20000000800 */
[C---:B------:R-:W-:Y:S01]  /*188b0*/  IADD3 R26, P2, R24.reuse, R3, RZ ;  /* 0x00000003181a7210 */ /* 0x040fe20007f5e0ff */
[----:B------:R-:W-:Y:S01]  /*188c0*/  VIADD R74, R24, UR4 ;  /* 0x00000004184a7c36 */ /* 0x000fe20008000000 */
[----:B------:R1:W-:Y:S01]  /*188d0*/  @P5 STG.E.U8 desc[UR44][R4.64], R75 ;  /* 0x0000004b04005986 */ /* 0x0003e2000c10112c */
[----:B------:R-:W-:-:S02]  /*188e0*/  ISETP.LT.AND P5, PT, R17, UR20, !P3 ;  /* 0x0000001411007c0c */ /* 0x000fc4000dfa1270 */
[--C-:B------:R-:W-:Y:S01]  /*188f0*/  IMAD.X R27, R76, 0x1, R25.reuse, P2 ;  /* 0x000000014c1b7824 */ /* 0x100fe200010e0619 */
[----:B------:R-:W-:Y:S01]  /*18900*/  PRMT R79, R6, 0x7771, RZ ;  /* 0x00007771064f7816 */ /* 0x000fe200000000ff */
[----:B------:R-:W-:Y:S01]  /*18910*/  VIADD R24, R16, 0x7 ;  /* 0x0000000710187836 */ /* 0x000fe20000000000 */
[----:B------:R-:W-:Y:S01]  /*18920*/  ULDC UR4, c[0x0][0x248] ;  /* 0x0000920000047ab9 */ /* 0x000fe20000000800 */
[----:B0-----:R-:W-:Y:S02]  /*18930*/  SHF.R.S32.HI R73, RZ, 0x1f, R74 ;  /* 0x0000001fff497819 */ /* 0x001fe4000001144a */
[-C--:B-1----:R-:W-:Y:S01]  /*18940*/  IADD3 R4, P6, R74, R2.reuse, RZ ;  /* 0x000000024a047210 */ /* 0x082fe20007fde0ff */
[----:B------:R-:W-:Y:S01]  /*18950*/  @P4 STG.E.U8 desc[UR44][R26.64], R79 ;  /* 0x0000004f1a004986 */ /* 0x000fe2000c10112c */
[----:B------:R-:W-:Y:S02]  /*18960*/  PRMT R77, R6, 0x7772, RZ ;  /* 0x00007772064d7816 */ /* 0x000fe400000000ff */
[----:B------:R-:W-:Y:S01]  /*18970*/  ISETP.LT.AND P4, PT, R18, UR24, !P3 ;  /* 0x0000001812007c0c */ /* 0x000fe2000df81270 */
[----:B------:R-:W-:Y:S01]  /*18980*/  IMAD.X R5, R73, 0x1, R0, P6 ;  /* 0x0000000149057824 */ /* 0x000fe200030e0600 */
[----:B------:R-:W-:Y:S01]  /*18990*/  ISETP.GE.AND P2, PT, R24, UR6, PT ;  /* 0x0000000618007c0c */ /* 0x000fe2000bf46270 */
[----:B------:R-:W-:Y:S01]  /*189a0*/  VIADD R24, R16, 0x8 ;  /* 0x0000000810187836 */ /* 0x000fe20000000000 */
[C---:B------:R-:W-:Y:S01]  /*189b0*/  IADD3 R72, P3, R74.reuse, R3, RZ ;  /* 0x000000034a487210 */ /* 0x040fe20007f7e0ff */
[----:B------:R-:W-:Y:S01]  /*189c0*/  VIADD R74, R74, UR4 ;  /* 0x000000044a4a7c36 */ /* 0x000fe20008000000 */
[----:B------:R0:W-:Y:S01]  /*189d0*/  @P5 STG.E.U8 desc[UR44][R4.64], R77 ;  /* 0x0000004d04005986 */ /* 0x0001e2000c10112c */
[----:B------:R-:W-:Y:S01]  /*189e0*/  ISETP.LT.AND P5, PT, R17, UR26, !P1 ;  /* 0x0000001a11007c0c */ /* 0x000fe2000cfa1270 */
[----:B------:R-:W-:Y:S01]  /*189f0*/  ULDC UR6, c[0x0][0x22c] ;  /* 0x00008b0000067ab9 */ /* 0x000fe20000000800 */
[----:B------:R-:W-:Y:S01]  /*18a00*/  IMAD.X R73, R73, 0x1, R25, P3 ;  /* 0x0000000149497824 */ /* 0x000fe200018e0619 */
[----:B------:R-:W-:Y:S01]  /*18a10*/  ISETP.GE.AND P3, PT, R24, UR6, PT ;  /* 0x0000000618007c0c */ /* 0x000fe2000bf66270 */
[----:B------:R-:W-:Y:S01]  /*18a20*/  ULDC UR4, c[0x0][0x22c] ;  /* 0x00008b0000047ab9 */ /* 0x000fe20000000800 */
[----:B------:R-:W-:Y:S01]  /*18a30*/  PRMT R75, R6, 0x7773, RZ ;  /* 0x00007773064b7816 */ /* 0x000fe200000000ff */
[----:B------:R-:W-:Y:S01]  /*18a40*/  VIADD R6, R16, 0x9 ;  /* 0x0000000910067836 */ /* 0x000fe20000000000 */
[----:B------:R-:W-:Y:S01]  /*18a50*/  SHF.R.S32.HI R24, RZ, 0x1f, R74 ;  /* 0x0000001fff187819 */ /* 0x000fe2000001144a */
[----:B------:R-:W-:Y:S01]  /*18a60*/  ULDC UR6, c[0x0][0x228] ;  /* 0x00008a0000067ab9 */ /* 0x000fe20000000800 */
[----:B0-----:R-:W-:Y:S01]  /*18a70*/  IADD3 R4, P6, R74, R2, RZ ;  /* 0x000000024a047210 */ /* 0x001fe20007fde0ff */
[----:B------:R0:W-:Y:S01]  /*18a80*/  @P4 STG.E.U8 desc[UR44][R72.64], R75 ;  /* 0x0000004b48004986 */ /* 0x0001e2000c10112c */
[----:B------:R-:W-:-:S02]  /*18a90*/  PRMT R79, R7, 0x7770, RZ ;  /* 0x00007770074f7816 */ /* 0x000fc400000000ff */
[----:B------:R-:W-:Y:S01]  /*18aa0*/  ISETP.GE.AND P4, PT, R6, UR4, PT ;  /* 0x0000000406007c0c */ /* 0x000fe2000bf86270 */
[----:B------:R-:W-:Y:S01]  /*18ab0*/  IMAD.X R5, R24, 0x1, R0, P6 ;  /* 0x0000000118057824 */ /* 0x000fe200030e0600 */
[----:B------:R-:W-:Y:S01]  /*18ac0*/  ULDC UR4, c[0x0][0x248] ;  /* 0x0000920000047ab9 */ /* 0x000fe20000000800 */
[----:B------:R-:W-:Y:S01]  /*18ad0*/  ISETP.LT.AND P1, PT, R18, UR6, !P1 ;  /* 0x0000000612007c0c */ /* 0x000fe2000cf21270 */
[----:B------:R-:W-:Y:S01]  /*18ae0*/  ULDC UR6, c[0x0][0x228] ;  /* 0x00008a0000067ab9 */ /* 0x000fe20000000800 */
[C---:B------:R-:W-:Y:S01]  /*18af0*/  IADD3 R26, P6, R74.reuse, R3, RZ ;  /* 0x000000034a1a7210 */ /* 0x040fe20007fde0ff */
[----:B------:R-:W-:Y:S01]  /*18b00*/  VIADD R6, R74, UR4 ;  /* 0x000000044a067c36 */ /* 0x000fe20008000000 */
[----:B------:R1:W-:Y:S01]  /*18b10*/  @P5 STG.E.U8 desc[UR44][R4.64], R79 ;  /* 0x0000004f04005986 */ /* 0x0003e2000c10112c */
[----:B------:R-:W-:Y:S01]  /*18b20*/  ISETP.LT.AND P5, PT, R17, UR6, !P2 ;  /* 0x0000000611007c0c */ /* 0x000fe2000d7a1270 */
[----:B------:R-:W-:Y:S01]  /*18b30*/  ULDC UR4, c[0x0][0x248] ;  /* 0x0000920000047ab9 */ /* 0x000fe20000000800 */
[C---:B0-----:R-:W-:Y:S01]  /*18b40*/  PRMT R73, R7.reuse, 0x7773, RZ ;  /* 0x0000777307497816 */ /* 0x041fe200000000ff */
[----:B------:R-:W-:Y:S01]  /*18b50*/  IMAD.X R27, R24, 0x1, R25, P6 ;  /* 0x00000001181b7824 */ /* 0x000fe200030e0619 */
[C---:B------:R-:W-:Y:S01]  /*18b60*/  PRMT R77, R7.reuse, 0x7771, RZ ;  /* 0x00007771074d7816 */ /* 0x040fe200000000ff */
[----:B------:R-:W-:Y:S01]  /*18b70*/  ULDC UR6, c[0x0][0x228] ;  /* 0x00008a0000067ab9 */ /* 0x000fe20000000800 */
[----:B------:R-:W-:-:S02]  /*18b80*/  PRMT R75, R7, 0x7772, RZ ;  /* 0x00007772074b7816 */ /* 0x000fc400000000ff */
[----:B------:R-:W-:Y:S02]  /*18b90*/  SHF.R.S32.HI R7, RZ, 0x1f, R6 ;  /* 0x0000001fff077819 */ /* 0x000fe40000011406 */
[CC--:B-1----:R-:W-:Y:S01]  /*18ba0*/  IADD3 R4, P6, R6.reuse, R2.reuse, RZ ;  /* 0x0000000206047210 */ /* 0x0c2fe20007fde0ff */
[----:B------:R-:W-:Y:S01]  /*18bb0*/  VIADD R72, R6, UR4 ;  /* 0x0000000406487c36 */ /* 0x000fe20008000000 */
[----:B------:R-:W-:Y:S01]  /*18bc0*/  ISETP.LT.AND P2, PT, R18, UR6, !P2 ;  /* 0x0000000612007c0c */ /* 0x000fe2000d741270 */
[----:B------:R0:W-:Y:S02]  /*18bd0*/  @P1 STG.E.U8 desc[UR44][R26.64], R77 ;  /* 0x0000004d1a001986 */ /* 0x0001e4000c10112c */
[----:B------:R-:W-:Y:S01]  /*18be0*/  IMAD.X R5, R7, 0x1, R0, P6 ;  /* 0x0000000107057824 */ /* 0x000fe200030e0600 */
[----:B------:R-:W-:Y:S01]  /*18bf0*/  ISETP.LT.AND P6, PT, R17, UR8, !P3 ;  /* 0x0000000811007c0c */ /* 0x000fe2000dfc1270 */
[----:B------:R-:W-:Y:S01]  /*18c00*/  VIADD R24, R16, 0xa ;  /* 0x0000000a10187836 */ /* 0x000fe20000000000 */
[----:B------:R-:W-:Y:S01]  /*18c10*/  IADD3 R6, P1, R6, R3, RZ ;  /* 0x0000000306067210 */ /* 0x000fe20007f3e0ff */
[----:B------:R-:W-:Y:S01]  /*18c20*/  ULDC UR4, c[0x0][0x22c] ;  /* 0x00008b0000047ab9 */ /* 0x000fe20000000800 */
[----:B------:R1:W-:Y:S01]  /*18c30*/  @P5 STG.E.U8 desc[UR44][R4.64], R75 ;  /* 0x0000004b04005986 */ /* 0x0003e2000c10112c */
[----:B------:R-:W-:Y:S01]  /*18c40*/  SHF.R.S32.HI R74, RZ, 0x1f, R72 ;  /* 0x0000001fff4a7819 */ /* 0x000fe20000011448 */
[----:B------:R-:W-:Y:S01]  /*18c50*/  ULDC UR6, c[0x0][0x228] ;  /* 0x00008a0000067ab9 */ /* 0x000fe20000000800 */
[----:B------:R-:W-:Y:S01]  /*18c60*/  IMAD.X R7, R7, 0x1, R25, P1 ;  /* 0x0000000107077824 */ /* 0x000fe200008e0619 */
[----:B------:R-:W-:Y:S01]  /*18c70*/  ULDC UR8, c[0x0][0x228] ;  /* 0x00008a0000087ab9 */ /* 0x000fe20000000800 */
[----:B0-----:R-:W-:-:S02]  /*18c80*/  IADD3 R26, P5, R72, R2, RZ ;  /* 0x00000002481a7210 */ /* 0x001fc40007fbe0ff */
[----:B------:R-:W-:Y:S01]  /*18c90*/  ISETP.GE.AND P1, PT, R24, UR4, PT ;  /* 0x0000000418007c0c */ /* 0x000fe2000bf26270 */
[----:B------:R-:W-:Y:S01]  /*18ca0*/  ULDC UR4, c[0x0][0x248] ;  /* 0x0000920000047ab9 */ /* 0x000fe20000000800 */
[----:B--2---:R-:W-:Y:S01]  /*18cb0*/  PRMT R77, R8, 0x7770, RZ ;  /* 0x00007770084d7816 */ /* 0x004fe200000000ff */
[----:B------:R-:W-:Y:S01]  /*18cc0*/  IMAD.X R27, R74, 0x1, R0, P5 ;  /* 0x000000014a1b7824 */ /* 0x000fe200028e0600 */
[----:B------:R-:W-:Y:S01]  /*18cd0*/  ISETP.LT.AND P3, PT, R18, UR6, !P3 ;  /* 0x0000000612007c0c */ /* 0x000fe2000df61270 */
[C---:B------:R-:W-:Y:S01]  /*18ce0*/  VIADD R24, R72.reuse, UR4 ;  /* 0x0000000448187c36 */ /* 0x040fe20008000000 */
[----:B------:R0:W-:Y:S01]  /*18cf0*/  @P2 STG.E.U8 desc[UR44][R6.64], R73 ;  /* 0x0000004906002986 */ /* 0x0001e2000c10112c */
[----:B------:R-:W-:Y:S01]  /*18d00*/  ISETP.LT.AND P5, PT, R17, UR8, !P4 ;  /* 0x0000000811007c0c */ /* 0x000fe2000e7a1270 */
[----:B------:R-:W-:Y:S01]  /*18d10*/  ULDC UR4, c[0x0][0x22c] ;  /* 0x00008b0000047ab9 */ /* 0x000fe20000000800 */
[----:B-1----:R-:W-:Y:S01]  /*18d20*/  IADD3 R4, P2, R72, R3, RZ ;  /* 0x0000000348047210 */ /* 0x002fe20007f5e0ff */
[----:B------:R1:W-:Y:S01]  /*18d30*/  @P6 STG.E.U8 desc[UR44][R26.64], R77 ;  /* 0x0000004d1a006986 */ /* 0x0003e2000c10112c */
[----:B------:R-:W-:Y:S01]  /*18d40*/  SHF.R.S32.HI R76, RZ, 0x1f, R24 ;  /* 0x0000001fff4c7819 */ /* 0x000fe20000011418 */
[----:B------:R-:W-:Y:S01]  /*18d50*/  ULDC UR6, c[0x0][0x228] ;  /* 0x00008a0000067ab9 */ /* 0x000fe20000000800 */
[----:B------:R-:W-:Y:S01]  /*18d60*/  PRMT R75, R8, 0x7771, RZ ;  /* 0x00007771084b7816 */ /* 0x000fe200000000ff */
[----:B------:R-:W-:Y:S01]  /*18d70*/  IMAD.X R5, R74, 0x1, R25, P2 ;  /* 0x000000014a057824 */ /* 0x000fe200010e0619 */
[----:B------:R-:W-:Y:S01]  /*18d80*/  ULDC UR8, c[0x0][0x228] ;  /* 0x00008a0000087ab9 */ /* 0x000fe20000000800 */
[----:B0-----:R-:W-:Y:S01]  /*18d90*/  IADD3 R6, P6, R24, R2, RZ ;  /* 0x0000000218067210 */ /* 0x001fe20007fde0ff */
[----:B-1----:R-:W-:Y:S01]  /*18da0*/  VIADD R26, R16, 0xb ;  /* 0x0000000b101a7836 */ /* 0x002fe20000000000 */
[----:B------:R-:W-:-:S03]  /*18db0*/  PRMT R73, R8, 0x7772, RZ ;  /* 0x0000777208497816 */ /* 0x000fc600000000ff */
[----:B------:R-:W-:Y:S01]  /*18dc0*/  IMAD.X R7, R76, 0x1, R0, P6 ;  /* 0x000000014c077824 */ /* 0x000fe200030e0600 */
[----:B------:R-:W-:Y:S01]  /*18dd0*/  ISETP.LT.AND P4, PT, R18, UR6, !P4 ;  /* 0x0000000612007c0c */ /* 0x000fe2000e781270 */
[----:B------:R0:W-:Y:S01]  /*18de0*/  @P3 STG.E.U8 desc[UR44][R4.64], R75 ;  /* 0x0000004b04003986 */ /* 0x0001e2000c10112c */
[----:B------:R-:W-:Y:S01]  /*18df0*/  ISETP.GE.AND P2, PT, R26, UR4, PT ;  /* 0x000000041a007c0c */ /* 0x000fe2000bf46270 */
[----:B------:R-:W-:Y:S01]  /*18e00*/  ULDC UR4, c[0x0][0x248] ;  /* 0x0000920000047ab9 */ /* 0x000fe20000000800 */
[C---:B------:R-:W-:Y:S01]  /*18e10*/  IADD3 R26, P3, R24.reuse, R3, RZ ;  /* 0x00000003181a7210 */ /* 0x040fe20007f7e0ff */
[----:B------:R-:W-:Y:S01]  /*18e20*/  VIADD R72, R24, UR4 ;  /* 0x0000000418487c36 */ /* 0x000fe20008000000 */
[----:B------:R1:W-:Y:S01]  /*18e30*/  @P5 STG.E.U8 desc[UR44][R6.64], R73 ;  /* 0x0000004906005986 */ /* 0x0003e2000c10112c */
[----:B------:R-:W-:Y:S01]  /*18e40*/  ISETP.LT.AND P5, PT, R17, UR8, !P1 ;  /* 0x0000000811007c0c */ /* 0x000fe2000cfa1270 */
[----:B------:R-:W-:Y:S01]  /*18e50*/  ULDC UR4, c[0x0][0x22c] ;  /* 0x00008b0000047ab9 */ /* 0x000fe20000000800 */
[----:B------:R-:W-:Y:S01]  /*18e60*/  IMAD.X R27, R76, 0x1, R25, P3 ;  /* 0x000000014c1b7824 */ /* 0x000fe200018e0619 */
[----:B------:R-:W-:Y:S01]  /*18e70*/  SHF.R.S32.HI R24, RZ, 0x1f, R72 ;  /* 0x0000001fff187819 */ /* 0x000fe20000011448 */
[----:B------:R-:W-:Y:S01]  /*18e80*/  ULDC UR6, c[0x0][0x228] ;  /* 0x00008a0000067ab9 */ /* 0x000fe20000000800 */
[----:B------:R-:W-:Y:S01]  /*18e90*/  ULDC UR8, c[0x0][0x228] ;  /* 0x00008a0000087ab9 */ /* 0x000fe20000000800 */
[----:B0-----:R-:W-:-:S02]  /*18ea0*/  IADD3 R4, P6, R72, R2, RZ ;  /* 0x0000000248047210 */ /* 0x001fc40007fde0ff */
[----:B------:R-:W-:Y:S01]  /*18eb0*/  PRMT R75, R8, 0x7773, RZ ;  /* 0x00007773084b7816 */ /* 0x000fe200000000ff */
[----:B-1----:R-:W-:Y:S01]  /*18ec0*/  VIADD R6, R16, 0xc ;  /* 0x0000000c10067836 */ /* 0x002fe20000000000 */
[----:B------:R-:W-:Y:S01]  /*18ed0*/  PRMT R73, R9, 0x7770, RZ ;  /* 0x0000777009497816 */ /* 0x000fe200000000ff */
[----:B------:R-:W-:Y:S02]  /*18ee0*/  IMAD.X R5, R24, 0x1, R0, P6 ;  /* 0x0000000118057824 */ /* 0x000fe400030e0600 */
[----:B------:R0:W-:Y:S01]  /*18ef0*/  @P4 STG.E.U8 desc[UR44][R26.64], R75 ;  /* 0x0000004b1a004986 */ /* 0x0001e2000c10112c */
[----:B------:R-:W-:Y:S01]  /*18f00*/  ISETP.LT.AND P4, PT, R18, UR6, !P1 ;  /* 0x0000000612007c0c */ /* 0x000fe2000cf81270 */
[----:B------:R-:W-:Y:S01]  /*18f10*/  ULDC UR6, c[0x0][0x228] ;  /* 0x00008a0000067ab9 */ /* 0x000fe20000000800 */
        /* <DEDUP_REMOVED lines=10> */
[----:B0-----:R-:W-:-:S02]  /*18fc0*/  IADD3 R26, P6, R8, R2, RZ ;  /* 0x00000002081a7210 */ /* 0x001fc40007fde0ff */
[C---:B------:R-:W-:Y:S01]  /*18fd0*/  PRMT R75, R9.reuse, 0x7771, RZ ;  /* 0x00007771094b7816 */ /* 0x040fe200000000ff */
        /* <DEDUP_REMOVED lines=16> */
[----:B0-----:R-:W-:Y:S01]  /*190e0*/  IADD3 R6, P6, R24, R2, RZ ;  /* 0x0000000218067210 */ /* 0x001fe20007fde0ff */
[----:B------:R-:W-:Y:S01]  /*190f0*/  ULDC UR8, c[0x0][0x228] ;  /* 0x00008a0000087ab9 */ /* 0x000fe20000000800 */
        /* <DEDUP_REMOVED lines=14> */
[----:B------:R-:W-:Y:S01]  /*191e0*/  VIADD R24, R16, 0xf ;  /* 0x0000000f10187836 */ /* 0x000fe20000000000 */
[----:B------:R-:W-:Y:S01]  /*191f0*/  ULDC UR6, c[0x0][0x22c] ;  /* 0x00008b0000067ab9 */ /* 0x000fe20000000800 */
[----:B0-----:R-:W-:Y:S01]  /*19200*/  IADD3 R4, P6, R26, R2, RZ ;  /* 0x000000021a047210 */ /* 0x001fe20007fde0ff */
[----:B------:R-:W-:Y:S01]  /*19210*/  ULDC UR8, c[0x0][0x228] ;  /* 0x00008a0000087ab9 */ /* 0x000fe20000000800 */
[----:B-1----:R-:W-:-:S03]  /*19220*/  PRMT R27, R10, 0x7771, RZ ;  /* 0x000077710a1b7816 */ /* 0x002fc600000000ff */
[----:B------:R-:W-:Y:S01]  /*19230*/  IMAD.X R5, R72, 0x1, R0, P6 ;  /* 0x0000000148057824 */ /* 0x000fe200030e0600 */
[----:B------:R-:W-:Y:S01]  /*19240*/  PRMT R73, R10, 0x7772, RZ ;  /* 0x000077720a497816 */ /* 0x000fe200000000ff */
[----:B------:R0:W-:Y:S01]  /*19250*/  @P4 STG.E.U8 desc[UR44][R8.64], R27 ;  /* 0x0000001b08004986 */ /* 0x0001e2000c10112c */
[----:B------:R-:W-:Y:S01]  /*19260*/  ISETP.LT.AND P4, PT, R18, UR4, !P1 ;  /* 0x0000000412007c0c */ /* 0x000fe2000cf81270 */
[----:B------:R-:W-:Y:S01]  /*19270*/  ULDC UR4, c[0x0][0x248] ;  /* 0x0000920000047ab9 */ /* 0x000fe20000000800 */
[C---:B------:R-:W-:Y:S01]  /*19280*/  IADD3 R6, P1, R26.reuse, R3, RZ ;  /* 0x000000031a067210 */ /* 0x040fe20007f3e0ff */
[----:B------:R-:W-:Y:S01]  /*19290*/  VIADD R26, R26, UR4 ;  /* 0x000000041a1a7c36 */ /* 0x000fe20008000000 */
[----:B------:R1:W-:Y:S01]  /*192a0*/  @P5 STG.E.U8 desc[UR44][R4.64], R73 ;  /* 0x0000004904005986 */ /* 0x0003e2000c10112c */
[----:B------:R-:W-:Y:S01]  /*192b0*/  ISETP.GE.AND P3, PT, R24, UR6, PT ;  /* 0x0000000618007c0c */ /* 0x000fe2000bf66270 */
[----:B------:R-:W-:Y:S01]  /*192c0*/  VIADD R24, R16, 0x10 ;  /* 0x0000001010187836 */ /* 0x000fe20000000000 */
[----:B------:R-:W-:Y:S01]  /*192d0*/  ISETP.LT.AND P5, PT, R17, UR8, !P2 ;  /* 0x0000000811007c0c */ /* 0x000fe2000d7a1270 */
[----:B------:R-:W-:Y:S01]  /*192e0*/  IMAD.X R7, R72, 0x1, R25, P1 ;  /* 0x0000000148077824 */ /* 0x000fe200008e0619 */
[----:B------:R-:W-:Y:S01]  /*192f0*/  ULDC UR6, c[0x0][0x22c] ;  /* 0x00008b0000067ab9 */ /* 0x000fe20000000800 */
[----:B------:R-:W-:Y:S01]  /*19300*/  ULDC UR4, c[0x0][0x22c] ;  /* 0x00008b0000047ab9 */ /* 0x000fe20000000800 */
[----:B0-----:R-:W-:Y:S01]  /*19310*/  PRMT R27, R10, 0x7773, RZ ;  /* 0x000077730a1b7816 */ /* 0x001fe200000000ff */
[----:B------:R-:W-:Y:S01]  /*19320*/  VIADD R8, R16, 0x11 ;  /* 0x0000001110087836 */ /* 0x000fe20000000000 */
[----:B------:R-:W-:Y:S01]  /*19330*/  SHF.R.S32.HI R10, RZ, 0x1f, R26 ;  /* 0x0000001fff0a7819 */ /* 0x000fe2000001141a */
[----:B------:R-:W-:Y:S01]  /*19340*/  ULDC UR8, c[0x0][0x228] ;  /* 0x00008a0000087ab9 */ /* 0x000fe20000000800 */
[----:B-1----:R-:W-:-:S02]  /*19350*/  IADD3 R4, P6, R26, R2, RZ ;  /* 0x000000021a047210 */ /* 0x002fc40007fde0ff */
[----:B------:R-:W-:Y:S01]  /*19360*/  ISETP.GE.AND P1, PT, R24, UR6, PT ;  /* 0x0000000618007c0c */ /* 0x000fe2000bf26270 */
[----:B------:R-:W-:Y:S01]  /*19370*/  ULDC UR6, c[0x0][0x228] ;  /* 0x00008a0000067ab9 */ /* 0x000fe20000000800 */
[----:B------:R0:W-:Y:S01]  /*19380*/  @P4 STG.E.U8 desc[UR44][R6.64], R27 ;  /* 0x0000001b06004986 */ /* 0x0001e2000c10112c */
[----:B------:R-:W-:Y:S01]  /*19390*/  IMAD.X R5, R10, 0x1, R0, P6 ;  /* 0x000000010a057824 */ /* 0x000fe200030e0600 */
[----:B------:R-:W-:Y:S02]  /*193a0*/  PRMT R9, R11, 0x7770, RZ ;  /* 0x000077700b097816 */ /* 0x000fe400000000ff */
[----:B------:R-:W-:Y:S01]  /*193b0*/  ISETP.GE.AND P4, PT, R8, UR4, PT ;  /* 0x0000000408007c0c */ /* 0x000fe2000bf86270 */
[----:B------:R-:W-:Y:S01]  /*193c0*/  ULDC UR4, c[0x0][0x248] ;  /* 0x0000920000047ab9 */ /* 0x000fe20000000800 */
[----:B------:R-:W-:Y:S01]  /*193d0*/  ISETP.LT.AND P2, PT, R18, UR6, !P2 ;  /* 0x0000000612007c0c */ /* 0x000fe2000d741270 */
[----:B------:R-:W-:Y:S01]  /*193e0*/  ULDC UR6, c[0x0][0x228] ;  /* 0x00008a0000067ab9 */ /* 0x000fe20000000800 */
[C---:B------:R-:W-:Y:S01]  /*193f0*/  VIADD R8, R26.reuse, UR4 ;  /* 0x000000041a087c36 */ /* 0x040fe20008000000 */
[----:B------:R1:W-:Y:S01]  /*19400*/  @P5 STG.E.U8 desc[UR44][R4.64], R9 ;  /* 0x0000000904005986 */ /* 0x0003e2000c10112c */
[----:B0-----:R-:W-:Y:S01]  /*19410*/  IADD3 R6, P6, R26, R3, RZ ;  /* 0x000000031a067210 */ /* 0x001fe20007fde0ff */
[----:B------:R-:W-:Y:S01]  /*19420*/  ULDC UR4, c[0x0][0x248] ;  /* 0x0000920000047ab9 */ /* 0x000fe20000000800 */
[----:B------:R-:W-:Y:S01]  /*19430*/  ISETP.LT.AND P5, PT, R17, UR6, !P3 ;  /* 0x0000000611007c0c */ /* 0x000fe2000dfa1270 */
[----:B------:R-:W-:Y:S01]  /*19440*/  ULDC UR6, c[0x0][0x228] ;  /* 0x00008a0000067ab9 */ /* 0x000fe20000000800 */
[----:B------:R-:W-:Y:S01]  /*19450*/  PRMT R75, R11, 0x7771, RZ ;  /* 0x000077710b4b7816 */ /* 0x000fe200000000ff */
[----:B------:R-:W-:Y:S01]  /*19460*/  IMAD.X R7, R10, 0x1, R25, P6 ;  /* 0x000000010a077824 */ /* 0x000fe200030e0619 */
[----:B------:R-:W-:-:S02]  /*19470*/  SHF.R.S32.HI R24, RZ, 0x1f, R8 ;  /* 0x0000001fff187819 */ /* 0x000fc40000011408 */
[-C--:B-1----:R-:W-:Y:S02]  /*19480*/  IADD3 R4, P6, R8, R2.reuse, RZ ;  /* 0x0000000208047210 */ /* 0x082fe40007fde0ff */
[----:B------:R-:W-:Y:S01]  /*19490*/  ISETP.LT.AND P3, PT, R18, UR6, !P3 ;  /* 0x0000000612007c0c */ /* 0x000fe2000df61270 */
[----:B------:R0:W-:Y:S01]  /*194a0*/  @P2 STG.E.U8 desc[UR44][R6.64], R75 ;  /* 0x0000004b06002986 */ /* 0x0001e2000c10112c */
[C---:B------:R-:W-:Y:S01]  /*194b0*/  PRMT R27, R11.reuse, 0x7773, RZ ;  /* 0x000077730b1b7816 */ /* 0x040fe200000000ff */
[--C-:B------:R-:W-:Y:S01]  /*194c0*/  IMAD.X R5, R24, 0x1, R0.reuse, P6 ;  /* 0x0000000118057824 */ /* 0x100fe200030e0600 */
[----:B------:R-:W-:Y:S01]  /*194d0*/  PRMT R73, R11, 0x7772, RZ ;  /* 0x000077720b497816 */ /* 0x000fe200000000ff */
[C---:B------:R-:W-:Y:S01]  /*194e0*/  VIADD R11, R8.reuse, UR4 ;  /* 0x00000004080b7c36 */ /* 0x040fe20008000000 */
[-C--:B------:R-:W-:Y:S01]  /*194f0*/  IADD3 R8, P2, R8, R3.reuse, RZ ;  /* 0x0000000308087210 */ /* 0x080fe20007f5e0ff */
[----:B------:R-:W-:Y:S01]  /*19500*/  VIADD R10, R16, 0x12 ;  /* 0x00000012100a7836 */ /* 0x000fe20000000000 */
[----:B------:R-:W-:Y:S01]  /*19510*/  ISETP.LT.AND P6, PT, R17, UR8, !P1 ;  /* 0x0000000811007c0c */ /* 0x000fe2000cfc1270 */
[----:B------:R1:W-:Y:S01]  /*19520*/  @P5 STG.E.U8 desc[UR44][R4.64], R73 ;  /* 0x0000004904005986 */ /* 0x0003e2000c10112c */
[----:B------:R-:W-:Y:S01]  /*19530*/  SHF.R.S32.HI R26, RZ, 0x1f, R11 ;  /* 0x0000001fff1a7819 */ /* 0x000fe2000001140b */
[--C-:B------:R-:W-:Y:S01]  /*19540*/  IMAD.X R9, R24, 0x1, R25.reuse, P2 ;  /* 0x0000000118097824 */ /* 0x100fe200010e0619 */
[----:B------:R-:W-:Y:S01]  /*19550*/  ULDC UR4, c[0x0][0x22c] ;  /* 0x00008b0000047ab9 */ /* 0x000fe20000000800 */
[CC--:B0-----:R-:W-:Y:S01]  /*19560*/  IADD3 R6, P5, R11.reuse, R2.reuse, RZ ;  /* 0x000000020b067210 */ /* 0x0c1fe20007fbe0ff */
[----:B------:R-:W-:Y:S01]  /*19570*/  ULDC UR6, c[0x0][0x228] ;  /* 0x00008a0000067ab9 */ /* 0x000fe20000000800 */
[----:B------:R-:W-:Y:S01]  /*19580*/  ISETP.GE.AND P2, PT, R10, UR4, PT ;  /* 0x000000040a007c0c */ /* 0x000fe2000bf46270 */
[----:B------:R-:W-:Y:S01]  /*19590*/  ULDC UR4, c[0x0][0x248] ;  /* 0x0000920000047ab9 */ /* 0x000fe20000000800 */
[----:B---3--:R-:W-:Y:S01]  /*195a0*/  PRMT R75, R12, 0x7770, RZ ;  /* 0x000077700c4b7816 */ /* 0x008fe200000000ff */
[----:B------:R-:W-:Y:S01]  /*195b0*/  IMAD.X R7, R26, 0x1, R0, P5 ;  /* 0x000000011a077824 */ /* 0x000fe200028e0600 */
[----:B------:R0:W-:Y:S01]  /*195c0*/  @P3 STG.E.U8 desc[UR44][R8.64], R27 ;  /* 0x0000001b08003986 */ /* 0x0001e2000c10112c */
[----:B------:R-:W-:Y:S01]  /*195d0*/  ULDC UR8, c[0x0][0x228] ;  /* 0x00008a0000087ab9 */ /* 0x000fe20000000800 */
[----:B------:R-:W-:Y:S01]  /*195e0*/  ISETP.LT.AND P3, PT, R18, UR6, !P1 ;  /* 0x0000000612007c0c */ /* 0x000fe2000cf61270 */
[----:B------:R-:W-:Y:S01]  /*195f0*/  VIADD R10, R11, UR4 ;  /* 0x000000040b0a7c36 */ /* 0x000fe20008000000 */
[----:B------:R-:W-:Y:S01]  /*19600*/  ISETP.LT.AND P5, PT, R17, UR8, !P4 ;  /* 0x0000000811007c0c */ /* 0x000fe2000e7a1270 */
[----:B------:R2:W-:Y:S01]  /*19610*/  @P6 STG.E.U8 desc[UR44][R6.64], R75 ;  /* 0x0000004b06006986 */ /* 0x0005e2000c10112c */
[----:B-1----:R-:W-:Y:S01]  /*19620*/  IADD3 R4, P1, R11, R3, RZ ;  /* 0x000000030b047210 */ /* 0x002fe20007f3e0ff */
[----:B------:R-:W-:Y:S01]  /*19630*/  ULDC UR4, c[0x0][0x22c] ;  /* 0x00008b0000047ab9 */ /* 0x000fe20000000800 */
[----:B------:R-:W-:Y:S01]  /*19640*/  SHF.R.S32.HI R24, RZ, 0x1f, R10 ;  /* 0x0000001fff187819 */ /* 0x000fe2000001140a */
[----:B------:R-:W-:Y:S01]  /*19650*/  ULDC UR6, c[0x0][0x228] ;  /* 0x00008a0000067ab9 */ /* 0x000fe20000000800 */
[----:B------:R-:W-:Y:S01]  /*19660*/  PRMT R73, R12, 0x7771, RZ ;  /* 0x000077710c497816 */ /* 0x000fe200000000ff */
[----:B------:R-:W-:Y:S01]  /*19670*/  ULDC UR8, c[0x0][0x228] ;  /* 0x00008a0000087ab9 */ /* 0x000fe20000000800 */
[----:B0-----:R-:W-:Y:S01]  /*19680*/  IADD3 R8, P6, R10, R2, RZ ;  /* 0x000000020a087210 */ /* 0x001fe20007fde0ff */
[----:B------:R-:W-:-:S02]  /*19690*/  IMAD.X R5, R26, 0x1, R25, P1 ;  /* 0x000000011a057824 */ /* 0x000fc400008e0619 */
[----:B--2---:R-:W-:Y:S01]  /*196a0*/  VIADD R6, R16, 0x13 ;  /* 0x0000001310067836 */ /* 0x004fe20000000000 */
[----:B------:R-:W-:Y:S01]  /*196b0*/  PRMT R27, R12, 0x7772, RZ ;  /* 0x000077720c1b7816 */ /* 0x000fe200000000ff */
        /* <DEDUP_REMOVED lines=51> */
[----:B-1----:R-:W-:Y:S01]  /*199f0*/  PRMT R27, R13, 0x7773, RZ ;  /* 0x000077730d1b7816 */ /* 0x002fe200000000ff */
[----:B------:R-:W-:Y:S01]  /*19a00*/  VIADD R6, R16, 0x16 ;  /* 0x0000001610067836 */ /* 0x000fe20000000000 */
[----:B------:R-:W-:Y:S01]  /*19a10*/  PRMT R13, R14, 0x7770, RZ ;  /* 0x000077700e0d7816 */ /* 0x000fe200000000ff */
[----:B------:R-:W-:Y:S02]  /*19a20*/  IMAD.X R9, R24, 0x1, R0, P6 ;  /* 0x0000000118097824 */ /* 0x000fe400030e0600 */
[----:B------:R0:W-:Y:S01]  /*19a30*/  @P4 STG.E.U8 desc[UR44][R4.64], R27 ;  /* 0x0000001b04004986 */ /* 0x0001e2000c10112c */
[----:B------:R-:W-:Y:S01]  /*19a40*/  ISETP.GE.AND P1, PT, R6, UR4, PT ;  /* 0x0000000406007c0c */ /* 0x000fe2000bf26270 */
[----:B------:R-:W-:Y:S01]  /*19a50*/  ULDC UR4, c[0x0][0x248] ;  /* 0x0000920000047ab9 */ /* 0x000fe20000000800 */
[----:B------:R-:W-:Y:S01]  /*19a60*/  ISETP.LT.AND P4, PT, R18, UR6, !P3 ;  /* 0x0000000612007c0c */ /* 0x000fe2000df81270 */
[C---:B------:R-:W-:Y:S01]  /*19a70*/  VIADD R12, R11.reuse, UR4 ;  /* 0x000000040b0c7c36 */ /* 0x040fe20008000000 */
[----:B------:R-:W-:Y:S01]  /*19a80*/  IADD3 R6, P3, R11, R3, RZ ;  /* 0x000000030b067210 */ /* 0x000fe20007f7e0ff */
[----:B------:R1:W-:Y:S01]  /*19a90*/  @P5 STG.E.U8 desc[UR44][R8.64], R13 ;  /* 0x0000000d08005986 */ /* 0x0003e2000c10112c */
[----:B------:R-:W-:Y:S01]  /*19aa0*/  ISETP.LT.AND P5, PT, R17, UR8, !P2 ;  /* 0x0000000811007c0c */ /* 0x000fe2000d7a1270 */
[----:B------:R-:W-:Y:S01]  /*19ab0*/  VIADD R10, R16, 0x17 ;  /* 0x00000017100a7836 */ /* 0x000fe20000000000 */
[----:B------:R-:W-:Y:S01]  /*19ac0*/  SHF.R.S32.HI R26, RZ, 0x1f, R12 ;  /* 0x0000001fff1a7819 */ /* 0x000fe2000001140c */
[----:B------:R-:W-:Y:S01]  /*19ad0*/  IMAD.X R7, R24, 0x1, R25, P3 ;  /* 0x0000000118077824 */ /* 0x000fe200018e0619 */
[----:B------:R-:W-:Y:S01]  /*19ae0*/  ULDC UR4, c[0x0][0x228] ;  /* 0x00008a0000047ab9 */ /* 0x000fe20000000800 */
[----:B0-----:R-:W-:Y:S01]  /*19af0*/  IADD3 R4, P6, R12, R2, RZ ;  /* 0x000000020c047210 */ /* 0x001fe20007fde0ff */
[----:B------:R-:W-:Y:S01]  /*19b00*/  ULDC UR6, c[0x0][0x22c] ;  /* 0x00008b0000067ab9 */ /* 0x000fe20000000800 */
[C---:B------:R-:W-:Y:S01]  /*19b10*/  PRMT R11, R14.reuse, 0x7772, RZ ;  /* 0x000077720e0b7816 */ /* 0x040fe200000000ff */
[----:B------:R-:W-:Y:S01]  /*19b20*/  ULDC UR8, c[0x0][0x228] ;  /* 0x00008a0000087ab9 */ /* 0x000fe20000000800 */
[----:B-1----:R-:W-:Y:S01]  /*19b30*/  PRMT R13, R14, 0x7771, RZ ;  /* 0x000077710e0d7816 */ /* 0x002fe200000000ff */
[----:B------:R-:W-:Y:S01]  /*19b40*/  IMAD.X R5, R26, 0x1, R0, P6 ;  /* 0x000000011a057824 */ /* 0x000fe200030e0600 */
[----:B------:R-:W-:-:S03]  /*19b50*/  ISETP.GE.AND P3, PT, R10, UR6, PT ;  /* 0x000000060a007c0c */ /* 0x000fc6000bf66270 */
[----:B------:R0:W-:Y:S01]  /*19b60*/  @P4 STG.E.U8 desc[UR44][R6.64], R13 ;  /* 0x0000000d06004986 */ /* 0x0001e2000c10112c */
[----:B------:R-:W-:Y:S01]  /*19b70*/  ISETP.LT.AND P4, PT, R18, UR4, !P2 ;  /* 0x0000000412007c0c */ /* 0x000fe2000d781270 */
[----:B------:R-:W-:Y:S01]  /*19b80*/  ULDC UR4, c[0x0][0x248] ;  /* 0x0000920000047ab9 */ /* 0x000fe20000000800 */
[----:B------:R-:W-:Y:S01]  /*19b90*/  IADD3 R8, P2, R12, R3, RZ ;  /* 0x000000030c087210 */ /* 0x000fe20007f5e0ff */
[----:B------:R-:W-:Y:S01]  /*19ba0*/  VIADD R10, R16, 0x18 ;  /* 0x00000018100a7836 */ /* 0x000fe20000000000 */
[----:B------:R1:W-:Y:S01]  /*19bb0*/  @P5 STG.E.U8 desc[UR44][R4.64], R11 ;  /* 0x0000000b04005986 */ /* 0x0003e2000c10112c */
[----:B------:R-:W-:Y:S01]  /*19bc0*/  VIADD R12, R12, UR4 ;  /* 0x000000040c0c7c36 */ /* 0x000fe20008000000 */
[----:B------:R-:W-:Y:S01]  /*19bd0*/  ULDC UR6, c[0x0][0x22c] ;  /* 0x00008b0000067ab9 */ /* 0x000fe20000000800 */
[----:B------:R-:W-:Y:S01]  /*19be0*/  ISETP.LT.AND P5, PT, R17, UR8, !P1 ;  /* 0x0000000811007c0c */ /* 0x000fe2000cfa1270 */
[----:B------:R-:W-:Y:S01]  /*19bf0*/  IMAD.X R9, R26, 0x1, R25, P2 ;  /* 0x000000011a097824 */ /* 0x000fe200010e0619 */
[----:B------:R-:W-:Y:S01]  /*19c00*/  ISETP.GE.AND P2, PT, R10, UR6, PT ;  /* 0x000000060a007c0c */ /* 0x000fe2000bf46270 */
[----:B------:R-:W-:Y:S01]  /*19c10*/  ULDC UR4, c[0x0][0x22c] ;  /* 0x00008b0000047ab9 */ /* 0x000fe20000000800 */
[----:B0-----:R-:W-:Y:S01]  /*19c20*/  PRMT R7, R14, 0x7773, RZ ;  /* 0x000077730e077816 */ /* 0x001fe200000000ff */
[----:B------:R-:W-:Y:S01]  /*19c30*/  VIADD R6, R16, 0x19 ;  /* 0x0000001910067836 */ /* 0x000fe20000000000 */
[----:B------:R-:W-:Y:S01]  /*19c40*/  SHF.R.S32.HI R10, RZ, 0x1f, R12 ;  /* 0x0000001fff0a7819 */ /* 0x000fe2000001140c */
[----:B------:R-:W-:Y:S01]  /*19c50*/  ULDC UR6, c[0x0][0x228] ;  /* 0x00008a0000067ab9 */ /* 0x000fe20000000800 */
[----:B------:R-:W-:-:S02]  /*19c60*/  PRMT R27, R15, 0x7771, RZ ;  /* 0x000077710f1b7816 */ /* 0x000fc400000000ff */
[----:B-1----:R-:W-:Y:S01]  /*19c70*/  IADD3 R4, P6, R12, R2, RZ ;  /* 0x000000020c047210 */ /* 0x002fe20007fde0ff */
[----:B------:R0:W-:Y:S01]  /*19c80*/  @P4 STG.E.U8 desc[UR44][R8.64], R7 ;  /* 0x0000000708004986 */ /* 0x0001e2000c10112c */
[----:B------:R-:W-:Y:S01]  /*19c90*/  PRMT R11, R15, 0x7770, RZ ;  /* 0x000077700f0b7816 */ /* 0x000fe200000000ff */
[----:B------:R-:W-:Y:S01]  /*19ca0*/  ULDC UR8, c[0x0][0x228] ;  /* 0x00008a0000087ab9 */ /* 0x000fe20000000800 */
[----:B------:R-:W-:Y:S01]  /*19cb0*/  ISETP.GE.AND P4, PT, R6, UR4, PT ;  /* 0x0000000406007c0c */ /* 0x000fe2000bf86270 */
[----:B------:R-:W-:Y:S01]  /*19cc0*/  IMAD.X R5, R10, 0x1, R0, P6 ;  /* 0x000000010a057824 */ /* 0x000fe200030e0600 */
[----:B------:R-:W-:Y:S01]  /*19cd0*/  ISETP.LT.AND P1, PT, R18, UR6, !P1 ;  /* 0x0000000612007c0c */ /* 0x000fe2000cf21270 */
[----:B------:R-:W-:Y:S01]  /*19ce0*/  ULDC UR4, c[0x0][0x248] ;  /* 0x0000920000047ab9 */ /* 0x000fe20000000800 */
[C---:B------:R-:W-:Y:S01]  /*19cf0*/  IADD3 R6, P6, R12.reuse, R3, RZ ;  /* 0x000000030c067210 */ /* 0x040fe20007fde0ff */
[----:B------:R-:W-:Y:S01]  /*19d00*/  ULDC UR6, c[0x0][0x228] ;  /* 0x00008a0000067ab9 */ /* 0x000fe20000000800 */
[----:B------:R1:W-:Y:S01]  /*19d10*/  @P5 STG.E.U8 desc[UR44][R4.64], R11 ;  /* 0x0000000b04005986 */ /* 0x0003e2000c10112c */
[----:B------:R-:W-:Y:S01]  /*19d20*/  ISETP.LT.AND P5, PT, R17, UR6, !P3 ;  /* 0x0000000611007c0c */ /* 0x000fe2000dfa1270 */
[----:B------:R-:W-:Y:S01]  /*19d30*/  ULDC UR6, c[0x0][0x228] ;  /* 0x00008a0000067ab9 */ /* 0x000fe20000000800 */
[----:B0-----:R-:W-:Y:S01]  /*19d40*/  VIADD R8, R12, UR4 ;  /* 0x000000040c087c36 */ /* 0x001fe20008000000 */
[----:B------:R-:W-:Y:S01]  /*19d50*/  ULDC UR4, c[0x0][0x248] ;  /* 0x0000920000047ab9 */ /* 0x000fe20000000800 */
[----:B------:R-:W-:-:S03]  /*19d60*/  IMAD.X R7, R10, 0x1, R25, P6 ;  /* 0x000000010a077824 */ /* 0x000fc600030e0619 */
[----:B------:R-:W-:Y:S02]  /*19d70*/  SHF.R.S32.HI R9, RZ, 0x1f, R8 ;  /* 0x0000001fff097819 */ /* 0x000fe40000011408 */
[-C--:B-1----:R-:W-:Y:S02]  /*19d80*/  IADD3 R4, P6, R8, R2.reuse, RZ ;  /* 0x0000000208047210 */ /* 0x082fe40007fde0ff */
[----:B------:R-:W-:Y:S01]  /*19d90*/  ISETP.LT.AND P3, PT, R18, UR6, !P3 ;  /* 0x0000000612007c0c */ /* 0x000fe2000df61270 */
[----:B------:R0:W-:Y:S01]  /*19da0*/  @P1 STG.E.U8 desc[UR44][R6.64], R27 ;  /* 0x0000001b06001986 */ /* 0x0001e2000c10112c */
[----:B------:R-:W-:Y:S01]  /*19db0*/  PRMT R13, R15, 0x7773, RZ ;  /* 0x000077730f0d7816 */ /* 0x000fe200000000ff */
        /* <DEDUP_REMOVED lines=14> */
[----:B----4-:R-:W-:Y:S01]  /*19ea0*/  PRMT R27, R20, 0x7770, RZ ;  /* 0x00007770141b7816 */ /* 0x010fe200000000ff */
        /* <DEDUP_REMOVED lines=74> */
[----:B------:R-:W-:Y:S01]  /*1a350*/  VIADD R10, R16, 0x1f ;  /* 0x0000001f100a7836 */ /* 0x000fe20000000000 */
        /* <DEDUP_REMOVED lines=18> */
[----:B------:R-:W-:Y:S01]  /*1a480*/  ISETP.GE.AND P3, PT, R10, UR6, PT ;  /* 0x000000060a007c0c */ /* 0x000fe2000bf66270 */
[----:B------:R-:W-:Y:S01]  /*1a490*/  VIADD R10, R16, 0x20 ;  /* 0x00000020100a7836 */ /* 0x000fe20000000000 */
[C---:B------:R-:W-:Y:S01]  /*1a4a0*/  IADD3 R8, P1, R12.reuse, R3, RZ ;  /* 0x000000030c087210 */ /* 0x040fe20007f3e0ff */
[----:B------:R-:W-:Y:S01]  /*1a4b0*/  VIADD R12, R12, UR4 ;  /* 0x000000040c0c7c36 */ /* 0x000fe20008000000 */
[----:B------:R1:W-:Y:S01]  /*1a4c0*/  @P5 STG.E.U8 desc[UR44][R4.64], R11 ;  /* 0x0000000b04005986 */ /* 0x0003e2000c10112c */
[----:B------:R-:W-:Y:S01]  /*1a4d0*/  ULDC UR6, c[0x0][0x22c] ;  /* 0x00008b0000067ab9 */ /* 0x000fe20000000800 */
[----:B------:R-:W-:Y:S01]  /*1a4e0*/  ISETP.LT.AND P5, PT, R17, UR8, !P2 ;  /* 0x0000000811007c0c */ /* 0x000fe2000d7a1270 */
[----:B------:R-:W-:Y:S01]  /*1a4f0*/  IMAD.X R9, R14, 0x1, R25, P1 ;  /* 0x000000010e097824 */ /* 0x000fe200008e0619 */
[----:B------:R-:W-:Y:S01]  /*1a500*/  ISETP.GE.AND P1, PT, R10, UR6, PT ;  /* 0x000000060a007c0c */ /* 0x000fe2000bf26270 */
[----:B0-----:R-:W-:Y:S01]  /*1a510*/  VIADD R6, R16, 0x21 ;  /* 0x0000002110067836 */ /* 0x001fe20000000000 */
[----:B------:R-:W-:Y:S01]  /*1a520*/  PRMT R7, R22, 0x7773, RZ ;  /* 0x0000777316077816 */ /* 0x000fe200000000ff */
[----:B------:R-:W-:Y:S01]  /*1a530*/  ULDC UR4, c[0x0][0x22c] ;  /* 0x00008b0000047ab9 */ /* 0x000fe20000000800 */
        /* <DEDUP_REMOVED lines=38> */
[----:B------:R-:W-:Y:S01]  /*1a7a0*/  PRMT R15, R28, 0x7770, RZ ;  /* 0x000077701c0f7816 */ /* 0x000fe200000000ff */
        /* <DEDUP_REMOVED lines=11> */
[----:B------:R-:W-:Y:S01]  /*1a860*/  ULDC UR8, c[0x0][0x228] ;  /* 0x00008a0000087ab9 */ /* 0x000fe20000000800 */
[----:B0-----:R-:W-:Y:S01]  /*1a870*/  IADD3 R8, P6, R10, R2, RZ ;  /* 0x000000020a087210 */ /* 0x001fe20007fde0ff */
[----:B------:R-:W-:-:S02]  /*1a880*/  IMAD.X R5, R12, 0x1, R25, P1 ;  /* 0x000000010c057824 */ /* 0x000fc400008e0619 */
[----:B--2---:R-:W-:Y:S01]  /*1a890*/  VIADD R6, R16, 0x23 ;  /* 0x0000002310067836 */ /* 0x004fe20000000000 */
[----:B------:R-:W-:Y:S01]  /*1a8a0*/  PRMT R15, R28, 0x7771, RZ ;  /* 0x000077711c0f7816 */ /* 0x000fe200000000ff */
[----:B------:R-:W-:Y:S01]  /*1a8b0*/  IMAD.X R9, R14, 0x1, R0, P6 ;  /* 0x000000010e097824 */ /* 0x000fe200030e0600 */
[----:B------:R-:W-:Y:S02]  /*1a8c0*/  PRMT R13, R28, 0x7772, RZ ;  /* 0x000077721c0d7816 */ /* 0x000fe400000000ff */
[----:B------:R-:W-:Y:S01]  /*1a8d0*/  ISETP.GE.AND P1, PT, R6, UR4, PT ;  /* 0x0000000406007c0c */ /* 0x000fe2000bf26270 */
[----:B------:R-:W-:Y:S01]  /*1a8e0*/  ULDC UR4, c[0x0][0x248] ;  /* 0x0000920000047ab9 */ /* 0x000fe20000000800 */
[----:B------:R-:W-:Y:S01]  /*1a8f0*/  ISETP.LT.AND P4, PT, R18, UR6, !P4 ;  /* 0x0000000612007c0c */ /* 0x000fe2000e781270 */
[----:B------:R0:W-:Y:S01]  /*1a900*/  @P3 STG.E.U8 desc[UR44][R4.64], R15 ;  /* 0x0000000f04003986 */ /* 0x0001e2000c10112c */
[C---:B------:R-:W-:Y:S01]  /*1a910*/  VIADD R11, R10.reuse, UR4 ;  /* 0x000000040a0b7c36 */ /* 0x040fe20008000000 */
[----:B------:R-:W-:Y:S01]  /*1a920*/  IADD3 R6, P3, R10, R3, RZ ;  /* 0x000000030a067210 */ /* 0x000fe20007f7e0ff */
[----:B------:R-:W-:Y:S01]  /*1a930*/  ULDC UR4, c[0x0][0x22c] ;  /* 0x00008b0000047ab9 */ /* 0x000fe20000000800 */
[----:B------:R1:W-:Y:S01]  /*1a940*/  @P5 STG.E.U8 desc[UR44][R8.64], R13 ;  /* 0x0000000d08005986 */ /* 0x0003e2000c10112c */
[----:B------:R-:W-:Y:S01]  /*1a950*/  ISETP.LT.AND P5, PT, R17, UR8, !P2 ;  /* 0x0000000811007c0c */ /* 0x000fe2000d7a1270 */
[----:B------:R-:W-:Y:S01]  /*1a960*/  ULDC UR6, c[0x0][0x228] ;  /* 0x00008a0000067ab9 */ /* 0x000fe20000000800 */
[----:B------:R-:W-:Y:S01]  /*1a970*/  SHF.R.S32.HI R12, RZ, 0x1f, R11 ;  /* 0x0000001fff0c7819 */ /* 0x000fe2000001140b */
[----:B------:R-:W-:Y:S01]  /*1a980*/  IMAD.X R7, R14, 0x1, R25, P3 ;  /* 0x000000010e077824 */ /* 0x000fe200018e0619 */
        /* <DEDUP_REMOVED lines=1244> */
[----:B------:R-:W-:Y:S01]  /*1f750*/  PRMT R13, R59, 0x7773, RZ ;  /* 0x000077733b0d7816 */ /* 0x000fe200000000ff */
[----:B------:R-:W-:Y:S01]  /*1f760*/  IMAD.X R7, R10, 0x1, R25, P6 ;  /* 0x000000010a077824 */ /* 0x000fe200030e0619 */
[----:B------:R-:W-:-:S02]  /*1f770*/  ULDC UR4, c[0x0][0x248] ;  /* 0x0000920000047ab9 */ /* 0x000fc40000000800 */
[----:B------:R-:W-:Y:S02]  /*1f780*/  SHF.R.S32.HI R9, RZ, 0x1f, R8 ;  /* 0x0000001fff097819 */ /* 0x000fe40000011408 */
[-C--:B-1----:R-:W-:Y:S02]  /*1f790*/  IADD3 R4, P6, R8, R2.reuse, RZ ;  /* 0x0000000208047210 */ /* 0x082fe40007fde0ff */
[----:B------:R-:W-:Y:S01]  /*1f7a0*/  ISETP.LT.AND P3, PT, R18, UR6, !P3 ;  /* 0x0000000612007c0c */ /* 0x000fe2000df61270 */
[----:B------:R0:W-:Y:S01]  /*1f7b0*/  @P1 STG.E.U8 desc[UR44][R6.64], R15 ;  /* 0x0000000f06001986 */ /* 0x0001e2000c10112c */
[----:B------:R-:W-:Y:S01]  /*1f7c0*/  PRMT R59, R59, 0x7772, RZ ;  /* 0x000077723b3b7816 */ /* 0x000fe200000000ff */
[--C-:B------:R-:W-:Y:S02]  /*1f7d0*/  IMAD.X R5, R9, 0x1, R0.reuse, P6 ;  /* 0x0000000109057824 */ /* 0x100fe400030e0600 */
        /* <DEDUP_REMOVED lines=16> */
[----:B------:R-:W-:Y:S01]  /*1f8e0*/  VIADD R10, R11, UR4 ;  /* 0x000000040b0a7c36 */ /* 0x000fe20008000000 */
[----:B------:R-:W-:Y:S01]  /*1f8f0*/  ISETP.LT.AND P3, PT, R18, UR6, !P2 ;  /* 0x0000000612007c0c */ /* 0x000fe2000d761270 */
[----:B------:R2:W-:Y:S01]  /*1f900*/  @P6 STG.E.U8 desc[UR44][R6.64], R15 ;  /* 0x0000000f06006986 */ /* 0x0005e2000c10112c */
[----:B------:R-:W-:Y:S01]  /*1f910*/  ISETP.LT.AND P5, PT, R17, UR8, !P4 ;  /* 0x0000000811007c0c */ /* 0x000fe2000e7a1270 */
[----:B------:R-:W-:Y:S01]  /*1f920*/  ULDC UR4, c[0x0][0x22c] ;  /* 0x00008b0000047ab9 */ /* 0x000fe20000000800 */
[----:B-1----:R-:W-:Y:S01]  /*1f930*/  IADD3 R4, P2, R11, R3, RZ ;  /* 0x000000030b047210 */ /* 0x002fe20007f5e0ff */
[----:B------:R-:W-:Y:S01]  /*1f940*/  ULDC UR6, c[0x0][0x228] ;  /* 0x00008a0000067ab9 */ /* 0x000fe20000000800 */
[----:B------:R-:W-:Y:S01]  /*1f950*/  SHF.R.S32.HI R14, RZ, 0x1f, R10 ;  /* 0x0000001fff0e7819 */ /* 0x000fe2000001140a */
        /* <DEDUP_REMOVED lines=9> */
[----:B------:R0:W-:Y:S01]  /*1f9f0*/  @P3 STG.E.U8 desc[UR44][R4.64], R15 ;  /* 0x0000000f04003986 */ /* 0x0001e2000c10112c */
[----:B------:R-:W-:Y:S01]  /*1fa00*/  VIADD R11, R10, UR4 ;  /* 0x000000040a0b7c36 */ /* 0x000fe20008000000 */
[----:B------:R-:W-:Y:S01]  /*1fa10*/  ISETP.LT.AND P4, PT, R18, UR6, !P4 ;  /* 0x0000000612007c0c */ /* 0x000fe2000e781270 */
[----:B------:R-:W-:Y:S01]  /*1fa20*/  ULDC UR4, c[0x0][0x22c] ;  /* 0x00008b0000047ab9 */ /* 0x000fe20000000800 */
[----:B------:R1:W-:Y:S01]  /*1fa30*/  @P5 STG.E.U8 desc[UR44][R8.64], R13 ;  /* 0x0000000d08005986 */ /* 0x0003e2000c10112c */
[----:B------:R-:W-:Y:S01]  /*1fa40*/  ISETP.LT.AND P5, PT, R17, UR8, !P1 ;  /* 0x0000000811007c0c */ /* 0x000fe2000cfa1270 */
[----:B------:R-:W-:Y:S01]  /*1fa50*/  ULDC UR6, c[0x0][0x228] ;  /* 0x00008a0000067ab9 */ /* 0x000fe20000000800 */
[----:B------:R-:W-:Y:S01]  /*1fa60*/  IADD3 R6, P3, R10, R3, RZ ;  /* 0x000000030a067210 */ /* 0x000fe20007f7e0ff */
[----:B------:R-:W-:Y:S01]  /*1fa70*/  ULDC UR8, c[0x0][0x228] ;  /* 0x00008a0000087ab9 */ /* 0x000fe20000000800 */
[----:B------:R-:W-:-:S02]  /*1fa80*/  SHF.R.S32.HI R12, RZ, 0x1f, R11 ;  /* 0x0000001fff0c7819 */ /* 0x000fc4000001140b */
[----:B0-----:R-:W-:Y:S01]  /*1fa90*/  IADD3 R4, P6, R11, R2, RZ ;  /* 0x000000020b047210 */ /* 0x001fe20007fde0ff */
[----:B------:R-:W-:Y:S02]  /*1faa0*/  IMAD.X R7, R14, 0x1, R25, P3 ;  /* 0x000000010e077824 */ /* 0x000fe400018e0619 */
[----:B-1----:R-:W-:Y:S01]  /*1fab0*/  VIADD R8, R16, 0x6c ;  /* 0x0000006c10087836 */ /* 0x002fe20000000000 */
        /* <DEDUP_REMOVED lines=18> */
[C---:B------:R-:W-:Y:S01]  /*1fbe0*/  PRMT R15, R65.reuse, 0x7771, RZ ;  /* 0x00007771410f7816 */ /* 0x040fe200000000ff */
        /* <DEDUP_REMOVED lines=33> */
[----:B-1----:R-:W-:Y:S01]  /*1fe00*/  VIADD R8, R16, 0x6f ;  /* 0x0000006f10087836 */ /* 0x002fe20000000000 */
[----:B------:R-:W-:Y:S01]  /*1fe10*/  PRMT R15, R66, 0x7771, RZ ;  /* 0x00007771420f7816 */ /* 0x000fe200000000ff */
[----:B------:R-:W-:Y:S01]  /*1fe20*/  IMAD.X R7, R12, 0x1, R25, P4 ;  /* 0x000000010c077824 */ /* 0x000fe200020e0619 */
[----:B------:R-:W-:Y:S01]  /*1fe30*/  PRMT R13, R66, 0x7772, RZ ;  /* 0x00007772420d7816 */ /* 0x000fe200000000ff */
[----:B------:R-:W-:Y:S01]  /*1fe40*/  IMAD.X R5, R14, 0x1, R0, P6 ;  /* 0x000000010e057824 */ /* 0x000fe200030e0600 */
[----:B------:R-:W-:Y:S01]  /*1fe50*/  ISETP.GE.AND P4, PT, R8, UR4, PT ;  /* 0x0000000408007c0c */ /* 0x000fe2000bf86270 */
[----:B------:R-:W-:Y:S01]  /*1fe60*/  ULDC UR4, c[0x0][0x248] ;  /* 0x0000920000047ab9 */ /* 0x000fe20000000800 */
[----:B------:R-:W-:Y:S01]  /*1fe70*/  ISETP.LT.AND P1, PT, R18, UR6, !P1 ;  /* 0x0000000612007c0c */ /* 0x000fe2000cf21270 */
[C---:B------:R-:W-:Y:S01]  /*1fe80*/  VIADD R11, R10.reuse, UR4 ;  /* 0x000000040a0b7c36 */ /* 0x040fe20008000000 */
[----:B------:R0:W-:Y:S01]  /*1fe90*/  @P3 STG.E.U8 desc[UR44][R6.64], R15 ;  /* 0x0000000f06003986 */ /* 0x0001e2000c10112c */
[----:B------:R-:W-:Y:S01]  /*1fea0*/  ISETP.LT.AND P3, PT, R17, UR8, !P2 ;  /* 0x0000000811007c0c */ /* 0x000fe2000d761270 */
[----:B------:R-:W-:Y:S01]  /*1feb0*/  ULDC UR4, c[0x0][0x22c] ;  /* 0x00008b0000047ab9 */ /* 0x000fe20000000800 */
[----:B------:R-:W-:Y:S01]  /*1fec0*/  ULDC UR6, c[0x0][0x228] ;  /* 0x00008a0000067ab9 */ /* 0x000fe20000000800 */
[----:B------:R1:W-:Y:S01]  /*1fed0*/  @P5 STG.E.U8 desc[UR44][R4.64], R13 ;  /* 0x0000000d04005986 */ /* 0x0003e2000c10112c */
[----:B------:R-:W-:Y:S01]  /*1fee0*/  IADD3 R8, P5, R10, R3, RZ ;  /* 0x000000030a087210 */ /* 0x000fe20007fbe0ff */
[----:B------:R-:W-:Y:S01]  /*1fef0*/  ULDC UR8, c[0x0][0x228] ;  /* 0x00008a0000087ab9 */ /* 0x000fe20000000800 */
[----:B------:R-:W-:-:S02]  /*1ff00*/  SHF.R.S32.HI R12, RZ, 0x1f, R11 ;  /* 0x0000001fff0c7819 */ /* 0x000fc4000001140b */
[-C--:B0-----:R-:W-:Y:S01]  /*1ff10*/  IADD3 R6, P6, R11, R2.reuse, RZ ;  /* 0x000000020b067210 */ /* 0x081fe20007fde0ff */
[----:B-1----:R-:W-:Y:S01]  /*1ff20*/  VIADD R4, R16, 0x70 ;  /* 0x0000007010047836 */ /* 0x002fe20000000000 */
[----:B------:R-:W-:Y:S01]  /*1ff30*/  PRMT R15, R66, 0x7773, RZ ;  /* 0x00007773420f7816 */ /* 0x000fe200000000ff */
[--C-:B------:R-:W-:Y:S01]  /*1ff40*/  IMAD.X R9, R14, 0x1, R25.reuse, P5 ;  /* 0x000000010e097824 */ /* 0x100fe200028e0619 */
[----:B------:R-:W-:Y:S01]  /*1ff50*/  PRMT R13, R67, 0x7770, RZ ;  /* 0x00007770430d7816 */ /* 0x000fe200000000ff */
[----:B------:R-:W-:Y:S01]  /*1ff60*/  IMAD.X R7, R12, 0x1, R0, P6 ;  /* 0x000000010c077824 */ /* 0x000fe200030e0600 */
[----:B------:R-:W-:Y:S01]  /*1ff70*/  ISETP.GE.AND P5, PT, R4, UR4, PT ;  /* 0x0000000404007c0c */ /* 0x000fe2000bfa6270 */
[----:B------:R-:W-:Y:S01]  /*1ff80*/  ULDC UR4, c[0x0][0x248] ;  /* 0x0000920000047ab9 */ /* 0x000fe20000000800 */
[----:B------:R0:W-:Y:S01]  /*1ff90*/  @P1 STG.E.U8 desc[UR44][R8.64], R15 ;  /* 0x0000000f08001986 */ /* 0x0001e2000c10112c */
[----:B------:R-:W-:Y:S01]  /*1ffa0*/  VIADD R10, R11, UR4 ;  /* 0x000000040b0a7c36 */ /* 0x000fe20008000000 */
[----:B------:R-:W-:Y:S01]  /*1ffb0*/  ISETP.LT.AND P2, PT, R18, UR6, !P2 ;  /* 0x0000000612007c0c */ /* 0x000fe2000d741270 */
[----:B------:R-:W-:Y:S01]  /*1ffc0*/  ULDC UR4, c[0x0][0x22c] ;  /* 0x00008b0000047ab9 */ /* 0x000fe20000000800 */
[----:B------:R-:W-:Y:S01]  /*1ffd0*/  ISETP.LT.AND P1, PT, R17, UR8, !P4 ;  /* 0x0000000811007c0c */ /* 0x000fe2000e721270 */
[----:B------:R1:W-:Y:S01]  /*1ffe0*/  @P3 STG.E.U8 desc[UR44][R6.64], R13 ;  /* 0x0000000d06003986 */ /* 0x0003e2000c10112c */
[----:B------:R-:W-:Y:S01]  /*1fff0*/  IADD3 R4, P3, R11, R3, RZ ;  /* 0x000000030b047210 */ /* 0x000fe20007f7e0ff */
[----:B------:R-:W-:Y:S01]  /*20000*/  ULDC UR8, c[0x0][0x228] ;  /* 0x00008a0000087ab9 */ /* 0x000fe20000000800 */
[----:B------:R-:W-:Y:S01]  /*20010*/  SHF.R.S32.HI R14, RZ, 0x1f, R10 ;  /* 0x0000001fff0e7819 */ /* 0x000fe2000001140a */
[----:B------:R-:W-:Y:S01]  /*20020*/  ULDC UR6, c[0x0][0x22c] ;  /* 0x00008b0000067ab9 */ /* 0x000fe20000000800 */
[----:B0-----:R-:W-:Y:S01]  /*20030*/  IADD3 R8, P6, R10, R2, RZ ;  /* 0x000000020a087210 */ /* 0x001fe20007fde0ff */
[----:B------:R-:W-:Y:S01]  /*20040*/  IMAD.X R5, R12, 0x1, R25, P3 ;  /* 0x000000010c057824 */ /* 0x000fe200018e0619 */
[C---:B------:R-:W-:Y:S01]  /*20050*/  PRMT R15, R67.reuse, 0x7771, RZ ;  /* 0x00007771430f7816 */ /* 0x040fe200000000ff */
[----:B-1----:R-:W-:Y:S01]  /*20060*/  VIADD R6, R16, 0x71 ;  /* 0x0000007110067836 */ /* 0x002fe20000000000 */
[----:B------:R-:W-:Y:S01]  /*20070*/  PRMT R13, R67, 0x7772, RZ ;  /* 0x00007772430d7816 */ /* 0x000fe200000000ff */
[----:B------:R-:W-:-:S02]  /*20080*/  IMAD.X R9, R14, 0x1, R0, P6 ;  /* 0x000000010e097824 */ /* 0x000fc400030e0600 */
[----:B------:R0:W-:Y:S01]  /*20090*/  @P2 STG.E.U8 desc[UR44][R4.64], R15 ;  /* 0x0000000f04002986 */ /* 0x0001e2000c10112c */
[----:B------:R-:W-:Y:S01]  /*200a0*/  VIADD R7, R16, 0x72 ;  /* 0x0000007210077836 */ /* 0x000fe20000000000 */
[----:B------:R-:W-:Y:S01]  /*200b0*/  ISETP.GE.AND P3, PT, R6, UR4, PT ;  /* 0x0000000406007c0c */ /* 0x000fe2000bf66270 */
[----:B------:R-:W-:Y:S01]  /*200c0*/  ULDC UR4, c[0x0][0x248] ;  /* 0x0000920000047ab9 */ /* 0x000fe20000000800 */
[----:B------:R1:W-:Y:S01]  /*200d0*/  @P1 STG.E.U8 desc[UR44][R8.64], R13 ;  /* 0x0000000d08001986 */ /* 0x0003e2000c10112c */
[----:B------:R-:W-:Y:S01]  /*200e0*/  ISETP.LT.AND P4, PT, R18, UR8, !P4 ;  /* 0x0000000812007c0c */ /* 0x000fe2000e781270 */
[C---:B------:R-:W-:Y:S01]  /*200f0*/  VIADD R11, R10.reuse, UR4 ;  /* 0x000000040a0b7c36 */ /* 0x040fe20008000000 */
[-C--:B------:R-:W-:Y:S01]  /*20100*/  IADD3 R6, P1, R10, R3.reuse, RZ ;  /* 0x000000030a067210 */ /* 0x080fe20007f3e0ff */
[----:B------:R-:W-:Y:S01]  /*20110*/  ULDC UR4, c[0x0][0x22c] ;  /* 0x00008b0000047ab9 */ /* 0x000fe20000000800 */
[----:B------:R-:W-:Y:S01]  /*20120*/  ISETP.LT.AND P6, PT, R17, UR10, !P5 ;  /* 0x0000000a11007c0c */ /* 0x000fe2000efc1270 */
[----:B------:R-:W-:Y:S01]  /*20130*/  ULDC UR8, c[0x0][0x228] ;  /* 0x00008a0000087ab9 */ /* 0x000fe20000000800 */
[----:B------:R-:W-:Y:S01]  /*20140*/  ISETP.GE.AND P2, PT, R7, UR6, PT ;  /* 0x0000000607007c0c */ /* 0x000fe2000bf46270 */
[----:B------:R-:W-:Y:S01]  /*20150*/  IMAD.X R7, R14, 0x1, R25, P1 ;  /* 0x000000010e077824 */ /* 0x000fe200008e0619 */
[----:B0-----:R-:W-:Y:S01]  /*20160*/  IADD3 R4, P1, R11, R2, RZ ;  /* 0x000000020b047210 */ /* 0x001fe20007f3e0ff */
[----:B------:R-:W-:Y:S01]  /*20170*/  ULDC UR6, c[0x0][0x228] ;  /* 0x00008a0000067ab9 */ /* 0x000fe20000000800 */
[----:B------:R-:W-:Y:S01]  /*20180*/  PRMT R67, R67, 0x7773, RZ ;  /* 0x0000777343437816 */ /* 0x000fe200000000ff */
[----:B-1----:R-:W-:Y:S01]  /*20190*/  VIADD R8, R16, 0x73 ;  /* 0x0000007310087836 */ /* 0x002fe20000000000 */
[----:B------:R-:W-:Y:S01]  /*201a0*/  SHF.R.S32.HI R9, RZ, 0x1f, R11 ;  /* 0x0000001fff097819 */ /* 0x000fe2000001140b */
[----:B------:R-:W-:Y:S01]  /*201b0*/  ULDC UR10, c[0x0][0x228] ;  /* 0x00008a00000a7ab9 */ /* 0x000fe20000000800 */
[----:B------:R-:W-:Y:S01]  /*201c0*/  PRMT R13, R68, 0x7770, RZ ;  /* 0x00007770440d7816 */ /* 0x000fe200000000ff */
[----:B------:R0:W-:Y:S02]  /*201d0*/  @P4 STG.E.U8 desc[UR44][R6.64], R67 ;  /* 0x0000004306004986 */ /* 0x0001e4000c10112c */
[----:B------:R-:W-:Y:S01]  /*201e0*/  IMAD.X R5, R9, 0x1, R0, P1 ;  /* 0x0000000109057824 */ /* 0x000fe200008e0600 */
[----:B------:R-:W-:Y:S01]  /*201f0*/  ISETP.LT.AND P4, PT, R18, UR6, !P5 ;  /* 0x0000000612007c0c */ /* 0x000fe2000ef81270 */
[----:B------:R-:W-:Y:S01]  /*20200*/  ULDC UR6, c[0x0][0x22c] ;  /* 0x00008b0000067ab9 */ /* 0x000fe20000000800 */
[----:B------:R-:W-:Y:S01]  /*20210*/  ISETP.GE.AND P1, PT, R8, UR4, PT ;  /* 0x0000000408007c0c */ /* 0x000fe2000bf26270 */
[----:B------:R-:W-:Y:S01]  /*20220*/  ULDC UR4, c[0x0][0x248] ;  /* 0x0000920000047ab9 */ /* 0x000fe20000000800 */
[----:B------:R1:W-:Y:S01]  /*20230*/  @P6 STG.E.U8 desc[UR44][R4.64], R13 ;  /* 0x0000000d04006986 */ /* 0x0003e2000c10112c */
[C---:B------:R-:W-:Y:S01]  /*20240*/  IADD3 R8, P6, R11.reuse, R3, RZ ;  /* 0x000000030b087210 */ /* 0x040fe20007fde0ff */
[----:B------:R-:W-:Y:S01]  /*20250*/  VIADD R10, R11, UR4 ;  /* 0x000000040b0a7c36 */ /* 0x000fe20008000000 */
[----:B------:R-:W-:Y:S01]  /*20260*/  PRMT R15, R68, 0x7771, RZ ;  /* 0x00007771440f7816 */ /* 0x000fe200000000ff */
[----:B------:R-:W-:Y:S01]  /*20270*/  ULDC UR4, c[0x0][0x248] ;  /* 0x0000920000047ab9 */ /* 0x000fe20000000800 */
[----:B0-----:R-:W-:-:S02]  /*20280*/  VIADD R6, R16, 0x74 ;  /* 0x0000007410067836 */ /* 0x001fc40000000000 */
[----:B------:R-:W-:Y:S01]  /*20290*/  IMAD.X R9, R9, 0x1, R25, P6 ;  /* 0x0000000109097824 */ /* 0x000fe200030e0619 */
[----:B------:R-:W-:Y:S02]  /*202a0*/  SHF.R.S32.HI R7, RZ, 0x1f, R10 ;  /* 0x0000001fff077819 */ /* 0x000fe4000001140a */
[----:B------:R-:W-:Y:S01]  /*202b0*/  ISETP.LT.AND P5, PT, R17, UR8, !P3 ;  /* 0x0000000811007c0c */ /* 0x000fe2000dfa1270 */
[----:B------:R-:W-:Y:S01]  /*202c0*/  ULDC UR8, c[0x0][0x228] ;  /* 0x00008a0000087ab9 */ /* 0x000fe20000000800 */
[----:B-1----:R-:W-:Y:S01]  /*202d0*/  IADD3 R4, P6, R10, R2, RZ ;  /* 0x000000020a047210 */ /* 0x002fe20007fde0ff */
[----:B------:R0:W-:Y:S01]  /*202e0*/  @P4 STG.E.U8 desc[UR44][R8.64], R15 ;  /* 0x0000000f08004986 */ /* 0x0001e2000c10112c */
[----:B------:R-:W-:Y:S02]  /*202f0*/  ISETP.LT.AND P3, PT, R18, UR10, !P3 ;  /* 0x0000000a12007c0c */ /* 0x000fe4000df61270 */
[----:B------:R-:W-:Y:S01]  /*20300*/  ISETP.GE.AND P4, PT, R6, UR6, PT ;  /* 0x0000000606007c0c */ /* 0x000fe2000bf86270 */
[----:B------:R-:W-:Y:S01]  /*20310*/  IMAD.X R5, R7, 0x1, R0, P6 ;  /* 0x0000000107057824 */ /* 0x000fe200030e0600 */
[----:B------:R-:W-:-:S02]  /*20320*/  IADD3 R6, P6, R10, R3, RZ ;  /* 0x000000030a067210 */ /* 0x000fc40007fde0ff */
[----:B------:R-:W-:Y:S01]  /*20330*/  PRMT R11, R68, 0x7772, RZ ;  /* 0x00007772440b7816 */ /* 0x000fe200000000ff */
[----:B------:R-:W-:Y:S01]  /*20340*/  VIADD R10, R10, UR4 ;  /* 0x000000040a0a7c36 */ /* 0x000fe20008000000 */
[----:B------:R-:W-:Y:S01]  /*20350*/  PRMT R13, R68, 0x7773, RZ ;  /* 0x00007773440d7816 */ /* 0x000fe200000000ff */
[----:B------:R-:W-:Y:S01]  /*20360*/  IMAD.X R7, R7, 0x1, R25, P6 ;  /* 0x0000000107077824 */ /* 0x000fe200030e0619 */
[----:B------:R-:W-:Y:S01]  /*20370*/  ULDC UR6, c[0x0][0x228] ;  /* 0x00008a0000067ab9 */ /* 0x000fe20000000800 */
[----:B------:R1:W-:Y:S01]  /*20380*/  @P5 STG.E.U8 desc[UR44][R4.64], R11 ;  /* 0x0000000b04005986 */ /* 0x0003e2000c10112c */
[----:B------:R-:W-:Y:S01]  /*20390*/  ISETP.LT.AND P5, PT, R17, UR6, !P2 ;  /* 0x0000000611007c0c */ /* 0x000fe2000d7a1270 */
[----:B------:R-:W-:Y:S01]  /*203a0*/  ULDC UR6, c[0x0][0x228] ;  /* 0x00008a0000067ab9 */ /* 0x000fe20000000800 */
[----:B------:R-:W-:Y:S01]  /*203b0*/  SHF.R.S32.HI R12, RZ, 0x1f, R10 ;  /* 0x0000001fff0c7819 */ /* 0x000fe2000001140a */
[----:B------:R2:W-:Y:S01]  /*203c0*/  @P3 STG.E.U8 desc[UR44][R6.64], R13 ;  /* 0x0000000d06003986 */ /* 0x0005e2000c10112c */
[----:B0-----:R-:W-:Y:S01]  /*203d0*/  IADD3 R8, P3, R10, R2, RZ ;  /* 0x000000020a087210 */ /* 0x001fe20007f7e0ff */
[----:B------:R-:W-:Y:S01]  /*203e0*/  ULDC UR4, c[0x0][0x248] ;  /* 0x0000920000047ab9 */ /* 0x000fe20000000800 */
[----:B------:R-:W-:Y:S01]  /*203f0*/  ISETP.LT.AND P2, PT, R18, UR6, !P2 ;  /* 0x0000000612007c0c */ /* 0x000fe2000d741270 */
[----:B------:R-:W-:Y:S01]  /*20400*/  ULDC UR6, c[0x0][0x228] ;  /* 0x00008a0000067ab9 */ /* 0x000fe20000000800 */
[----:B------:R-:W-:Y:S01]  /*20410*/  PRMT R21, R69, 0x7770, RZ ;  /* 0x0000777045157816 */ /* 0x000fe200000000ff */
[----:B------:R-:W-:Y:S01]  /*20420*/  IMAD.X R9, R12, 0x1, R0, P3 ;  /* 0x000000010c097824 */ /* 0x000fe200018e0600 */
[C---:B-1----:R-:W-:Y:S01]  /*20430*/  IADD3 R4, P3, R10.reuse, R3, RZ ;  /* 0x000000030a047210 */ /* 0x042fe20007f7e0ff */
[----:B------:R-:W-:Y:S01]  /*20440*/  VIADD R11, R10, UR4 ;  /* 0x000000040a0b7c36 */ /* 0x000fe20008000000 */
[----:B------:R-:W-:-:S02]  /*20450*/  ISETP.LT.AND P6, PT, R17, UR8, !P1 ;  /* 0x0000000811007c0c */ /* 0x000fc4000cfc1270 */
[----:B------:R0:W-:Y:S01]  /*20460*/  @P5 STG.E.U8 desc[UR44][R8.64], R21 ;  /* 0x0000001508005986 */ /* 0x0001e2000c10112c */
[----:B------:R-:W-:Y:S01]  /*20470*/  PRMT R15, R69, 0x7771, RZ ;  /* 0x00007771450f7816 */ /* 0x000fe200000000ff */
[----:B------:R-:W-:Y:S01]  /*20480*/  IMAD.X R5, R12, 0x1, R25, P3 ;  /* 0x000000010c057824 */ /* 0x000fe200018e0619 */
[----:B------:R-:W-:Y:S01]  /*20490*/  SHF.R.S32.HI R14, RZ, 0x1f, R11 ;  /* 0x0000001fff0e7819 */ /* 0x000fe2000001140b */
[----:B------:R-:W-:Y:S01]  /*204a0*/  VIADD R10, R16, 0x75 ;  /* 0x00000075100a7836 */ /* 0x000fe20000000000 */
[-C--:B--2---:R-:W-:Y:S01]  /*204b0*/  IADD3 R6, P5, R11, R2.reuse, RZ ;  /* 0x000000020b067210 */ /* 0x084fe20007fbe0ff */
[----:B------:R-:W-:Y:S01]  /*204c0*/  ULDC UR4, c[0x0][0x248] ;  /* 0x0000920000047ab9 */ /* 0x000fe20000000800 */
[----:B------:R-:W-:Y:S01]  /*204d0*/  ISETP.LT.AND P1, PT, R18, UR6, !P1 ;  /* 0x0000000612007c0c */ /* 0x000fe2000cf21270 */
[----:B------:R1:W-:Y:S01]  /*204e0*/  @P2 STG.E.U8 desc[UR44][R4.64], R15 ;  /* 0x0000000f04002986 */ /* 0x0003e2000c10112c */
[----:B------:R-:W-:Y:S01]  /*204f0*/  PRMT R13, R69, 0x7772, RZ ;  /* 0x00007772450d7816 */ /* 0x000fe200000000ff */
[----:B------:R-:W-:Y:S01]  /*20500*/  IMAD.X R7, R14, 0x1, R0, P5 ;  /* 0x000000010e077824 */ /* 0x000fe200028e0600 */
[----:B------:R-:W-:Y:S01]  /*20510*/  ISETP.GE.AND P3, PT, R10, UR7, PT ;  /* 0x000000070a007c0c */ /* 0x000fe2000bf66270 */
[----:B------:R-:W-:Y:S01]  /*20520*/  ULDC UR7, c[0x0][0x228] ;  /* 0x00008a0000077ab9 */ /* 0x000fe20000000800 */
[CC--:B0-----:R-:W-:Y:S01]  /*20530*/  IADD3 R8, P2, R11.reuse, R3.reuse, RZ ;  /* 0x000000030b087210 */ /* 0x0c1fe20007f5e0ff */
[----:B------:R-:W-:Y:S01]  /*20540*/  VIADD R12, R11, UR4 ;  /* 0x000000040b0c7c36 */ /* 0x000fe20008000000 */
[----:B------:R-:W-:Y:S01]  /*20550*/  ULDC UR6, c[0x0][0x228] ;  /* 0x00008a0000067ab9 */ /* 0x000fe20000000800 */
[----:B------:R-:W-:Y:S01]  /*20560*/  VIADD R10, R16, 0x76 ;  /* 0x00000076100a7836 */ /* 0x000fe20000000000 */
[----:B------:R-:W-:Y:S01]  /*20570*/  ISETP.LT.AND P5, PT, R17, UR7, !P4 ;  /* 0x0000000711007c0c */ /* 0x000fe2000e7a1270 */
[----:B------:R0:W-:Y:S01]  /*20580*/  @P6 STG.E.U8 desc[UR44][R6.64], R13 ;  /* 0x0000000d06006986 */ /* 0x0001e2000c10112c */
[----:B------:R-:W-:Y:S01]  /*20590*/  IMAD.X R9, R14, 0x1, R25, P2 ;  /* 0x000000010e097824 */ /* 0x000fe200010e0619 */
[----:B------:R-:W-:Y:S01]  /*205a0*/  PRMT R69, R69, 0x7773, RZ ;  /* 0x0000777345457816 */ /* 0x000fe200000000ff */
[----:B------:R-:W-:Y:S01]  /*205b0*/  ULDC UR4, c[0x0][0x248] ;  /* 0x0000920000047ab9 */ /* 0x000fe20000000800 */
[----:B------:R-:W-:Y:S01]  /*205c0*/  SHF.R.S32.HI R20, RZ, 0x1f, R12 ;  /* 0x0000001fff147819 */ /* 0x000fe2000001140c */
[----:B------:R-:W-:Y:S01]  /*205d0*/  ULDC UR7, c[0x0][0x228] ;  /* 0x00008a0000077ab9 */ /* 0x000fe20000000800 */
[-C--:B-1----:R-:W-:Y:S01]  /*205e0*/  IADD3 R4, P6, R12, R2.reuse, RZ ;  /* 0x000000020c047210 */ /* 0x082fe20007fde0ff */
[----:B------:R-:W-:Y:S01]  /*205f0*/  ULDC UR8, c[0x0][0x228] ;  /* 0x00008a0000087ab9 */ /* 0x000fe20000000800 */
[----:B------:R-:W-:Y:S01]  /*20600*/  ISETP.GE.AND P2, PT, R10, UR5, PT ;  /* 0x000000050a007c0c */ /* 0x000fe2000bf46270 */
[----:B------:R-:W-:Y:S01]  /*20610*/  ULDC UR5, c[0x0][0x228] ;  /* 0x00008a0000057ab9 */ /* 0x000fe20000000800 */
[----:B0-----:R-:W-:Y:S01]  /*20620*/  VIADD R6, R16, 0x77 ;  /* 0x0000007710067836 */ /* 0x001fe20000000000 */
[----:B------:R-:W-:Y:S01]  /*20630*/  ISETP.LT.AND P4, PT, R18, UR5, !P4 ;  /* 0x0000000512007c0c */ /* 0x000fe2000e781270 */
[----:B------:R0:W-:Y:S01]  /*20640*/  @P1 STG.E.U8 desc[UR44][R8.64], R69 ;  /* 0x0000004508001986 */ /* 0x0001e2000c10112c */
[----:B------:R-:W-:Y:S01]  /*20650*/  IMAD.X R5, R20, 0x1, R0, P6 ;  /* 0x0000000114057824 */ /* 0x000fe200030e0600 */
[----:B------:R-:W-:Y:S01]  /*20660*/  PRMT R11, R70, 0x7770, RZ ;  /* 0x00007770460b7816 */ /* 0x000fe200000000ff */
[----:B------:R-:W-:Y:S01]  /*20670*/  VIADD R13, R12, UR4 ;  /* 0x000000040c0d7c36 */ /* 0x000fe20008000000 */
[----:B------:R-:W-:Y:S01]  /*20680*/  ISETP.GE.AND P1, PT, R6, UR11, PT ;  /* 0x0000000b06007c0c */ /* 0x000fe2000bf26270 */
[----:B------:R-:W-:Y:S01]  /*20690*/  VIADD R10, R16, 0x78 ;  /* 0x00000078100a7836 */ /* 0x000fe20000000000 */
[----:B------:R-:W-:Y:S01]  /*206a0*/  IADD3 R6, P6, R12, R3, RZ ;  /* 0x000000030c067210 */ /* 0x000fe20007fde0ff */
[----:B------:R1:W-:Y:S01]  /*206b0*/  @P5 STG.E.U8 desc[UR44][R4.64], R11 ;  /* 0x0000000b04005986 */ /* 0x0003e2000c10112c */
[----:B------:R-:W-:Y:S01]  /*206c0*/  SHF.R.S32.HI R12, RZ, 0x1f, R13 ;  /* 0x0000001fff0c7819 */ /* 0x000fe2000001140d */
[----:B------:R-:W-:Y:S01]  /*206d0*/  ULDC UR5, c[0x0][0x228] ;  /* 0x00008a0000057ab9 */ /* 0x000fe20000000800 */
[----:B------:R-:W-:Y:S01]  /*206e0*/  PRMT R21, R70, 0x7772, RZ ;  /* 0x0000777246157816 */ /* 0x000fe200000000ff */
[----:B------:R-:W-:Y:S01]  /*206f0*/  IMAD.X R7, R20, 0x1, R25, P6 ;  /* 0x0000000114077824 */ /* 0x000fe200030e0619 */
[----:B0-----:R-:W-:Y:S01]  /*20700*/  IADD3 R8, P6, R13, R2, RZ ;  /* 0x000000020d087210 */ /* 0x001fe20007fde0ff */
[----:B------:R-:W-:Y:S01]  /*20710*/  ULDC UR4, c[0x0][0x248] ;  /* 0x0000920000047ab9 */ /* 0x000fe20000000800 */
[----:B------:R-:W-:-:S02]  /*20720*/  ISETP.LT.AND P5, PT, R17, UR6, !P3 ;  /* 0x0000000611007c0c */ /* 0x000fc4000dfa1270 */
[----:B-1----:R-:W-:Y:S01]  /*20730*/  PRMT R5, R70, 0x7771, RZ ;  /* 0x0000777146057816 */ /* 0x002fe200000000ff */
[----:B------:R-:W-:Y:S01]  /*20740*/  IMAD.X R9, R12, 0x1, R0, P6 ;  /* 0x000000010c097824 */ /* 0x000fe200030e0600 */
[----:B------:R-:W-:Y:S01]  /*20750*/  ISETP.LT.AND P3, PT, R18, UR5, !P3 ;  /* 0x0000000512007c0c */ /* 0x000fe2000df61270 */
[C---:B------:R-:W-:Y:S01]  /*20760*/  VIADD R14, R13.reuse, UR4 ;  /* 0x000000040d0e7c36 */ /* 0x040fe20008000000 */
[----:B------:R-:W-:Y:S01]  /*20770*/  PRMT R15, R70, 0x7773, RZ ;  /* 0x00007773460f7816 */ /* 0x000fe200000000ff */
[----:B------:R-:W-:Y:S01]  /*20780*/  @P4 STG.E.U8 desc[UR44][R6.64], R5 ;  /* 0x0000000506004986 */ /* 0x000fe2000c10112c */
[----:B------:R-:W-:Y:S01]  /*20790*/  ISETP.GE.AND P4, PT, R10, UR9, PT ;  /* 0x000000090a007c0c */ /* 0x000fe2000bf86270 */
[----:B------:R-:W-:Y:S01]  /*207a0*/  ULDC UR5, c[0x0][0x228] ;  /* 0x00008a0000057ab9 */ /* 0x000fe20000000800 */
[----:B------:R-:W-:Y:S01]  /*207b0*/  IADD3 R10, P6, R13, R3, RZ ;  /* 0x000000030d0a7210 */ /* 0x000fe20007fde0ff */
[----:B------:R-:W0:Y:S01]  /*207c0*/  LDS.128 R4, [R19] ;  /* 0x0000000013047984 */ /* 0x000e220000000c00 */
[----:B------:R-:W-:Y:S01]  /*207d0*/  ULDC UR4, c[0x0][0x248] ;  /* 0x0000920000047ab9 */ /* 0x000fe20000000800 */
[----:B------:R-:W-:Y:S01]  /*207e0*/  PRMT R27, R71, 0x7770, RZ ;  /* 0x00007770471b7816 */ /* 0x000fe200000000ff */
[----:B------:R-:W-:Y:S01]  /*207f0*/  ULDC UR6, c[0x0][0x228] ;  /* 0x00008a0000067ab9 */ /* 0x000fe20000000800 */
[----:B------:R-:W-:Y:S01]  /*20800*/  IMAD.X R11, R12, 0x1, R25, P6 ;  /* 0x000000010c0b7824 */ /* 0x000fe200030e0619 */
[----:B------:R1:W-:Y:S01]  /*20810*/  @P5 STG.E.U8 desc[UR44][R8.64], R21 ;  /* 0x0000001508005986 */ /* 0x0003e2000c10112c */
[----:B------:R-:W-:Y:S01]  /*20820*/  ISETP.LT.AND P5, PT, R17, UR5, !P2 ;  /* 0x0000000511007c0c */ /* 0x000fe2000d7a1270 */
[----:B------:R-:W-:Y:S01]  /*20830*/  ULDC UR5, c[0x0][0x228] ;  /* 0x00008a0000057ab9 */ /* 0x000fe20000000800 */
[----:B------:R-:W-:Y:S01]  /*20840*/  SHF.R.S32.HI R20, RZ, 0x1f, R14 ;  /* 0x0000001fff147819 */ /* 0x000fe2000001140e */
[----:B------:R2:W-:Y:S01]  /*20850*/  @P3 STG.E.U8 desc[UR44][R10.64], R15 ;  /* 0x0000000f0a003986 */ /* 0x0005e2000c10112c */
[----:B------:R-:W-:-:S02]  /*20860*/  IADD3 R12, P3, R14, R2, RZ ;  /* 0x000000020e0c7210 */ /* 0x000fc40007f7e0ff */
[----:B------:R-:W-:Y:S01]  /*20870*/  ISETP.LT.AND P2, PT, R18, UR5, !P2 ;  /* 0x0000000512007c0c */ /* 0x000fe2000d741270 */
[----:B------:R-:W-:Y:S02]  /*20880*/  ULDC UR5, c[0x0][0x228] ;  /* 0x00008a0000057ab9 */ /* 0x000fe40000000800 */
[----:B------:R-:W-:Y:S01]  /*20890*/  IMAD.X R13, R20, 0x1, R0, P3 ;  /* 0x00000001140d7824 */ /* 0x000fe200018e0600 */
[C---:B-1----:R-:W-:Y:S02]  /*208a0*/  IADD3 R8, P3, R14.reuse, R3, RZ ;  /* 0x000000030e087210 */ /* 0x042fe40007f7e0ff */
[----:B------:R-:W-:Y:S01]  /*208b0*/  ISETP.LT.AND P6, PT, R17, UR6, !P1 ;  /* 0x0000000611007c0c */ /* 0x000fe2000cfc1270 */
[----:B--2---:R-:W-:Y:S01]  /*208c0*/  VIADD R15, R14, UR4 ;  /* 0x000000040e0f7c36 */ /* 0x004fe20008000000 */
[----:B------:R1:W-:Y:S01]  /*208d0*/  @P5 STG.E.U8 desc[UR44][R12.64], R27 ;  /* 0x0000001b0c005986 */ /* 0x0003e2000c10112c */
[----:B------:R-:W-:Y:S01]  /*208e0*/  IMAD.X R9, R20, 0x1, R25, P3 ;  /* 0x0000000114097824 */ /* 0x000fe200018e0619 */
[----:B------:R-:W-:Y:S01]  /*208f0*/  PRMT R23, R71, 0x7771, RZ ;  /* 0x0000777147177816 */ /* 0x000fe200000000ff */
[----:B------:R-:W-:Y:S01]  /*20900*/  ULDC UR4, c[0x0][0x248] ;  /* 0x0000920000047ab9 */ /* 0x000fe20000000800 */
[----:B------:R-:W-:Y:S01]  /*20910*/  SHF.R.S32.HI R22, RZ, 0x1f, R15 ;  /* 0x0000001fff167819 */ /* 0x000fe2000001140f */
[----:B------:R-:W-:Y:S01]  /*20920*/  ULDC UR6, c[0x0][0x228] ;  /* 0x00008a0000067ab9 */ /* 0x000fe20000000800 */
[----:B------:R-:W-:-:S02]  /*20930*/  IADD3 R10, P5, R15, R2, RZ ;  /* 0x000000020f0a7210 */ /* 0x000fc40007fbe0ff */
[----:B------:R-:W-:Y:S01]  /*20940*/  ISETP.LT.AND P1, PT, R18, UR5, !P1 ;  /* 0x0000000512007c0c */ /* 0x000fe2000cf21270 */
[----:B------:R2:W-:Y:S01]  /*20950*/  @P2 STG.E.U8 desc[UR44][R8.64], R23 ;  /* 0x0000001708002986 */ /* 0x0005e2000c10112c */
[----:B------:R-:W-:Y:S01]  /*20960*/  PRMT R21, R71, 0x7772, RZ ;  /* 0x0000777247157816 */ /* 0x000fe200000000ff */
[--C-:B------:R-:W-:Y:S01]  /*20970*/  IMAD.X R11, R22, 0x1, R0.reuse, P5 ;  /* 0x00000001160b7824 */ /* 0x100fe200028e0600 */
[CC--:B-1----:R-:W-:Y:S01]  /*20980*/  IADD3 R12, P2, R15.reuse, R3.reuse, RZ ;  /* 0x000000030f0c7210 */ /* 0x0c2fe20007f5e0ff */
[----:B------:R-:W-:Y:S02]  /*20990*/  VIADD R14, R16, 0x79 ;  /* 0x00000079100e7836 */ /* 0x000fe40000000000 */
[----:B------:R-:W-:Y:S01]  /*209a0*/  VIADD R19, R15, UR4 ;  /* 0x000000040f137c36 */ /* 0x000fe20008000000 */
[----:B------:R-:W-:Y:S01]  /*209b0*/  ISETP.LT.AND P5, PT, R17, UR6, !P4 ;  /* 0x0000000611007c0c */ /* 0x000fe2000e7a1270 */
[----:B------:R1:W-:Y:S01]  /*209c0*/  @P6 STG.E.U8 desc[UR44][R10.64], R21 ;  /* 0x000000150a006986 */ /* 0x0003e2000c10112c */
[----:B------:R-:W-:Y:S01]  /*209d0*/  IMAD.X R13, R22, 0x1, R25, P2 ;  /* 0x00000001160d7824 */ /* 0x000fe200010e0619 */
[----:B------:R-:W-:Y:S01]  /*209e0*/  PRMT R71, R71, 0x7773, RZ ;  /* 0x0000777347477816 */ /* 0x000fe200000000ff */
[----:B------:R-:W-:Y:S01]  /*209f0*/  ULDC UR5, c[0x0][0x228] ;  /* 0x00008a0000057ab9 */ /* 0x000fe20000000800 */
[----:B------:R-:W-:Y:S01]  /*20a00*/  ISETP.GE.AND P3, PT, R14, UR15, PT ;  /* 0x0000000f0e007c0c */ /* 0x000fe2000bf66270 */
[C---:B------:R-:W-:Y:S01]  /*20a10*/  VIADD R14, R16.reuse, 0x7a ;  /* 0x0000007a100e7836 */ /* 0x040fe20000000000 */
[----:B------:R-:W-:Y:S01]  /*20a20*/  SHF.R.S32.HI R20, RZ, 0x1f, R19 ;  /* 0x0000001fff147819 */ /* 0x000fe20000011413 */
[----:B------:R-:W-:Y:S01]  /*20a30*/  ULDC UR4, c[0x0][0x248] ;  /* 0x0000920000047ab9 */ /* 0x000fe20000000800 */
[C---:B--2---:R-:W-:Y:S01]  /*20a40*/  IADD3 R8, P6, R19.reuse, R2, RZ ;  /* 0x0000000213087210 */ /* 0x044fe20007fde0ff */
[----:B------:R-:W-:Y:S01]  /*20a50*/  ULDC UR6, c[0x0][0x228] ;  /* 0x00008a0000067ab9 */ /* 0x000fe20000000800 */
[----:B-1----:R-:W-:Y:S01]  /*20a60*/  VIADD R10, R16, 0x7b ;  /* 0x0000007b100a7836 */ /* 0x002fe20000000000 */
[----:B------:R-:W-:Y:S01]  /*20a70*/  ISETP.LT.AND P4, PT, R18, UR5, !P4 ;  /* 0x0000000512007c0c */ /* 0x000fe2000e781270 */
[----:B------:R1:W-:Y:S01]  /*20a80*/  @P1 STG.E.U8 desc[UR44][R12.64], R71 ;  /* 0x000000470c001986 */ /* 0x0003e2000c10112c */
[----:B------:R-:W-:Y:S01]  /*20a90*/  IMAD.X R9, R20, 0x1, R0, P6 ;  /* 0x0000000114097824 */ /* 0x000fe200030e0600 */
[----:B------:R-:W-:Y:S01]  /*20aa0*/  ISETP.GE.AND P2, PT, R14, UR13, PT ;  /* 0x0000000d0e007c0c */ /* 0x000fe2000bf46270 */
[----:B------:R-:W-:Y:S01]  /*20ab0*/  ULDC UR5, c[0x0][0x228] ;  /* 0x00008a0000057ab9 */ /* 0x000fe20000000800 */
[----:B------:R-:W-:Y:S01]  /*20ac0*/  ISETP.GE.AND P1, PT, R10, UR19, PT ;  /* 0x000000130a007c0c */ /* 0x000fe2000bf26270 */
[C---:B------:R-:W-:Y:S01]  /*20ad0*/  VIADD R14, R19.reuse, UR4 ;  /* 0x00000004130e7c36 */ /* 0x040fe20008000000 */
[----:B0-----:R-:W-:Y:S01]  /*20ae0*/  PRMT R15, R4, 0x7770, RZ ;  /* 0x00007770040f7816 */ /* 0x001fe200000000ff */
[----:B------:R-:W-:Y:S01]  /*20af0*/  ULDC UR4, c[0x0][0x248] ;  /* 0x0000920000047ab9 */ /* 0x000fe20000000800 */
[----:B------:R-:W-:-:S02]  /*20b00*/  IADD3 R10, P6, R19, R3, RZ ;  /* 0x00000003130a7210 */ /* 0x000fc40007fde0ff */
[----:B------:R-:W-:Y:S01]  /*20b10*/  PRMT R21, R4, 0x7771, RZ ;  /* 0x0000777104157816 */ /* 0x000fe200000000ff */
[----:B------:R0:W-:Y:S01]  /*20b20*/  @P5 STG.E.U8 desc[UR44][R8.64], R15 ;  /* 0x0000000f08005986 */ /* 0x0001e2000c10112c */
[----:B------:R-:W-:Y:S01]  /*20b30*/  ISETP.LT.AND P5, PT, R17, UR6, !P3 ;  /* 0x0000000611007c0c */ /* 0x000fe2000dfa1270 */
[----:B------:R-:W-:Y:S01]  /*20b40*/  IMAD.X R11, R20, 0x1, R25, P6 ;  /* 0x00000001140b7824 */ /* 0x000fe200030e0619 */
[----:B-1----:R-:W-:Y:S01]  /*20b50*/  SHF.R.S32.HI R13, RZ, 0x1f, R14 ;  /* 0x0000001fff0d7819 */ /* 0x002fe2000001140e */
[----:B------:R-:W-:Y:S01]  /*20b60*/  VIADD R12, R16, 0x7c ;  /* 0x0000007c100c7836 */ /* 0x000fe20000000000 */
[----:B------:R-:W-:Y:S01]  /*20b70*/  ISETP.LT.AND P3, PT, R18, UR5, !P3 ;  /* 0x0000000512007c0c */ /* 0x000fe2000df61270 */
[----:B------:R-:W-:Y:S01]  /*20b80*/  ULDC UR5, c[0x0][0x228] ;  /* 0x00008a0000057ab9 */ /* 0x000fe20000000800 */
[----:B------:R1:W-:Y:S01]  /*20b90*/  @P4 STG.E.U8 desc[UR44][R10.64], R21 ;  /* 0x000000150a004986 */ /* 0x0003e2000c10112c */
[----:B------:R-:W-:Y:S01]  /*20ba0*/  PRMT R19, R4, 0x7773, RZ ;  /* 0x0000777304137816 */ /* 0x000fe200000000ff */
[----:B------:R-:W-:Y:S01]  /*20bb0*/  ULDC UR6, c[0x0][0x228] ;  /* 0x00008a0000067ab9 */ /* 0x000fe20000000800 */
[----:B0-----:R-:W-:-:S02]  /*20bc0*/  IADD3 R8, P6, R14, R2, RZ ;  /* 0x000000020e087210 */ /* 0x001fc40007fde0ff */
[----:B------:R-:W-:-:S03]  /*20bd0*/  ISETP.GE.AND P4, PT, R12, UR17, PT ;  /* 0x000000110c007c0c */ /* 0x000fc6000bf86270 */
[C---:B------:R-:W-:Y:S01]  /*20be0*/  IMAD.X R9, R13.reuse, 0x1, R0, P6 ;  /* 0x000000010d097824 */ /* 0x040fe200030e0600 */
[----:B------:R-:W-:Y:S02]  /*20bf0*/  IADD3 R12, P6, R14, R3, RZ ;  /* 0x000000030e0c7210 */ /* 0x000fe40007fde0ff */
[----:B------:R-:W-:Y:S01]  /*20c00*/  PRMT R15, R4, 0x7772, RZ ;  /* 0x00007772040f7816 */ /* 0x000fe200000000ff */
[----:B------:R-:W-:Y:S01]  /*20c10*/  VIADD R14, R14, UR4 ;  /* 0x000000040e0e7c36 */ /* 0x000fe20008000000 */
[----:B------:R-:W-:Y:S01]  /*20c20*/  ULDC UR4, c[0x0][0x248] ;  /* 0x0000920000047ab9 */ /* 0x000fe20000000800 */
[----:B------:R-:W-:Y:S02]  /*20c30*/  IMAD.X R13, R13, 0x1, R25, P6 ;  /* 0x000000010d0d7824 */ /* 0x000fe400030e0619 */
[----:B------:R0:W-:Y:S01]  /*20c40*/  @P5 STG.E.U8 desc[UR44][R8.64], R15 ;  /* 0x0000000f08005986 */ /* 0x0001e2000c10112c */
[----:B------:R-:W-:Y:S01]  /*20c50*/  ISETP.LT.AND P5, PT, R17, UR5, !P2 ;  /* 0x0000000511007c0c */ /* 0x000fe2000d7a1270 */
[----:B------:R-:W-:Y:S01]  /*20c60*/  ULDC UR5, c[0x0][0x228] ;  /* 0x00008a0000057ab9 */ /* 0x000fe20000000800 */
[----:B------:R-:W-:Y:S01]  /*20c70*/  SHF.R.S32.HI R20, RZ, 0x1f, R14 ;  /* 0x0000001fff147819 */ /* 0x000fe2000001140e */
[----:B------:R2:W-:Y:S01]  /*20c80*/  @P3 STG.E.U8 desc[UR44][R12.64], R19 ;  /* 0x000000130c003986 */ /* 0x0005e2000c10112c */
[----:B-1----:R-:W-:-:S02]  /*20c90*/  IADD3 R10, P3, R14, R2, RZ ;  /* 0x000000020e0a7210 */ /* 0x002fc40007f7e0ff */
[----:B------:R-:W-:-:S03]  /*20ca0*/  PRMT R23, R5, 0x7770, RZ ;  /* 0x0000777005177816 */ /* 0x000fc600000000ff */
[--C-:B------:R-:W-:Y:S01]  /*20cb0*/  IMAD.X R11, R20, 0x1, R0.reuse, P3 ;  /* 0x00000001140b7824 */ /* 0x100fe200018e0600 */
[----:B------:R-:W-:Y:S01]  /*20cc0*/  ISETP.LT.AND P3, PT, R18, UR5, !P2 ;  /* 0x0000000512007c0c */ /* 0x000fe2000d761270 */
[C---:B0-----:R-:W-:Y:S01]  /*20cd0*/  VIADD R15, R14.reuse, UR4 ;  /* 0x000000040e0f7c36 */ /* 0x041fe20008000000 */
[----:B------:R-:W-:Y:S01]  /*20ce0*/  ISETP.LT.AND P6, PT, R17, UR6, !P1 ;  /* 0x0000000611007c0c */ /* 0x000fe2000cfc1270 */
[----:B------:R-:W-:Y:S01]  /*20cf0*/  ULDC UR4, c[0x0][0x248] ;  /* 0x0000920000047ab9 */ /* 0x000fe20000000800 */
[-C--:B------:R-:W-:Y:S01]  /*20d00*/  IADD3 R8, P2, R14, R3.reuse, RZ ;  /* 0x000000030e087210 */ /* 0x080fe20007f5e0ff */
[----:B------:R0:W-:Y:S01]  /*20d10*/  @P5 STG.E.U8 desc[UR44][R10.64], R23 ;  /* 0x000000170a005986 */ /* 0x0001e2000c10112c */
[----:B------:R-:W-:Y:S01]  /*20d20*/  SHF.R.S32.HI R22, RZ, 0x1f, R15 ;  /* 0x0000001fff167819 */ /* 0x000fe2000001140f */
[----:B------:R-:W-:Y:S01]  /*20d30*/  ULDC UR5, c[0x0][0x228] ;  /* 0x00008a0000057ab9 */ /* 0x000fe20000000800 */
[----:B--2---:R-:W-:Y:S01]  /*20d40*/  IADD3 R12, P5, R15, R2, RZ ;  /* 0x000000020f0c7210 */ /* 0x004fe20007fbe0ff */
[----:B------:R-:W-:Y:S01]  /*20d50*/  IMAD.X R9, R20, 0x1, R25, P2 ;  /* 0x0000000114097824 */ /* 0x000fe200010e0619 */
[----:B------:R-:W-:Y:S01]  /*20d60*/  PRMT R21, R5, 0x7771, RZ ;  /* 0x0000777105157816 */ /* 0x000fe200000000ff */
[----:B------:R-:W-:Y:S01]  /*20d70*/  VIADD R14, R15, UR4 ;  /* 0x000000040f0e7c36 */ /* 0x000fe20008000000 */
[----:B------:R-:W-:Y:S01]  /*20d80*/  PRMT R19, R5, 0x7772, RZ ;  /* 0x0000777205137816 */ /* 0x000fe200000000ff */
[----:B------:R-:W-:Y:S01]  /*20d90*/  IMAD.X R13, R22, 0x1, R0, P5 ;  /* 0x00000001160d7824 */ /* 0x000fe200028e0600 */
[----:B------:R-:W-:Y:S01]  /*20da0*/  ISETP.LT.AND P1, PT, R18, UR5, !P1 ;  /* 0x0000000512007c0c */ /* 0x000fe2000cf21270 */
[----:B------:R1:W-:Y:S01]  /*20db0*/  @P3 STG.E.U8 desc[UR44][R8.64], R21 ;  /* 0x0000001508003986 */ /* 0x0003e2000c10112c */
[----:B------:R-:W-:Y:S01]  /*20dc0*/  VIADD R4, R16, 0x7d ;  /* 0x0000007d10047836 */ /* 0x000fe20000000000 */
[----:B------:R-:W-:Y:S01]  /*20dd0*/  ULDC UR6, c[0x0][0x228] ;  /* 0x00008a0000067ab9 */ /* 0x000fe20000000800 */
[----:B------:R-:W-:Y:S01]  /*20de0*/  SHF.R.S32.HI R20, RZ, 0x1f, R14 ;  /* 0x0000001fff147819 */ /* 0x000fe2000001140e */
[----:B------:R2:W-:Y:S01]  /*20df0*/  @P6 STG.E.U8 desc[UR44][R12.64], R19 ;  /* 0x000000130c006986 */ /* 0x0005e2000c10112c */
[----:B------:R-:W-:Y:S01]  /*20e00*/  ISETP.LT.AND P5, PT, R17, UR6, !P4 ;  /* 0x0000000611007c0c */ /* 0x000fe2000e7a1270 */
[----:B------:R-:W-:Y:S01]  /*20e10*/  ULDC UR4, c[0x0][0x248] ;  /* 0x0000920000047ab9 */ /* 0x000fe20000000800 */
[----:B0-----:R-:W-:Y:S01]  /*20e20*/  IADD3 R10, P6, R15, R3, RZ ;  /* 0x000000030f0a7210 */ /* 0x001fe20007fde0ff */
[----:B------:R-:W-:Y:S01]  /*20e30*/  ULDC UR5, c[0x0][0x248] ;  /* 0x0000920000057ab9 */ /* 0x000fe20000000800 */
[----:B------:R-:W-:-:S02]  /*20e40*/  ISETP.LT.AND P4, PT, R18, UR7, !P4 ;  /* 0x0000000712007c0c */ /* 0x000fc4000e781270 */
[-C--:B-1----:R-:W-:Y:S02]  /*20e50*/  IADD3 R8, P3, R14, R2.reuse, RZ ;  /* 0x000000020e087210 */ /* 0x082fe40007f7e0ff */
[----:B------:R-:W-:Y:S01]  /*20e60*/  ISETP.GE.AND P2, PT, R4, UR23, PT ;  /* 0x0000001704007c0c */ /* 0x000fe2000bf46270 */
[--C-:B------:R-:W-:Y:S01]  /*20e70*/  IMAD.X R11, R22, 0x1, R25.reuse, P6 ;  /* 0x00000001160b7824 */ /* 0x100fe200030e0619 */
[----:B--2---:R-:W-:Y:S01]  /*20e80*/  PRMT R19, R5, 0x7773, RZ ;  /* 0x0000777305137816 */ /* 0x004fe200000000ff */
[----:B------:R-:W-:Y:S01]  /*20e90*/  IMAD.X R9, R20, 0x1, R0, P3 ;  /* 0x0000000114097824 */ /* 0x000fe200018e0600 */
[----:B------:R-:W-:Y:S01]  /*20ea0*/  IADD3 R4, P3, R14, R3, RZ ;  /* 0x000000030e047210 */ /* 0x000fe20007f7e0ff */
[----:B------:R-:W-:Y:S01]  /*20eb0*/  VIADD R16, R16, 0x7e ;  /* 0x0000007e10107836 */ /* 0x000fe20000000000 */
[----:B------:R-:W-:Y:S01]  /*20ec0*/  PRMT R15, R6, 0x7770, RZ ;  /* 0x00007770060f7816 */ /* 0x000fe200000000ff */
[----:B------:R-:W-:Y:S01]  /*20ed0*/  VIADD R14, R14, UR4 ;  /* 0x000000040e0e7c36 */ /* 0x000fe20008000000 */
[----:B------:R-:W-:Y:S01]  /*20ee0*/  PRMT R13, R6, 0x7771, RZ ;  /* 0x00007771060d7816 */ /* 0x000fe200000000ff */
[----:B------:R-:W-:Y:S01]  /*20ef0*/  IMAD.X R5, R20, 0x1, R25, P3 ;  /* 0x0000000114057824 */ /* 0x000fe200018e0619 */
[----:B------:R0:W-:Y:S01]  /*20f00*/  @P1 STG.E.U8 desc[UR44][R10.64], R19 ;  /* 0x000000130a001986 */ /* 0x0001e2000c10112c */
[----:B------:R-:W-:Y:S01]  /*20f10*/  ULDC UR4, c[0x0][0x248] ;  /* 0x0000920000047ab9 */ /* 0x000fe20000000800 */
[----:B------:R-:W-:Y:S01]  /*20f20*/  ISETP.GE.AND P6, PT, R16, UR21, PT ;  /* 0x0000001510007c0c */ /* 0x000fe2000bfc6270 */
[C---:B------:R-:W-:Y:S01]  /*20f30*/  VIADD R16, R14.reuse, UR4 ;  /* 0x000000040e107c36 */ /* 0x040fe20008000000 */
[----:B------:R-:W-:Y:S01]  /*20f40*/  SHF.R.S32.HI R12, RZ, 0x1f, R14 ;  /* 0x0000001fff0c7819 */ /* 0x000fe2000001140e */
[----:B------:R1:W-:Y:S01]  /*20f50*/  @P5 STG.E.U8 desc[UR44][R8.64], R15 ;  /* 0x0000000f08005986 */ /* 0x0003e2000c10112c */
[----:B------:R-:W-:Y:S01]  /*20f60*/  ULDC UR6, c[0x0][0x228] ;  /* 0x00008a0000067ab9 */ /* 0x000fe20000000800 */
[----:B------:R-:W-:Y:S01]  /*20f70*/  ULDC UR4, c[0x0][0x228] ;  /* 0x00008a0000047ab9 */ /* 0x000fe20000000800 */
[----:B------:R-:W-:Y:S01]  /*20f80*/  ULDC UR7, c[0x0][0x228] ;  /* 0x00008a0000077ab9 */ /* 0x000fe20000000800 */
[----:B------:R2:W-:Y:S01]  /*20f90*/  @P4 STG.E.U8 desc[UR44][R4.64], R13 ;  /* 0x0000000d04004986 */ /* 0x0005e2000c10112c */
[----:B0-----:R-:W-:-:S02]  /*20fa0*/  IADD3 R10, P3, R14, R2, RZ ;  /* 0x000000020e0a7210 */ /* 0x001fc40007f7e0ff */
[----:B------:R-:W-:-:S03]  /*20fb0*/  SHF.R.S32.HI R19, RZ, 0x1f, R16 ;  /* 0x0000001fff137819 */ /* 0x000fc60000011410 */
[--C-:B------:R-:W-:Y:S01]  /*20fc0*/  IMAD.X R11, R12, 0x1, R0.reuse, P3 ;  /* 0x000000010c0b7824 */ /* 0x100fe200018e0600 */
[-C--:B-1----:R-:W-:Y:S02]  /*20fd0*/  IADD3 R8, P3, R16, R2.reuse, RZ ;  /* 0x0000000210087210 */ /* 0x082fe40007f7e0ff */
[----:B--2---:R-:W-:Y:S01]  /*20fe0*/  IADD3 R4, P4, R14, R3, RZ ;  /* 0x000000030e047210 */ /* 0x004fe20007f9e0ff */
[----:B------:R-:W-:Y:S01]  /*20ff0*/  VIADD R14, R16, UR5 ;  /* 0x00000005100e7c36 */ /* 0x000fe20008000000 */
[----:B------:R-:W-:Y:S01]  /*21000*/  ISETP.LT.AND P5, PT, R17, UR6, !P2 ;  /* 0x0000000611007c0c */ /* 0x000fe2000d7a1270 */
[----:B------:R-:W-:Y:S02]  /*21010*/  IMAD.X R9, R19, 0x1, R0, P3 ;  /* 0x0000000113097824 */ /* 0x000fe400018e0600 */
[----:B------:R-:W-:Y:S01]  /*21020*/  IMAD.X R5, R12, 0x1, R25, P4 ;  /* 0x000000010c057824 */ /* 0x000fe200020e0619 */
[----:B------:R-:W-:Y:S01]  /*21030*/  IADD3 R12, P4, R14, R2, RZ ;  /* 0x000000020e0c7210 */ /* 0x000fe20007f9e0ff */
[----:B------:R-:W-:Y:S01]  /*21040*/  ULDC UR5, c[0x0][0x228] ;  /* 0x00008a0000057ab9 */ /* 0x000fe20000000800 */
[----:B------:R-:W-:-:S02]  /*21050*/  SHF.R.S32.HI R2, RZ, 0x1f, R14 ;  /* 0x0000001fff027819 */ /* 0x000fc4000001140e */
[-C--:B------:R-:W-:Y:S02]  /*21060*/  IADD3 R14, P3, R14, R3.reuse, RZ ;  /* 0x000000030e0e7210 */ /* 0x080fe40007f7e0ff */
[----:B------:R-:W-:Y:S01]  /*21070*/  ISETP.LT.AND P2, PT, R18, UR4, !P2 ;  /* 0x0000000412007c0c */ /* 0x000fe2000d741270 */
[C---:B------:R-:W-:Y:S01]  /*21080*/  IMAD.X R13, R2.reuse, 0x1, R0, P4 ;  /* 0x00000001020d7824 */ /* 0x040fe200020e0600 */
[----:B------:R-:W-:Y:S01]  /*21090*/  ULDC UR4, c[0x0][0x228] ;  /* 0x00008a0000047ab9 */ /* 0x000fe20000000800 */
[----:B------:R-:W-:Y:S01]  /*210a0*/  IMAD.X R15, R2, 0x1, R25, P3 ;  /* 0x00000001020f7824 */ /* 0x000fe200018e0619 */
[----:B------:R-:W-:Y:S02]  /*210b0*/  ISETP.LT.AND P4, PT, R17, UR7, !P6 ;  /* 0x0000000711007c0c */ /* 0x000fe4000f781270 */
[----:B------:R-:W-:Y:S02]  /*210c0*/  IADD3 R2, P3, R16, R3, RZ ;  /* 0x0000000310027210 */ /* 0x000fe40007f7e0ff */
[----:B------:R-:W-:-:S02]  /*210d0*/  ISETP.LT.AND P6, PT, R18, UR4, !P6 ;  /* 0x0000000412007c0c */ /* 0x000fc4000f7c1270 */
[----:B------:R-:W-:Y:S02]  /*210e0*/  ISETP.LT.AND P1, PT, R17, UR8, !P0 ;  /* 0x0000000811007c0c */ /* 0x000fe4000c721270 */
[----:B------:R-:W-:Y:S01]  /*210f0*/  ISETP.LT.AND P0, PT, R18, UR5, !P0 ;  /* 0x0000000512007c0c */ /* 0x000fe2000c701270 */
[----:B------:R-:W-:Y:S01]  /*21100*/  IMAD.X R3, R19, 0x1, R25, P3 ;  /* 0x0000000113037824 */ /* 0x000fe200018e0619 */
[C---:B------:R-:W-:Y:S02]  /*21110*/  PRMT R25, R6.reuse, 0x7772, RZ ;  /* 0x0000777206197816 */ /* 0x040fe400000000ff */
[----:B------:R-:W-:Y:S02]  /*21120*/  PRMT R23, R6, 0x7773, RZ ;  /* 0x0000777306177816 */ /* 0x000fe400000000ff */
[C---:B------:R-:W-:Y:S02]  /*21130*/  PRMT R17, R7.reuse, 0x7773, RZ ;  /* 0x0000777307117816 */ /* 0x040fe400000000ff */
[----:B------:R-:W-:-:S02]  /*21140*/  PRMT R19, R7, 0x7772, RZ ;  /* 0x0000777207137816 */ /* 0x000fc400000000ff */
[C---:B------:R-:W-:Y:S02]  /*21150*/  PRMT R21, R7.reuse, 0x7771, RZ ;  /* 0x0000777107157816 */ /* 0x040fe400000000ff */
[----:B------:R-:W-:Y:S01]  /*21160*/  PRMT R7, R7, 0x7770, RZ ;  /* 0x0000777007077816 */ /* 0x000fe200000000ff */
[----:B------:R0:W-:Y:S04]  /*21170*/  @P5 STG.E.U8 desc[UR44][R10.64], R25 ;  /* 0x000000190a005986 */ /* 0x0001e8000c10112c */
[----:B------:R0:W-:Y:S04]  /*21180*/  @P2 STG.E.U8 desc[UR44][R4.64], R23 ;  /* 0x0000001704002986 */ /* 0x0001e8000c10112c */
[----:B------:R0:W-:Y:S04]  /*21190*/  @P4 STG.E.U8 desc[UR44][R8.64], R7 ;  /* 0x0000000708004986 */ /* 0x0001e8000c10112c */
[----:B------:R0:W-:Y:S04]  /*211a0*/  @P6 STG.E.U8 desc[UR44][R2.64], R21 ;  /* 0x0000001502006986 */ /* 0x0001e8000c10112c */
[----:B------:R0:W-:Y:S01]  /*211b0*/  @P1 STG.E.U8 desc[UR44][R12.64], R19 ;  /* 0x000000130c001986 */ /* 0x0001e2000c10112c */
[----:B------:R-:W-:Y:S05]  /*211c0*/  @!P0 EXIT ;  /* 0x000000000000894d */ /* 0x000fea0003800000 */
[----:B------:R-:W-:Y:S01]  /*211d0*/  STG.E.U8 desc[UR44][R14.64], R17 ;  /* 0x000000110e007986 */ /* 0x000fe2000c10112c */
[----:B------:R-:W-:Y:S05]  /*211e0*/  EXIT ;  /* 0x000000000000794d */ /* 0x000fea0003800000 */
.L_x_3:
[----:B------:R-:W-:-:S00]  /*211f0*/  BRA `(.L_x_3) ;  /* 0xfffffffc00fc7947 */ /* 0x000fc0000383ffff */
[----:B------:R-:W-:-:S00]  /*21200*/  NOP ;  /* 0x0000000000007918 */ /* 0x000fc00000000000 */
[----:B------:R-:W-:-:S00]  /*21210*/  NOP ;  /* 0x0000000000007918 */ /* 0x000fc00000000000 */
[----:B------:R-:W-:-:S00]  /*21220*/  NOP ;  /* 0x0000000000007918 */ /* 0x000fc00000000000 */
[----:B------:R-:W-:-:S00]  /*21230*/  NOP ;  /* 0x0000000000007918 */ /* 0x000fc00000000000 */
[----:B------:R-:W-:-:S00]  /*21240*/  NOP ;  /* 0x0000000000007918 */ /* 0x000fc00000000000 */
[----:B------:R-:W-:-:S00]  /*21250*/  NOP ;  /* 0x0000000000007918 */ /* 0x000fc00000000000 */
[----:B------:R-:W-:-:S00]  /*21260*/  NOP ;  /* 0x0000000000007918 */ /* 0x000fc00000000000 */
[----:B------:R-:W-:-:S00]  /*21270*/  NOP ;  /* 0x0000000000007918 */ /* 0x000fc00000000000 */
.L_x_4:


//--------------------- .nv.shared.matmul_kernel  --------------------------
	.section	.nv.shared.matmul_kernel,"aw",@nobits
	.sectionflags	@""
	.align	16
	.zero		1024


//--------------------- .nv.shared.reserved.0     --------------------------
	.section	.nv.shared.reserved.0,"aw",@nobits
	.weak		__nv_reservedSMEM_offset_0_alias
	.size		__nv_reservedSMEM_offset_0_alias, 0, 0
	.other		__nv_reservedSMEM_offset_0_alias,@"STO_CUDA_RESERVED_SHARED STV_DEFAULT"
__nv_reservedSMEM_offset_0_alias:
	.zero		0


//--------------------- .nv.constant0.matmul_kernel --------------------------
	.section	.nv.constant0.matmul_kernel,"a",@progbits
	.sectionflags	@""
	.align	4
.nv.constant0.matmul_kernel:
	.zero		608


//--------------------- SYMBOLS --------------------------

	.type		.nv.reservedSmem.offset0,@object
	.size		.nv.reservedSmem.offset0,0x4
